	.target	sm_90a

	.elftype	@"ET_EXEC"


//--------------------- .note.nv.tkinfo           --------------------------
	.section	.note.nv.tkinfo,"",@"SHT_NOTE"
	.sectionflags	@"SHF_NOTE_NV_TKINFO"
	.tkinfo
        /*0018*/ 	.word	0x00000002
        /*0030*/ 	.string	""
        /*0030*/ 	.string	"ptxas"
        /*0030*/ 	.string	"Cuda compilation tools, release 13.0, V13.0.88"
        /*0030*/ 	.string	"Build cuda_13.0.r13.0/compiler.36424714_0"
        /*0030*/ 	.string	"-v  -suppress-debug-info  -lineinfo  -arch sm_90a "



//--------------------- .note.nv.cuinfo           --------------------------
	.section	.note.nv.cuinfo,"",@"SHT_NOTE"
	.sectionflags	@"SHF_NOTE_NV_CUINFO"
        /*0018*/ 	.short	0x0002
        /*001a*/ 	.short	0x005a
        /*001c*/ 	.short	0x0082
	.zero		2


//--------------------- .nv.info                  --------------------------
	.section	.nv.info,"",@"SHT_CUDA_INFO"
	.align	4


	//----- nvinfo : EIATTR_REGCOUNT
	.align		4
        /*0000*/ 	.byte	0x04, 0x2f
        /*0002*/ 	.short	(.L_1 - .L_0)
	.align		4
.L_0:
        /*0004*/ 	.word	index@(matmul_kernel)
        /*0008*/ 	.word	0x00000040


	//----- nvinfo : EIATTR_FRAME_SIZE
	.align		4
.L_1:
        /*000c*/ 	.byte	0x04, 0x11
        /*000e*/ 	.short	(.L_3 - .L_2)
	.align		4
.L_2:
        /*0010*/ 	.word	index@(matmul_kernel)
        /*0014*/ 	.word	0x00003b38


	//----- nvinfo : EIATTR_MIN_STACK_SIZE
	.align		4
.L_3:
        /*0018*/ 	.byte	0x04, 0x12
        /*001a*/ 	.short	(.L_5 - .L_4)
	.align		4
.L_4:
        /*001c*/ 	.word	index@(matmul_kernel)
        /*0020*/ 	.word	0x00003b38
.L_5:


//--------------------- .nv.compat                --------------------------
	.section	.nv.compat,"",@"SHT_CUDA_COMPAT_INFO"
	.align	4
        /*0000*/ 	.byte	0x02, 0x09, 0x01, 0x00, 0x02, 0x02, 0x02, 0x00, 0x02, 0x05, 0x05, 0x00, 0x03, 0x07, 0x01, 0x01
        /*0010*/ 	.byte	0x02, 0x03, 0x00, 0x00, 0x02, 0x06, 0x01, 0x00, 0x04, 0x0b, 0x08, 0x00, 0x00, 0x00, 0x00, 0x00
        /*0020*/ 	.byte	0x00, 0x00, 0x00, 0x00


//--------------------- .nv.info.matmul_kernel    --------------------------
	.section	.nv.info.matmul_kernel,"",@"SHT_CUDA_INFO"
	.sectionflags	@""
	.align	4


	//----- nvinfo : EIATTR_CUDA_API_VERSION
	.align		4
        /*0000*/ 	.byte	0x04, 0x37
        /*0002*/ 	.short	(.L_7 - .L_6)
.L_6:
        /*0004*/ 	.word	0x00000082


	//----- nvinfo : EIATTR_KPARAM_INFO
	.align		4
.L_7:
        /*0008*/ 	.byte	0x04, 0x17
        /*000a*/ 	.short	(.L_9 - .L_8)
.L_8:
        /*000c*/ 	.word	0x00000000
        /*0010*/ 	.short	0x000d
        /*0012*/ 	.short	0x0048
        /*0014*/ 	.byte	0x00, 0xf4, 0x21, 0x00


	//----- nvinfo : EIATTR_KPARAM_INFO
	.align		4
.L_9:
        /*0018*/ 	.byte	0x04, 0x17
        /*001a*/ 	.short	(.L_11 - .L_10)
.L_10:
        /*001c*/ 	.word	0x00000000
        /*0020*/ 	.short	0x000c
        /*0022*/ 	.short	0x0040
        /*0024*/ 	.byte	0x00, 0xf4, 0x21, 0x00


	//----- nvinfo : EIATTR_KPARAM_INFO
	.align		4
.L_11:
        /*0028*/ 	.byte	0x04, 0x17
        /*002a*/ 	.short	(.L_13 - .L_12)
.L_12:
        /*002c*/ 	.word	0x00000000
        /*0030*/ 	.short	0x000b
        /*0032*/ 	.short	0x0038
        /*0034*/ 	.byte	0x00, 0xf0, 0x11, 0x00


	//----- nvinfo : EIATTR_KPARAM_INFO
	.align		4
.L_13:
        /*0038*/ 	.byte	0x04, 0x17
        /*003a*/ 	.short	(.L_15 - .L_14)
.L_14:
        /*003c*/ 	.word	0x00000000
        /*0040*/ 	.short	0x000a
        /*0042*/ 	.short	0x0034
        /*0044*/ 	.byte	0x00, 0xf0, 0x11, 0x00


	//----- nvinfo : EIATTR_KPARAM_INFO
	.align		4
.L_15:
        /*0048*/ 	.byte	0x04, 0x17
        /*004a*/ 	.short	(.L_17 - .L_16)
.L_16:
        /*004c*/ 	.word	0x00000000
        /*0050*/ 	.short	0x0009
        /*0052*/ 	.short	0x0030
        /*0054*/ 	.byte	0x00, 0xf0, 0x11, 0x00


	//----- nvinfo : EIATTR_KPARAM_INFO
	.align		4
.L_17:
        /*0058*/ 	.byte	0x04, 0x17
        /*005a*/ 	.short	(.L_19 - .L_18)
.L_18:
        /*005c*/ 	.word	0x00000000
        /*0060*/ 	.short	0x0008
        /*0062*/ 	.short	0x002c
        /*0064*/ 	.byte	0x00, 0xf0, 0x11, 0x00


	//----- nvinfo : EIATTR_KPARAM_INFO
	.align		4
.L_19:
        /*0068*/ 	.byte	0x04, 0x17
        /*006a*/ 	.short	(.L_21 - .L_20)
.L_20:
        /*006c*/ 	.word	0x00000000
        /*0070*/ 	.short	0x0007
        /*0072*/ 	.short	0x0028
        /*0074*/ 	.byte	0x00, 0xf0, 0x11, 0x00


	//----- nvinfo : EIATTR_KPARAM_INFO
	.align		4
.L_21:
        /*0078*/ 	.byte	0x04, 0x17
        /*007a*/ 	.short	(.L_23 - .L_22)
.L_22:
        /*007c*/ 	.word	0x00000000
        /*0080*/ 	.short	0x0006
        /*0082*/ 	.short	0x0024
        /*0084*/ 	.byte	0x00, 0xf0, 0x11, 0x00


	//----- nvinfo : EIATTR_KPARAM_INFO
	.align		4
.L_23:
        /*0088*/ 	.byte	0x04, 0x17
        /*008a*/ 	.short	(.L_25 - .L_24)
.L_24:
        /*008c*/ 	.word	0x00000000
        /*0090*/ 	.short	0x0005
        /*0092*/ 	.short	0x0020
        /*0094*/ 	.byte	0x00, 0xf0, 0x11, 0x00


	//----- nvinfo : EIATTR_KPARAM_INFO
	.align		4
.L_25:
        /*0098*/ 	.byte	0x04, 0x17
        /*009a*/ 	.short	(.L_27 - .L_26)
.L_26:
        /*009c*/ 	.word	0x00000000
        /*00a0*/ 	.short	0x0004
        /*00a2*/ 	.short	0x001c
        /*00a4*/ 	.byte	0x00, 0xf0, 0x11, 0x00


	//----- nvinfo : EIATTR_KPARAM_INFO
	.align		4
.L_27:
        /*00a8*/ 	.byte	0x04, 0x17
        /*00aa*/ 	.short	(.L_29 - .L_28)
.L_28:
        /*00ac*/ 	.word	0x00000000
        /*00b0*/ 	.short	0x0003
        /*00b2*/ 	.short	0x0018
        /*00b4*/ 	.byte	0x00, 0xf0, 0x11, 0x00


	//----- nvinfo : EIATTR_KPARAM_INFO
	.align		4
.L_29:
        /*00b8*/ 	.byte	0x04, 0x17
        /*00ba*/ 	.short	(.L_31 - .L_30)
.L_30:
        /*00bc*/ 	.word	0x00000000
        /*00c0*/ 	.short	0x0002
        /*00c2*/ 	.short	0x0010
        /*00c4*/ 	.byte	0x00, 0xf4, 0x21, 0x00


	//----- nvinfo : EIATTR_KPARAM_INFO
	.align		4
.L_31:
        /*00c8*/ 	.byte	0x04, 0x17
        /*00ca*/ 	.short	(.L_33 - .L_32)
.L_32:
        /*00cc*/ 	.word	0x00000000
        /*00d0*/ 	.short	0x0001
        /*00d2*/ 	.short	0x0008
        /*00d4*/ 	.byte	0x00, 0xf4, 0x21, 0x00


	//----- nvinfo : EIATTR_KPARAM_INFO
	.align		4
.L_33:
        /*00d8*/ 	.byte	0x04, 0x17
        /*00da*/ 	.short	(.L_35 - .L_34)
.L_34:
        /*00dc*/ 	.word	0x00000000
        /*00e0*/ 	.short	0x0000
        /*00e2*/ 	.short	0x0000
        /*00e4*/ 	.byte	0x00, 0xf4, 0x21, 0x00


	//----- nvinfo : EIATTR_SPARSE_MMA_MASK
	.align		4
.L_35:
        /*00e8*/ 	.byte	0x03, 0x50
        /*00ea*/ 	.short	0x0000


	//----- nvinfo : EIATTR_MAXREG_COUNT
	.align		4
        /*00ec*/ 	.byte	0x03, 0x1b
        /*00ee*/ 	.short	0x00ff


	//----- nvinfo : EIATTR_NUM_BARRIERS
	.align		4
        /*00f0*/ 	.byte	0x02, 0x4c
        /*00f2*/ 	.byte	0x01
	.zero		1


	//----- nvinfo : EIATTR_ANNOTATIONS
	.align		4
        /*00f4*/ 	.byte	0x04, 0x55
        /*00f6*/ 	.short	(.L_37 - .L_36)


	//   ....[0]....
.L_36:
        /*00f8*/ 	.word	0x00000001
        /*00fc*/ 	.byte	0x80, 0x00, 0x00, 0x00, 0x01, 0x00, 0x00, 0x00, 0xb0, 0x00, 0x00, 0x00, 0x01, 0x00, 0x00, 0x00
        /* <DEDUP_REMOVED lines=3951> */
        /*f7fc*/ 	.byte	0x60, 0xbb, 0x03, 0x00, 0x01, 0x00, 0x00, 0x00, 0x70, 0xbb, 0x03, 0x00


	//----- nvinfo : EIATTR_MERCURY_ISA_VERSION
	.align		4
.L_37:
        /*f808*/ 	.byte	0x03, 0x5f
        /*f80a*/ 	.short	0x0101


	//----- nvinfo : EIATTR_COOP_GROUP_MASK_REGIDS
	.align		4
        /*f80c*/ 	.byte	0x04, 0x29
        /*f80e*/ 	.short	(.L_39 - .L_38)


	//   ....[0]....
.L_38:
        /*f810*/ 	.word	0xffffffff


	//   ....[1]....
        /*f814*/ 	.word	0xffffffff


	//   ....[2]....
        /*f818*/ 	.word	0xffffffff


	//   ....[3]....
        /*f81c*/ 	.word	0xffffffff


	//   ....[4]....
        /*f820*/ 	.word	0xffffffff


	//   ....[5]....
        /*f824*/ 	.word	0xffffffff


	//   ....[6]....
        /*f828*/ 	.word	0xffffffff


	//   ....[7]....
        /*f82c*/ 	.word	0xffffffff


	//   ....[8]....
        /*f830*/ 	.word	0xffffffff


	//   ....[9]....
        /*f834*/ 	.word	0xffffffff


	//   ....[10]....
        /*f838*/ 	.word	0xffffffff


	//   ....[11]....
        /*f83c*/ 	.word	0xffffffff


	//   ....[12]....
        /*f840*/ 	.word	0xffffffff


	//   ....[13]....
        /*f844*/ 	.word	0xffffffff


	//   ....[14]....
        /*f848*/ 	.word	0xffffffff


	//   ....[15]....
        /*f84c*/ 	.word	0xffffffff


	//   ....[16]....
        /*f850*/ 	.word	0xffffffff


	//   ....[17]....
        /*f854*/ 	.word	0xffffffff


	//   ....[18]....
        /*f858*/ 	.word	0xffffffff


	//   ....[19]....
        /*f85c*/ 	.word	0xffffffff


	//   ....[20]....
        /*f860*/ 	.word	0xffffffff


	//   ....[21]....
        /*f864*/ 	.word	0xffffffff


	//   ....[22]....
        /*f868*/ 	.word	0xffffffff


	//   ....[23]....
        /*f86c*/ 	.word	0xffffffff


	//   ....[24]....
        /*f870*/ 	.word	0xffffffff


	//   ....[25]....
        /*f874*/ 	.word	0xffffffff


	//   ....[26]....
        /*f878*/ 	.word	0xffffffff


	//   ....[27]....
        /*f87c*/ 	.word	0xffffffff


	//   ....[28]....
        /*f880*/ 	.word	0xffffffff


	//   ....[29]....
        /*f884*/ 	.word	0xffffffff


	//   ....[30]....
        /*f888*/ 	.word	0xffffffff


	//   ....[31]....
        /*f88c*/ 	.word	0xffffffff


	//   ....[32]....
        /*f890*/ 	.word	0xffffffff


	//   ....[33]....
        /*f894*/ 	.word	0xffffffff


	//   ....[34]....
        /*f898*/ 	.word	0xffffffff


	//   ....[35]....
        /*f89c*/ 	.word	0xffffffff


	//   ....[36]....
        /*f8a0*/ 	.word	0xffffffff


	//   ....[37]....
        /*f8a4*/ 	.word	0xffffffff


	//   ....[38]....
        /*f8a8*/ 	.word	0xffffffff


	//   ....[39]....
        /*f8ac*/ 	.word	0xffffffff


	//   ....[40]....
        /*f8b0*/ 	.word	0xffffffff


	//   ....[41]....
        /*f8b4*/ 	.word	0xffffffff


	//   ....[42]....
        /*f8b8*/ 	.word	0xffffffff


	//   ....[43]....
        /*f8bc*/ 	.word	0xffffffff


	//   ....[44]....
        /*f8c0*/ 	.word	0xffffffff


	//   ....[45]....
        /*f8c4*/ 	.word	0xffffffff


	//   ....[46]....
        /*f8c8*/ 	.word	0xffffffff


	//   ....[47]....
        /*f8cc*/ 	.word	0xffffffff


	//   ....[48]....
        /*f8d0*/ 	.word	0xffffffff


	//   ....[49]....
        /*f8d4*/ 	.word	0xffffffff


	//   ....[50]....
        /*f8d8*/ 	.word	0xffffffff


	//   ....[51]....
        /*f8dc*/ 	.word	0xffffffff


	//   ....[52]....
        /*f8e0*/ 	.word	0xffffffff


	//   ....[53]....
        /*f8e4*/ 	.word	0xffffffff


	//   ....[54]....
        /*f8e8*/ 	.word	0xffffffff


	//   ....[55]....
        /*f8ec*/ 	.word	0xffffffff


	//   ....[56]....
        /*f8f0*/ 	.word	0xffffffff


	//   ....[57]....
        /*f8f4*/ 	.word	0xffffffff


	//   ....[58]....
        /*f8f8*/ 	.word	0xffffffff


	//   ....[59]....
        /*f8fc*/ 	.word	0xffffffff


	//   ....[60]....
        /*f900*/ 	.word	0xffffffff


	//   ....[61]....
        /*f904*/ 	.word	0xffffffff


	//   ....[62]....
        /*f908*/ 	.word	0xffffffff


	//----- nvinfo : EIATTR_COOP_GROUP_INSTR_OFFSETS
	.align		4
.L_39:
        /*f90c*/ 	.byte	0x04, 0x28
        /*f90e*/ 	.short	(.L_41 - .L_40)


	//   ....[0]....
.L_40:
        /*f910*/ 	.word	0x00063730


	//   ....[1]....
        /*f914*/ 	.word	0x00064390


	//   ....[2]....
        /*f918*/ 	.word	0x000643d0


	//   ....[3]....
        /*f91c*/ 	.word	0x00064460


	//   ....[4]....
        /*f920*/ 	.word	0x000644e0


	//   ....[5]....
        /*f924*/ 	.word	0x000645d0


	//   ....[6]....
        /*f928*/ 	.word	0x000645f0


	//   ....[7]....
        /*f92c*/ 	.word	0x00064720


	//   ....[8]....
        /*f930*/ 	.word	0x000647b0


	//   ....[9]....
        /*f934*/ 	.word	0x000647f0


	//   ....[10]....
        /*f938*/ 	.word	0x00064810


	//   ....[11]....
        /*f93c*/ 	.word	0x00064870


	//   ....[12]....
        /*f940*/ 	.word	0x000649f0


	//   ....[13]....
        /*f944*/ 	.word	0x00064a10


	//   ....[14]....
        /*f948*/ 	.word	0x00064a30


	//   ....[15]....
        /*f94c*/ 	.word	0x00064b30


	//   ....[16]....
        /*f950*/ 	.word	0x00064bb0


	//   ....[17]....
        /*f954*/ 	.word	0x00064c20


	//   ....[18]....
        /*f958*/ 	.word	0x00064cc0


	//   ....[19]....
        /*f95c*/ 	.word	0x00064d90


	//   ....[20]....
        /*f960*/ 	.word	0x00064db0


	//   ....[21]....
        /*f964*/ 	.word	0x00064e10


	//   ....[22]....
        /*f968*/ 	.word	0x00064e70


	//   ....[23]....
        /*f96c*/ 	.word	0x00064ef0


	//   ....[24]....
        /*f970*/ 	.word	0x00064f10


	//   ....[25]....
        /*f974*/ 	.word	0x00064fa0


	//   ....[26]....
        /*f978*/ 	.word	0x000650b0


	//   ....[27]....
        /*f97c*/ 	.word	0x00065140


	//   ....[28]....
        /*f980*/ 	.word	0x00065180


	//   ....[29]....
        /*f984*/ 	.word	0x00065200


	//   ....[30]....
        /*f988*/ 	.word	0x00065280


	//   ....[31]....
        /*f98c*/ 	.word	0x000653b0


	//   ....[32]....
        /*f990*/ 	.word	0x00065470


	//   ....[33]....
        /*f994*/ 	.word	0x00065490


	//   ....[34]....
        /*f998*/ 	.word	0x000654c0


	//   ....[35]....
        /*f99c*/ 	.word	0x00065510


	//   ....[36]....
        /*f9a0*/ 	.word	0x000655d0


	//   ....[37]....
        /*f9a4*/ 	.word	0x00065600


	//   ....[38]....
        /*f9a8*/ 	.word	0x00065630


	//   ....[39]....
        /*f9ac*/ 	.word	0x00065790


	//   ....[40]....
        /*f9b0*/ 	.word	0x000657d0


	//   ....[41]....
        /*f9b4*/ 	.word	0x00065820


	//   ....[42]....
        /*f9b8*/ 	.word	0x000658e0


	//   ....[43]....
        /*f9bc*/ 	.word	0x00065960


	//   ....[44]....
        /*f9c0*/ 	.word	0x000659c0


	//   ....[45]....
        /*f9c4*/ 	.word	0x00065b00


	//   ....[46]....
        /*f9c8*/ 	.word	0x00065bc0


	//   ....[47]....
        /*f9cc*/ 	.word	0x00065c50


	//   ....[48]....
        /*f9d0*/ 	.word	0x00065c90


	//   ....[49]....
        /*f9d4*/ 	.word	0x00065d20


	//   ....[50]....
        /*f9d8*/ 	.word	0x00065df0


	//   ....[51]....
        /*f9dc*/ 	.word	0x00065eb0


	//   ....[52]....
        /*f9e0*/ 	.word	0x00065fb0


	//   ....[53]....
        /*f9e4*/ 	.word	0x00065fd0


	//   ....[54]....
        /*f9e8*/ 	.word	0x00066080


	//   ....[55]....
        /*f9ec*/ 	.word	0x000660d0


	//   ....[56]....
        /*f9f0*/ 	.word	0x000661a0


	//   ....[57]....
        /*f9f4*/ 	.word	0x000661f0


	//   ....[58]....
        /*f9f8*/ 	.word	0x000662c0


	//   ....[59]....
        /*f9fc*/ 	.word	0x000662e0


	//   ....[60]....
        /*fa00*/ 	.word	0x00066330


	//   ....[61]....
        /*fa04*/ 	.word	0x00066370


	//   ....[62]....
        /*fa08*/ 	.word	0x00066550


	//----- nvinfo : EIATTR_EXIT_INSTR_OFFSETS
	.align		4
.L_41:
        /*fa0c*/ 	.byte	0x04, 0x1c
        /*fa0e*/ 	.short	(.L_43 - .L_42)


	//   ....[0]....
.L_42:
        /*fa10*/ 	.word	0x00077cd0


	//   ....[1]....
        /*fa14*/ 	.word	0x00077cf0


	//----- nvinfo : EIATTR_REQNTID
	.align		4
.L_43:
        /*fa18*/ 	.byte	0x04, 0x10
        /*fa1a*/ 	.short	(.L_45 - .L_44)
.L_44:
        /*fa1c*/ 	.word	0x00000020
        /*fa20*/ 	.word	0x00000001
        /*fa24*/ 	.word	0x00000001


	//----- nvinfo : EIATTR_CBANK_PARAM_SIZE
	.align		4
.L_45:
        /*fa28*/ 	.byte	0x03, 0x19
        /*fa2a*/ 	.short	0x0050


	//----- nvinfo : EIATTR_PARAM_CBANK
	.align		4
        /*fa2c*/ 	.byte	0x04, 0x0a
        /*fa2e*/ 	.short	(.L_47 - .L_46)
	.align		4
.L_46:
        /*fa30*/ 	.word	index@(.nv.constant0.matmul_kernel)
        /*fa34*/ 	.short	0x0210
        /*fa36*/ 	.short	0x0050


	//----- nvinfo : EIATTR_SW_WAR
	.align		4
.L_47:
        /*fa38*/ 	.byte	0x04, 0x36
        /*fa3a*/ 	.short	(.L_49 - .L_48)
.L_48:
        /*fa3c*/ 	.word	0x00000008
.L_49:


//--------------------- .nv.callgraph             --------------------------
	.section	.nv.callgraph,"",@"SHT_CUDA_CALLGRAPH"
	.align	4
	.sectionentsize	8
	.align		4
        /*0000*/ 	.word	0x00000000
	.align		4
        /*0004*/ 	.word	0xffffffff
	.align		4
        /*0008*/ 	.word	0x00000000
	.align		4
        /*000c*/ 	.word	0xfffffffe
	.align		4
        /*0010*/ 	.word	0x00000000
	.align		4
        /*0014*/ 	.word	0xfffffffd
	.align		4
        /*0018*/ 	.word	0x00000000
	.align		4
        /*001c*/ 	.word	0xfffffffc


//--------------------- .text.matmul_kernel       --------------------------
	.section	.text.matmul_kernel,"ax",@progbits
	.align	128
        .global         matmul_kernel
        .type           matmul_kernel,@function
        .size           matmul_kernel,(.L_x_3 - matmul_kernel)
        .other          matmul_kernel,@"STO_CUDA_ENTRY STV_DEFAULT"
matmul_kernel:
.text.matmul_kernel:
[----:B------:R-:W0:Y:S08]  /*0000*/  LDC R1, c[0x0][0x28] ;  /* 0x00000a00ff017b82 */ /* 0x000e300000000800 */
[----:B------:R-:W1:Y:S01]  /*0010*/  LDC.64 R2, c[0x0][0x228] ;  /* 0x00008a00ff027b82 */ /* 0x000e620000000a00 */
[----:B0-----:R-:W-:Y:S01]  /*0020*/  VIADD R1, R1, 0xffffc4c8 ;  /* 0xffffc4c801017836 */ /* 0x001fe20000000000 */
[----:B------:R-:W0:Y:S01]  /*0030*/  S2R R5, SR_CTAID.X ;  /* 0x0000000000057919 */ /* 0x000e220000002500 */
[----:B------:R-:W-:Y:S01]  /*0040*/  UMOV UR4, 0x400 ;  /* 0x0000040000047882 */ /* 0x000fe20000000000 */
[----:B------:R-:W-:Y:S01]  /*0050*/  ULDC.64 UR32, c[0x0][0x208] ;  /* 0x0000820000207ab9 */ /* 0x000fe20000000a00 */
[----:B------:R-:W2:Y:S03]  /*0060*/  S2R R12, SR_TID.X ;  /* 0x00000000000c7919 */ /* 0x000ea60000002100 */
[----:B------:R-:W3:Y:S01]  /*0070*/  S2UR UR5, SR_CgaCtaId ;  /* 0x00000000000579c3 */ /* 0x000ee20000008800 */
[----:B-1----:R1:W-:Y:S01]  /*0080*/  STL.64 [R1+0x8], R2 ;  /* 0x0000080201007387 */ /* 0x0023e20000100a00 */
[----:B------:R-:W-:-:S02]  /*0090*/  IMAD.MOV.U32 R19, RZ, RZ, R3 ;  /* 0x000000ffff137224 */ /* 0x000fc400078e0003 */
[----:B------:R-:W-:Y:S01]  /*00a0*/  IMAD.MOV.U32 R20, RZ, RZ, R2 ;  /* 0x000000ffff147224 */ /* 0x000fe200078e0002 */
[----:B------:R-:W-:Y:S01]  /*00b0*/  STL [R1+0xd00], RZ ;  /* 0x000d00ff01007387 */ /* 0x000fe20000100800 */
[----:B------:R-:W-:-:S03]  /*00c0*/  VIADD R0, R19, 0x3f ;  /* 0x0000003f13007836 */ /* 0x000fc60000000000 */
[----:B------:R-:W-:Y:S01]  /*00d0*/  STL [R1+0xd04], RZ ;  /* 0x000d04ff01007387 */ /* 0x000fe20000100800 */
[----:B---3--:R-:W-:Y:S01]  /*00e0*/  ULEA UR4, UR5, UR4, 0x18 ;  /* 0x0000000405047291 */ /* 0x008fe2000f8ec03f */
[----:B0-----:R-:W-:Y:S02]  /*00f0*/  IABS R8, R5 ;  /* 0x0000000500087213 */ /* 0x001fe40000000000 */
[----:B------:R-:W-:Y:S01]  /*0100*/  STL [R1+0xd08], RZ ;  /* 0x000d08ff01007387 */ /* 0x000fe20000100800 */
[----:B-1----:R-:W-:-:S03]  /*0110*/  SHF.R.S32.HI R3, RZ, 0x1f, R0 ;  /* 0x0000001fff037819 */ /* 0x002fc60000011400 */
[----:B------:R-:W-:Y:S01]  /*0120*/  STL [R1+0xd0c], RZ ;  /* 0x000d0cff01007387 */ /* 0x000fe20000100800 */
[----:B------:R-:W-:-:S03]  /*0130*/  LEA.HI R3, R3, R0, RZ, 0x6 ;  /* 0x0000000003037211 */ /* 0x000fc600078f30ff */
[----:B------:R-:W-:Y:S01]  /*0140*/  STL [R1+0xd10], RZ ;  /* 0x000d10ff01007387 */ /* 0x000fe20000100800 */
[----:B------:R-:W-:-:S03]  /*0150*/  SHF.R.S32.HI R3, RZ, 0x6, R3 ;  /* 0x00000006ff037819 */ /* 0x000fc60000011403 */
[----:B------:R-:W-:Y:S02]  /*0160*/  STL [R1+0xd14], RZ ;  /* 0x000d14ff01007387 */ /* 0x000fe40000100800 */
[----:B------:R-:W-:Y:S02]  /*0170*/  IMAD.SHL.U32 R4, R3, 0x8, RZ ;  /* 0x0000000803047824 */ /* 0x000fe400078e00ff */
[----:B------:R-:W-:Y:S03]  /*0180*/  STL [R1+0xd18], RZ ;  /* 0x000d18ff01007387 */ /* 0x000fe60000100800 */
[-C--:B------:R-:W-:Y:S01]  /*0190*/  IABS R7, R4.reuse ;  /* 0x0000000400077213 */ /* 0x080fe20000000000 */
[----:B------:R-:W-:Y:S01]  /*01a0*/  STL [R1+0xd1c], RZ ;  /* 0x000d1cff01007387 */ /* 0x000fe20000100800 */
[----:B------:R-:W-:Y:S02]  /*01b0*/  IABS R10, R4 ;  /* 0x00000004000a7213 */ /* 0x000fe40000000000 */
[----:B------:R-:W0:Y:S01]  /*01c0*/  I2F.RP R0, R7 ;  /* 0x0000000700007306 */ /* 0x000e220000209400 */
[----:B------:R-:W-:Y:S04]  /*01d0*/  STL [R1+0xd30], RZ ;  /* 0x000d30ff01007387 */ /* 0x000fe80000100800 */
[----:B------:R-:W-:Y:S04]  /*01e0*/  STL [R1+0xd34], RZ ;  /* 0x000d34ff01007387 */ /* 0x000fe80000100800 */
[----:B------:R-:W-:Y:S04]  /*01f0*/  STL [R1+0xd38], RZ ;  /* 0x000d38ff01007387 */ /* 0x000fe80000100800 */
[----:B------:R-:W-:Y:S01]  /*0200*/  STL [R1+0xd3c], RZ ;  /* 0x000d3cff01007387 */ /* 0x000fe20000100800 */
[----:B0-----:R-:W0:Y:S03]  /*0210*/  MUFU.RCP R0, R0 ;  /* 0x0000000000007308 */ /* 0x001e260000001000 */
[----:B------:R-:W-:Y:S04]  /*0220*/  STL [R1+0xd90], RZ ;  /* 0x000d90ff01007387 */ /* 0x000fe80000100800 */
[----:B------:R-:W-:Y:S04]  /*0230*/  STL [R1+0xd94], RZ ;  /* 0x000d94ff01007387 */ /* 0x000fe80000100800 */
[----:B------:R-:W-:Y:S04]  /*0240*/  STL [R1+0xd98], RZ ;  /* 0x000d98ff01007387 */ /* 0x000fe80000100800 */
[----:B------:R-:W-:Y:S01]  /*0250*/  STL [R1+0xd9c], RZ ;  /* 0x000d9cff01007387 */ /* 0x000fe20000100800 */
[----:B0-----:R-:W-:-:S03]  /*0260*/  VIADD R2, R0, 0xffffffe ;  /* 0x0ffffffe00027836 */ /* 0x001fc60000000000 */
[----:B------:R-:W-:Y:S01]  /*0270*/  STL [R1+0xda0], RZ ;  /* 0x000da0ff01007387 */ /* 0x000fe20000100800 */
[----:B------:R-:W-:Y:S01]  /*0280*/  IMAD.MOV R0, RZ, RZ, -R10 ;  /* 0x000000ffff007224 */ /* 0x000fe200078e0a0a */
[----:B------:R0:W1:Y:S02]  /*0290*/  F2I.FTZ.U32.TRUNC.NTZ R3, R2 ;  /* 0x0000000200037305 */ /* 0x000064000021f000 */
[----:B------:R-:W-:Y:S04]  /*02a0*/  STL [R1+0xda4], RZ ;  /* 0x000da4ff01007387 */ /* 0x000fe80000100800 */
[----:B------:R-:W-:Y:S04]  /*02b0*/  STL [R1+0xda8], RZ ;  /* 0x000da8ff01007387 */ /* 0x000fe80000100800 */
[----:B------:R-:W-:Y:S01]  /*02c0*/  STL [R1+0xdac], RZ ;  /* 0x000dacff01007387 */ /* 0x000fe20000100800 */
[----:B0-----:R-:W-:-:S03]  /*02d0*/  IMAD.MOV.U32 R2, RZ, RZ, RZ ;  /* 0x000000ffff027224 */ /* 0x001fc600078e00ff */
[----:B------:R-:W-:Y:S01]  /*02e0*/  STL [R1+0xdb0], RZ ;  /* 0x000db0ff01007387 */ /* 0x000fe20000100800 */
[----:B-1----:R-:W-:-:S03]  /*02f0*/  IMAD.MOV R6, RZ, RZ, -R3 ;  /* 0x000000ffff067224 */ /* 0x002fc600078e0a03 */
[----:B------:R-:W-:Y:S01]  /*0300*/  STL [R1+0xdb4], RZ ;  /* 0x000db4ff01007387 */ /* 0x000fe20000100800 */
[----:B------:R-:W-:-:S03]  /*0310*/  IMAD R9, R6, R7, RZ ;  /* 0x0000000706097224 */ /* 0x000fc600078e02ff */
[----:B------:R-:W-:Y:S01]  /*0320*/  STL [R1+0xdb8], RZ ;  /* 0x000db8ff01007387 */ /* 0x000fe20000100800 */
[----:B------:R-:W-:Y:S02]  /*0330*/  IMAD.MOV.U32 R6, RZ, RZ, R8 ;  /* 0x000000ffff067224 */ /* 0x000fe400078e0008 */
[----:B------:R-:W-:Y:S01]  /*0340*/  IMAD.HI.U32 R3, R3, R9, R2 ;  /* 0x0000000903037227 */ /* 0x000fe200078e0002 */
[----:B------:R-:W-:Y:S04]  /*0350*/  STL [R1+0xdbc], RZ ;  /* 0x000dbcff01007387 */ /* 0x000fe80000100800 */
[----:B------:R-:W-:Y:S01]  /*0360*/  STL [R1+0xdd0], RZ ;  /* 0x000dd0ff01007387 */ /* 0x000fe20000100800 */
[----:B------:R-:W-:-:S03]  /*0370*/  IMAD.HI.U32 R3, R3, R6, RZ ;  /* 0x0000000603037227 */ /* 0x000fc600078e00ff */
[----:B------:R-:W-:Y:S01]  /*0380*/  STL [R1+0xdd4], RZ ;  /* 0x000dd4ff01007387 */ /* 0x000fe20000100800 */
[----:B------:R-:W-:-:S03]  /*0390*/  IMAD R0, R3, R0, R6 ;  /* 0x0000000003007224 */ /* 0x000fc600078e0206 */
[----:B------:R-:W-:Y:S02]  /*03a0*/  STL [R1+0xdd8], RZ ;  /* 0x000dd8ff01007387 */ /* 0x000fe40000100800 */
[----:B------:R-:W-:Y:S02]  /*03b0*/  ISETP.GT.U32.AND P1, PT, R7, R0, PT ;  /* 0x000000000700720c */ /* 0x000fe40003f24070 */
[----:B------:R-:W-:Y:S04]  /*03c0*/  STL [R1+0xddc], RZ ;  /* 0x000ddcff01007387 */ /* 0x000fe80000100800 */
[----:B------:R-:W-:Y:S04]  /*03d0*/  STL [R1+0xdc0], RZ ;  /* 0x000dc0ff01007387 */ /* 0x000fe80000100800 */
[----:B------:R-:W-:Y:S03]  /*03e0*/  STL [R1+0xdc4], RZ ;  /* 0x000dc4ff01007387 */ /* 0x000fe60000100800 */
[----:B------:R-:W-:Y:S01]  /*03f0*/  @!P1 IMAD.IADD R0, R0, 0x1, -R7 ;  /* 0x0000000100009824 */ /* 0x000fe200078e0a07 */
[----:B------:R-:W-:Y:S01]  /*0400*/  STL [R1+0xdc8], RZ ;  /* 0x000dc8ff01007387 */ /* 0x000fe20000100800 */
[----:B------:R-:W-:Y:S01]  /*0410*/  @!P1 VIADD R3, R3, 0x1 ;  /* 0x0000000103039836 */ /* 0x000fe20000000000 */
[----:B------:R-:W-:-:S02]  /*0420*/  ISETP.NE.AND P1, PT, R4, RZ, PT ;  /* 0x000000ff0400720c */ /* 0x000fc40003f25270 */
[----:B------:R-:W-:Y:S01]  /*0430*/  STL [R1+0xdcc], RZ ;  /* 0x000dccff01007387 */ /* 0x000fe20000100800 */
[----:B------:R-:W-:Y:S02]  /*0440*/  ISETP.GE.U32.AND P0, PT, R0, R7, PT ;  /* 0x000000070000720c */ /* 0x000fe40003f06070 */
[----:B------:R-:W-:Y:S01]  /*0450*/  LOP3.LUT R0, R5, R4, RZ, 0x3c, !PT ;  /* 0x0000000405007212 */ /* 0x000fe200078e3cff */
[----:B------:R-:W-:Y:S03]  /*0460*/  STL [R1+0xe20], RZ ;  /* 0x000e20ff01007387 */ /* 0x000fe60000100800 */
[----:B------:R-:W-:Y:S01]  /*0470*/  ISETP.GE.AND P2, PT, R0, RZ, PT ;  /* 0x000000ff0000720c */ /* 0x000fe20003f46270 */
[----:B------:R-:W-:Y:S01]  /*0480*/  STL [R1+0xe24], RZ ;  /* 0x000e24ff01007387 */ /* 0x000fe20000100800 */
[----:B------:R-:W-:-:S03]  /*0490*/  VIADD R0, R20, 0xff ;  /* 0x000000ff14007836 */ /* 0x000fc60000000000 */
[----:B------:R-:W-:Y:S02]  /*04a0*/  STL [R1+0xe28], RZ ;  /* 0x000e28ff01007387 */ /* 0x000fe40000100800 */
[----:B------:R-:W-:Y:S02]  /*04b0*/  @P0 VIADD R3, R3, 0x1 ;  /* 0x0000000103030836 */ /* 0x000fe40000000000 */
[----:B------:R-:W-:Y:S02]  /*04c0*/  STL [R1+0xe2c], RZ ;  /* 0x000e2cff01007387 */ /* 0x000fe40000100800 */
[----:B------:R-:W-:Y:S01]  /*04d0*/  IMAD.MOV.U32 R2, RZ, RZ, R3 ;  /* 0x000000ffff027224 */ /* 0x000fe200078e0003 */
[----:B------:R-:W-:Y:S01]  /*04e0*/  SHF.R.S32.HI R3, RZ, 0x1f, R0 ;  /* 0x0000001fff037819 */ /* 0x000fe20000011400 */
[----:B------:R-:W-:Y:S02]  /*04f0*/  STL [R1+0xe10], RZ ;  /* 0x000e10ff01007387 */ /* 0x000fe40000100800 */
[----:B------:R-:W-:Y:S01]  /*0500*/  @!P2 IMAD.MOV R2, RZ, RZ, -R2 ;  /* 0x000000ffff02a224 */ /* 0x000fe200078e0a02 */
[----:B------:R-:W-:Y:S01]  /*0510*/  @!P1 LOP3.LUT R2, RZ, R4, RZ, 0x33, !PT ;  /* 0x00000004ff029212 */ /* 0x000fe200078e33ff */
[----:B------:R-:W-:Y:S01]  /*0520*/  STL [R1+0xe14], RZ ;  /* 0x000e14ff01007387 */ /* 0x000fe20000100800 */
[----:B------:R-:W-:-:S03]  /*0530*/  LEA.HI R3, R3, R0, RZ, 0x8 ;  /* 0x0000000003037211 */ /* 0x000fc600078f40ff */
[----:B------:R-:W-:Y:S01]  /*0540*/  STL [R1+0xe18], RZ ;  /* 0x000e18ff01007387 */ /* 0x000fe20000100800 */
[----:B------:R-:W-:Y:S02]  /*0550*/  IMAD.SHL.U32 R6, R2, 0x8, RZ ;  /* 0x0000000802067824 */ /* 0x000fe400078e00ff */
[----:B------:R-:W-:Y:S01]  /*0560*/  IMAD.MOV R2, RZ, RZ, -R2 ;  /* 0x000000ffff027224 */ /* 0x000fe200078e0a02 */
[----:B------:R-:W-:Y:S02]  /*0570*/  STL [R1+0xe1c], RZ ;  /* 0x000e1cff01007387 */ /* 0x000fe40000100800 */
[----:B------:R-:W-:Y:S01]  /*0580*/  LEA.HI.SX32 R3, R3, -R6, 0x18 ;  /* 0x8000000603037211 */ /* 0x000fe200078fc2ff */
[----:B------:R-:W-:Y:S01]  /*0590*/  IMAD R4, R4, R2, R5 ;  /* 0x0000000204047224 */ /* 0x000fe200078e0205 */
[----:B------:R-:W-:Y:S02]  /*05a0*/  STL [R1+0xe00], RZ ;  /* 0x000e00ff01007387 */ /* 0x000fe40000100800 */
[----:B------:R-:W-:-:S02]  /*05b0*/  VIMNMX R11, R3, 0x8, PT ;  /* 0x00000008030b7848 */ /* 0x000fc40003fe0100 */
[----:B------:R-:W-:Y:S01]  /*05c0*/  STL [R1+0xe04], RZ ;  /* 0x000e04ff01007387 */ /* 0x000fe20000100800 */
[----:B------:R-:W-:Y:S02]  /*05d0*/  IABS R9, R4 ;  /* 0x0000000400097213 */ /* 0x000fe40000000000 */
[----:B------:R-:W-:Y:S01]  /*05e0*/  IABS R7, R11 ;  /* 0x0000000b00077213 */ /* 0x000fe20000000000 */
[----:B------:R-:W-:Y:S03]  /*05f0*/  STL [R1+0xe08], RZ ;  /* 0x000e08ff01007387 */ /* 0x000fe60000100800 */
        /* <DEDUP_REMOVED lines=11> */
[----:B------:R-:W-:Y:S04]  /*06b0*/  STL [R1+0xdec], RZ ;  /* 0x000decff01007387 */ /* 0x000fe80000100800 */
[----:B------:R-:W-:Y:S01]  /*06c0*/  STL [R1+0x740], RZ ;  /* 0x000740ff01007387 */ /* 0x000fe20000100800 */
[----:B------:R-:W0:Y:S03]  /*06d0*/  F2I.FTZ.U32.TRUNC.NTZ R3, R3 ;  /* 0x0000000300037305 */ /* 0x000e26000021f000 */
[----:B------:R-:W-:Y:S04]  /*06e0*/  STL [R1+0x744], RZ ;  /* 0x000744ff01007387 */ /* 0x000fe80000100800 */
[----:B------:R-:W-:Y:S04]  /*06f0*/  STL [R1+0x748], RZ ;  /* 0x000748ff01007387 */ /* 0x000fe80000100800 */
[----:B------:R-:W-:Y:S04]  /*0700*/  STL [R1+0x74c], RZ ;  /* 0x00074cff01007387 */ /* 0x000fe80000100800 */
[----:B------:R-:W-:Y:S01]  /*0710*/  STL [R1+0x730], RZ ;  /* 0x000730ff01007387 */ /* 0x000fe20000100800 */
[----:B0-----:R-:W-:-:S03]  /*0720*/  IMAD.MOV R8, RZ, RZ, -R3 ;  /* 0x000000ffff087224 */ /* 0x001fc600078e0a03 */
[----:B------:R-:W-:Y:S01]  /*0730*/  STL [R1+0x734], RZ ;  /* 0x000734ff01007387 */ /* 0x000fe20000100800 */
[----:B------:R-:W-:Y:S01]  /*0740*/  IMAD.MOV.U32 R2, RZ, RZ, R8 ;  /* 0x000000ffff027224 */ /* 0x000fe200078e0008 */
[----:B------:R-:W-:Y:S02]  /*0750*/  IABS R8, R11 ;  /* 0x0000000b00087213 */ /* 0x000fe40000000000 */
[----:B------:R-:W-:Y:S01]  /*0760*/  STL [R1+0x738], RZ ;  /* 0x000738ff01007387 */ /* 0x000fe20000100800 */
[----:B------:R-:W-:Y:S02]  /*0770*/  IMAD R5, R2, R7, RZ ;  /* 0x0000000702057224 */ /* 0x000fe400078e02ff */
[----:B------:R-:W-:Y:S01]  /*0780*/  IMAD.MOV.U32 R2, RZ, RZ, RZ ;  /* 0x000000ffff027224 */ /* 0x000fe200078e00ff */
[----:B------:R-:W-:Y:S03]  /*0790*/  STL [R1+0x73c], RZ ;  /* 0x00073cff01007387 */ /* 0x000fe60000100800 */
[----:B------:R-:W-:Y:S01]  /*07a0*/  IMAD.HI.U32 R2, R3, R5, R2 ;  /* 0x0000000503027227 */ /* 0x000fe200078e0002 */
[----:B------:R-:W-:Y:S03]  /*07b0*/  STL [R1+0xd20], RZ ;  /* 0x000d20ff01007387 */ /* 0x000fe60000100800 */
[----:B------:R-:W-:Y:S01]  /*07c0*/  IMAD.MOV R3, RZ, RZ, -R8 ;  /* 0x000000ffff037224 */ /* 0x000fe200078e0a08 */
[----:B------:R-:W-:Y:S01]  /*07d0*/  STL [R1+0xd24], RZ ;  /* 0x000d24ff01007387 */ /* 0x000fe20000100800 */
[----:B------:R-:W-:-:S03]  /*07e0*/  IMAD.HI.U32 R0, R2, R9, RZ ;  /* 0x0000000902007227 */ /* 0x000fc600078e00ff */
[----:B------:R-:W-:Y:S01]  /*07f0*/  STL [R1+0xd28], RZ ;  /* 0x000d28ff01007387 */ /* 0x000fe20000100800 */
[----:B------:R-:W-:Y:S02]  /*0800*/  IMAD R2, R0, R3, R9 ;  /* 0x0000000300027224 */ /* 0x000fe400078e0209 */
[----:B------:R-:W0:Y:S01]  /*0810*/  LDC R3, c[0x0][0x230] ;  /* 0x00008c00ff037b82 */ /* 0x000e220000000800 */
        /* <DEDUP_REMOVED lines=11> */
[-C--:B------:R-:W-:Y:S01]  /*08d0*/  LOP3.LUT R2, R4, R11.reuse, RZ, 0x3c, !PT ;  /* 0x0000000b04027212 */ /* 0x080fe200078e3cff */
[----:B------:R-:W-:Y:S01]  /*08e0*/  STL [R1+0xd74], RZ ;  /* 0x000d74ff01007387 */ /* 0x000fe20000100800 */
[----:B0-----:R-:W-:Y:S02]  /*08f0*/  VIADD R3, R3, 0x3f ;  /* 0x0000003f03037836 */ /* 0x001fe40000000000 */
[----:B------:R-:W-:Y:S01]  /*0900*/  ISETP.GE.AND P2, PT, R2, RZ, PT ;  /* 0x000000ff0200720c */ /* 0x000fe20003f46270 */
[----:B------:R-:W-:Y:S04]  /*0910*/  STL [R1+0xd78], RZ ;  /* 0x000d78ff01007387 */ /* 0x000fe80000100800 */
[----:B------:R-:W-:Y:S02]  /*0920*/  STL [R1+0xd7c], RZ ;  /* 0x000d7cff01007387 */ /* 0x000fe40000100800 */
[----:B------:R-:W-:Y:S01]  /*0930*/  @P0 VIADD R0, R0, 0x1 ;  /* 0x0000000100000836 */ /* 0x000fe20000000000 */
[----:B------:R-:W-:Y:S01]  /*0940*/  ISETP.GE.AND P0, PT, R3, 0x40, PT ;  /* 0x000000400300780c */ /* 0x000fe20003f06270 */
[----:B------:R-:W-:Y:S04]  /*0950*/  STL [R1+0xd60], RZ ;  /* 0x000d60ff01007387 */ /* 0x000fe80000100800 */
[----:B------:R-:W-:Y:S01]  /*0960*/  STL [R1+0xd64], RZ ;  /* 0x000d64ff01007387 */ /* 0x000fe20000100800 */
[----:B------:R-:W-:Y:S01]  /*0970*/  @!P2 IMAD.MOV R0, RZ, RZ, -R0 ;  /* 0x000000ffff00a224 */ /* 0x000fe200078e0a00 */
[----:B------:R-:W-:-:S02]  /*0980*/  @!P1 LOP3.LUT R0, RZ, R11, RZ, 0x33, !PT ;  /* 0x0000000bff009212 */ /* 0x000fc400078e33ff */
[----:B------:R-:W-:Y:S03]  /*0990*/  STL [R1+0xd68], RZ ;  /* 0x000d68ff01007387 */ /* 0x000fe60000100800 */
[----:B------:R-:W-:Y:S01]  /*09a0*/  IMAD.SHL.U32 R38, R0, 0x40, RZ ;  /* 0x0000004000267824 */ /* 0x000fe200078e00ff */
[----:B------:R-:W-:Y:S01]  /*09b0*/  STL [R1+0xd6c], RZ ;  /* 0x000d6cff01007387 */ /* 0x000fe20000100800 */
[----:B------:R-:W-:Y:S02]  /*09c0*/  IMAD.MOV R2, RZ, RZ, -R0 ;  /* 0x000000ffff027224 */ /* 0x000fe400078e0a00 */
[C---:B------:R-:W-:Y:S01]  /*09d0*/  VIADD R0, R38.reuse, 0x1 ;  /* 0x0000000126007836 */ /* 0x040fe20000000000 */
[----:B------:R-:W-:Y:S01]  /*09e0*/  STL [R1+0xd50], RZ ;  /* 0x000d50ff01007387 */ /* 0x000fe20000100800 */
[C---:B------:R-:W-:Y:S02]  /*09f0*/  VIADD R5, R38.reuse, 0x2 ;  /* 0x0000000226057836 */ /* 0x040fe40000000000 */
[----:B------:R-:W-:Y:S01]  /*0a00*/  VIADD R3, R38, 0x3 ;  /* 0x0000000326037836 */ /* 0x000fe20000000000 */
[----:B------:R-:W-:Y:S01]  /*0a10*/  STL [R1+0xd54], RZ ;  /* 0x000d54ff01007387 */ /* 0x000fe20000100800 */
[----:B------:R-:W-:Y:S01]  /*0a20*/  IMAD R2, R11, R2, R4 ;  /* 0x000000020b027224 */ /* 0x000fe200078e0204 */
[----:B--2---:R-:W-:Y:S01]  /*0a30*/  LOP3.LUT R4, R12, 0x1f, RZ, 0xc0, !PT ;  /* 0x0000001f0c047812 */ /* 0x004fe200078ec0ff */
[----:B------:R-:W-:Y:S01]  /*0a40*/  VIADD R61, R38, 0x14 ;  /* 0x00000014263d7836 */ /* 0x000fe20000000000 */
[----:B------:R-:W-:Y:S01]  /*0a50*/  STL [R1+0xd58], RZ ;  /* 0x000d58ff01007387 */ /* 0x000fe20000100800 */
[----:B------:R-:W-:-:S02]  /*0a60*/  IMAD.IADD R2, R6, 0x1, R2 ;  /* 0x0000000106027824 */ /* 0x000fc400078e0202 */
[C---:B------:R-:W-:Y:S01]  /*0a70*/  VIADD R60, R38.reuse, 0x15 ;  /* 0x00000015263c7836 */ /* 0x040fe20000000000 */
[----:B------:R-:W-:Y:S01]  /*0a80*/  STL [R1+0xd5c], RZ ;  /* 0x000d5cff01007387 */ /* 0x000fe20000100800 */
[----:B------:R-:W-:Y:S01]  /*0a90*/  VIADD R59, R38, 0x16 ;  /* 0x00000016263b7836 */ /* 0x000fe20000000000 */
[----:B------:R-:W-:Y:S01]  /*0aa0*/  PRMT R21, R4, 0x6540, R2 ;  /* 0x0000654004157816 */ /* 0x000fe20000000002 */
[C---:B------:R-:W-:Y:S01]  /*0ab0*/  VIADD R57, R38.reuse, 0x17 ;  /* 0x0000001726397836 */ /* 0x040fe20000000000 */
[----:B------:R-:W-:Y:S01]  /*0ac0*/  STL [R1+0xd40], RZ ;  /* 0x000d40ff01007387 */ /* 0x000fe20000100800 */
[C---:B------:R-:W-:Y:S01]  /*0ad0*/  VIADD R56, R38.reuse, 0x18 ;  /* 0x0000001826387836 */ /* 0x040fe20000000000 */
[----:B------:R-:W-:Y:S01]  /*0ae0*/  LOP3.LUT R39, R21, 0x40, RZ, 0xfc, !PT ;  /* 0x0000004015277812 */ /* 0x000fe200078efcff */
[C---:B------:R-:W-:Y:S01]  /*0af0*/  VIADD R55, R38.reuse, 0x19 ;  /* 0x0000001926377836 */ /* 0x040fe20000000000 */
[----:B------:R-:W-:Y:S01]  /*0b00*/  STL [R1+0xd44], RZ ;  /* 0x000d44ff01007387 */ /* 0x000fe20000100800 */
[----:B------:R-:W-:-:S02]  /*0b10*/  VIADD R54, R38, 0x1a ;  /* 0x0000001a26367836 */ /* 0x000fc40000000000 */
[C---:B------:R-:W-:Y:S01]  /*0b20*/  VIADD R53, R38.reuse, 0x1b ;  /* 0x0000001b26357836 */ /* 0x040fe20000000000 */
[----:B------:R-:W-:Y:S01]  /*0b30*/  STL [R1+0xd48], RZ ;  /* 0x000d48ff01007387 */ /* 0x000fe20000100800 */
[C---:B------:R-:W-:Y:S02]  /*0b40*/  VIADD R52, R38.reuse, 0x1c ;  /* 0x0000001c26347836 */ /* 0x040fe40000000000 */
[C---:B------:R-:W-:Y:S01]  /*0b50*/  VIADD R51, R38.reuse, 0x1d ;  /* 0x0000001d26337836 */ /* 0x040fe20000000000 */
[----:B------:R-:W-:Y:S01]  /*0b60*/  STL [R1+0xd4c], RZ ;  /* 0x000d4cff01007387 */ /* 0x000fe20000100800 */
[C---:B------:R-:W-:Y:S02]  /*0b70*/  VIADD R50, R38.reuse, 0x1e ;  /* 0x0000001e26327836 */ /* 0x040fe40000000000 */
        /* <DEDUP_REMOVED lines=43> */
[----:B------:R-:W-:Y:S04]  /*0e30*/  STL [R1+0xcf8], RZ ;  /* 0x000cf8ff01007387 */ /* 0x000fe80000100800 */
        /* <DEDUP_REMOVED lines=413> */
[----:B------:R-:W-:Y:S04]  /*2810*/  STL [R1+0xe5c], R38 ;  /* 0x000e5c2601007387 */ /* 0x000fe80000100800 */
[----:B------:R0:W-:Y:S04]  /*2820*/  STL [R1+0x60], R0 ;  /* 0x0000600001007387 */ /* 0x0001e80000100800 */
[----:B------:R1:W-:Y:S04]  /*2830*/  STL [R1+0x5c], R5 ;  /* 0x00005c0501007387 */ /* 0x0003e80000100800 */
[----:B------:R2:W-:Y:S01]  /*2840*/  STL [R1+0x58], R3 ;  /* 0x0000580301007387 */ /* 0x0005e20000100800 */
[----:B0-----:R-:W-:-:S02]  /*2850*/  VIADD R0, R38, 0x4 ;  /* 0x0000000426007836 */ /* 0x001fc40000000000 */
[----:B-1----:R-:W-:-:S03]  /*2860*/  VIADD R5, R38, 0x5 ;  /* 0x0000000526057836 */ /* 0x002fc60000000000 */
[----:B------:R0:W-:Y:S01]  /*2870*/  STL [R1+0x54], R0 ;  /* 0x0000540001007387 */ /* 0x0001e20000100800 */
[----:B--2---:R-:W-:-:S03]  /*2880*/  VIADD R3, R38, 0x6 ;  /* 0x0000000626037836 */ /* 0x004fc60000000000 */
[----:B------:R1:W-:Y:S04]  /*2890*/  STL [R1+0x50], R5 ;  /* 0x0000500501007387 */ /* 0x0003e80000100800 */
[----:B------:R2:W-:Y:S01]  /*28a0*/  STL [R1+0x4c], R3 ;  /* 0x00004c0301007387 */ /* 0x0005e20000100800 */
[C---:B0-----:R-:W-:Y:S02]  /*28b0*/  VIADD R0, R38.reuse, 0x7 ;  /* 0x0000000726007836 */ /* 0x041fe40000000000 */
        /* <DEDUP_REMOVED lines=26> */
[----:B--2---:R-:W-:Y:S02]  /*2a60*/  VIADD R3, R38, 0x3e ;  /* 0x0000003e26037836 */ /* 0x004fe40000000000 */
[----:B0-----:R-:W-:Y:S02]  /*2a70*/  IMAD.SHL.U32 R0, R2, 0x100, RZ ;  /* 0x0000010002007824 */ /* 0x001fe400078e00ff */
[----:B------:R-:W-:-:S03]  /*2a80*/  VIADD R2, R38, 0x3f ;  /* 0x0000003f26027836 */ /* 0x000fc60000000000 */
[----:B------:R-:W-:Y:S01]  /*2a90*/  LOP3.LUT R0, R0, 0x20, R4, 0xfe, !PT ;  /* 0x0000002000007812 */ /* 0x000fe200078efe04 */
[----:B------:R-:W-:Y:S01]  /*2aa0*/  VIADD R4, R38, 0x3d ;  /* 0x0000003d26047836 */ /* 0x000fe20000000000 */
[----:B------:R-:W-:-:S03]  /*2ab0*/  LOP3.LUT R38, R21, 0x60, RZ, 0xfc, !PT ;  /* 0x0000006015267812 */ /* 0x000fc600078efcff */
[----:B------:R0:W-:Y:S04]  /*2ac0*/  STL [R1+0x12a8], R0 ;  /* 0x0012a80001007387 */ /* 0x0001e80000100800 */
[----:B------:R-:W-:Y:S04]  /*2ad0*/  STL [R1+0x1270], R21 ;  /* 0x0012701501007387 */ /* 0x000fe80000100800 */
[----:B------:R1:W-:Y:S01]  /*2ae0*/  STL [R1+0x12c0], R39 ;  /* 0x0012c02701007387 */ /* 0x0003e20000100800 */
[----:B0-----:R-:W-:-:S03]  /*2af0*/  LOP3.LUT R0, R21, 0x80, RZ, 0xfc, !PT ;  /* 0x0000008015007812 */ /* 0x001fc600078efcff */
[----:B------:R0:W-:Y:S04]  /*2b00*/  STL [R1+0x12bc], R38 ;  /* 0x0012bc2601007387 */ /* 0x0001e80000100800 */
[----:B------:R2:W-:Y:S01]  /*2b10*/  STL [R1+0x12b8], R0 ;  /* 0x0012b80001007387 */ /* 0x0005e20000100800 */
[C---:B-1----:R-:W-:Y:S02]  /*2b20*/  LOP3.LUT R39, R21.reuse, 0xa0, RZ, 0xfc, !PT ;  /* 0x000000a015277812 */ /* 0x042fe400078efcff */
[----:B0-----:R-:W-:-:S03]  /*2b30*/  LOP3.LUT R38, R21, 0xc0, RZ, 0xfc, !PT ;  /* 0x000000c015267812 */ /* 0x001fc600078efcff */
[----:B------:R0:W-:Y:S01]  /*2b40*/  STL [R1+0x12b4], R39 ;  /* 0x0012b42701007387 */ /* 0x0001e20000100800 */
[----:B--2---:R-:W-:-:S03]  /*2b50*/  LOP3.LUT R0, R21, 0xe0, RZ, 0xfc, !PT ;  /* 0x000000e015007812 */ /* 0x004fc600078efcff */
[----:B------:R0:W-:Y:S04]  /*2b60*/  STL [R1+0x12b0], R38 ;  /* 0x0012b02601007387 */ /* 0x0001e80000100800 */
[----:B------:R0:W-:Y:S01]  /*2b70*/  STL [R1+0x12ac], R0 ;  /* 0x0012ac0001007387 */ /* 0x0001e20000100800 */
[----:B------:R-:W-:Y:S05]  /*2b80*/  @!P0 BRA `(.L_x_0) ;  /* 0x0000056400e08947 */ /* 0x000fea0003800000 */
[----:B------:R1:W-:Y:S01]  /*2b90*/  STL [R1+0x29ec], R53 ;  /* 0x0029ec3501007387 */ /* 0x0003e20000100800 */
[----:B0-----:R-:W-:Y:S02]  /*2ba0*/  IABS R38, R20 ;  /* 0x0000001400267213 */ /* 0x001fe40000000000 */
[----:B------:R-:W-:Y:S01]  /*2bb0*/  IABS R58, R19 ;  /* 0x00000013003a7213 */ /* 0x000fe20000000000 */
[----:B------:R-:W-:Y:S01]  /*2bc0*/  IMAD.MOV.U32 R18, RZ, RZ, RZ ;  /* 0x000000ffff127224 */ /* 0x000fe200078e00ff */
[----:B------:R-:W-:Y:S01]  /*2bd0*/  ISETP.GE.AND P2, PT, R2, RZ, PT ;  /* 0x000000ff0200720c */ /* 0x000fe20003f46270 */
[----:B------:R-:W-:Y:S01]  /*2be0*/  ULDC.64 UR6, c[0x0][0x218] ;  /* 0x0000860000067ab9 */ /* 0x000fe20000000a00 */
[----:B------:R-:W-:Y:S01]  /*2bf0*/  ISETP.GE.AND P1, PT, R3, RZ, PT ;  /* 0x000000ff0300720c */ /* 0x000fe20003f26270 */
[----:B------:R-:W-:Y:S01]  /*2c00*/  ULDC UR5, c[0x0][0x240] ;  /* 0x0000900000057ab9 */ /* 0x000fe20000000800 */
[----:B------:R-:W-:Y:S01]  /*2c10*/  ULDC UR59, c[0x0][0x234] ;  /* 0x00008d00003b7ab9 */ /* 0x000fe20000000800 */
[----:B-1----:R-:W2:Y:S01]  /*2c20*/  LDL R53, [R1+0x1270] ;  /* 0x0012700001357983 */ /* 0x002ea20000100800 */
[----:B------:R-:W-:Y:S01]  /*2c30*/  ULDC.64 UR34, c[0x0][0x210] ;  /* 0x0000840000227ab9 */ /* 0x000fe20000000a00 */
[----:B------:R-:W-:Y:S01]  /*2c40*/  ULDC UR8, c[0x0][0x238] ;  /* 0x00008e0000087ab9 */ /* 0x000fe20000000800 */
[----:B------:R-:W-:Y:S01]  /*2c50*/  ULDC UR39, c[0x0][0x238] ;  /* 0x00008e0000277ab9 */ /* 0x000fe20000000800 */
[----:B------:R0:W-:Y:S01]  /*2c60*/  STL [R1+0x29e8], R54 ;  /* 0x0029e83601007387 */ /* 0x0001e20000100800 */
[----:B------:R-:W-:Y:S01]  /*2c70*/  ULDC UR55, c[0x0][0x238] ;  /* 0x00008e0000377ab9 */ /* 0x000fe20000000800 */
        /* <DEDUP_REMOVED lines=8> */
[----:B0-----:R-:W3:Y:S01]  /*2d00*/  LDL R54, [R1+0x12a8] ;  /* 0x0012a80001367983 */ /* 0x001ee20000100800 */
[----:B------:R-:W-:Y:S01]  /*2d10*/  ULDC UR15, c[0x0][0x238] ;  /* 0x00008e00000f7ab9 */ /* 0x000fe20000000800 */
        /* <DEDUP_REMOVED lines=12> */
[----:B0-----:R-:W4:Y:S01]  /*2de0*/  LDL R55, [R1+0x12c0] ;  /* 0x0012c00001377983 */ /* 0x001f220000100800 */
        /* <DEDUP_REMOVED lines=13> */
[----:B0-----:R-:W5:Y:S01]  /*2ec0*/  LDL R56, [R1+0x12bc] ;  /* 0x0012bc0001387983 */ /* 0x001f620000100800 */
[----:B------:R-:W0:Y:S01]  /*2ed0*/  I2F.RP R0, R38 ;  /* 0x0000002600007306 */ /* 0x000e220000209400 */
[----:B------:R-:W-:Y:S01]  /*2ee0*/  ULDC UR28, c[0x0][0x238] ;  /* 0x00008e00001c7ab9 */ /* 0x000fe20000000800 */
[----:B------:R-:W-:Y:S01]  /*2ef0*/  ULDC UR26, c[0x0][0x238] ;  /* 0x00008e00001a7ab9 */ /* 0x000fe20000000800 */
[----:B------:R1:W-:Y:S01]  /*2f00*/  STL [R1+0x29dc], R57 ;  /* 0x0029dc3901007387 */ /* 0x0003e20000100800 */
[----:B------:R-:W-:Y:S01]  /*2f10*/  ULDC UR24, c[0x0][0x238] ;  /* 0x00008e0000187ab9 */ /* 0x000fe20000000800 */
        /* <DEDUP_REMOVED lines=12> */
[----:B------:R-:W-:-:S02]  /*2fe0*/  ULDC UR12, c[0x0][0x238] ;  /* 0x00008e00000c7ab9 */ /* 0x000fc40000000800 */
[----:B-1----:R-:W5:Y:S04]  /*2ff0*/  LDL R57, [R1+0x12b8] ;  /* 0x0012b80001397983 */ /* 0x002f680000100800 */
[----:B0-----:R-:W5:Y:S04]  /*3000*/  LDL R59, [R1+0x12b4] ;  /* 0x0012b400013b7983 */ /* 0x001f680000100800 */
[----:B------:R-:W5:Y:S04]  /*3010*/  LDL R60, [R1+0x12b0] ;  /* 0x0012b000013c7983 */ /* 0x000f680000100800 */
[----:B------:R-:W5:Y:S01]  /*3020*/  LDL R61, [R1+0x12ac] ;  /* 0x0012ac00013d7983 */ /* 0x000f620000100800 */
[----:B------:R-:W0:Y:S08]  /*3030*/  I2F.RP R20, R58 ;  /* 0x0000003a00147306 */ /* 0x000e300000209400 */
[----:B------:R-:W1:Y:S08]  /*3040*/  MUFU.RCP R0, R0 ;  /* 0x0000000000007308 */ /* 0x000e700000001000 */
[----:B0-----:R-:W0:Y:S01]  /*3050*/  MUFU.RCP R20, R20 ;  /* 0x0000001400147308 */ /* 0x001e220000001000 */
[----:B-1----:R-:W-:-:S07]  /*3060*/  VIADD R0, R0, 0xffffffe ;  /* 0x0ffffffe00007836 */ /* 0x002fce0000000000 */
[----:B------:R-:W1:Y:S01]  /*3070*/  F2I.FTZ.U32.TRUNC.NTZ R19, R0 ;  /* 0x0000000000137305 */ /* 0x000e62000021f000 */
[----:B0-----:R-:W-:-:S07]  /*3080*/  VIADD R20, R20, 0xffffffe ;  /* 0x0ffffffe14147836 */ /* 0x001fce0000000000 */
[----:B------:R0:W0:Y:S01]  /*3090*/  F2I.FTZ.U32.TRUNC.NTZ R21, R20 ;  /* 0x0000001400157305 */ /* 0x000022000021f000 */
[----:B-1----:R-:W-:Y:S02]  /*30a0*/  IMAD.MOV R0, RZ, RZ, -R19 ;  /* 0x000000ffff007224 */ /* 0x002fe400078e0a13 */
[----:B0-----:R-:W-:Y:S02]  /*30b0*/  IMAD.MOV.U32 R20, RZ, RZ, RZ ;  /* 0x000000ffff147224 */ /* 0x001fe400078e00ff */
[----:B------:R-:W-:-:S04]  /*30c0*/  IMAD R0, R0, R38, RZ ;  /* 0x0000002600007224 */ /* 0x000fc800078e02ff */
[----:B------:R-:W-:-:S04]  /*30d0*/  IMAD.HI.U32 R19, R19, R0, R18 ;  /* 0x0000000013137227 */ /* 0x000fc800078e0012 */
[----:B------:R-:W-:-:S04]  /*30e0*/  IMAD.MOV R0, RZ, RZ, -R21 ;  /* 0x000000ffff007224 */ /* 0x000fc800078e0a15 */
[----:B------:R-:W-:-:S04]  /*30f0*/  IMAD R0, R0, R58, RZ ;  /* 0x0000003a00007224 */ /* 0x000fc800078e02ff */
[----:B------:R-:W-:Y:S01]  /*3100*/  IMAD.HI.U32 R0, R21, R0, R20 ;  /* 0x0000000015007227 */ /* 0x000fe200078e0014 */
[----:B--2---:R-:W-:-:S05]  /*3110*/  IABS R39, R53 ;  /* 0x0000003500277213 */ /* 0x004fca0000000000 */
[----:B------:R-:W-:-:S04]  /*3120*/  IMAD.HI.U32 R45, R19, R39, RZ ;  /* 0x00000027132d7227 */ /* 0x000fc800078e00ff */
[----:B------:R-:W-:-:S04]  /*3130*/  IMAD.MOV R45, RZ, RZ, -R45 ;  /* 0x000000ffff2d7224 */ /* 0x000fc800078e0a2d */
[C---:B------:R-:W-:Y:S01]  /*3140*/  IMAD R39, R38.reuse, R45, R39 ;  /* 0x0000002d26277224 */ /* 0x040fe200078e0227 */
[----:B---3--:R-:W-:Y:S02]  /*3150*/  IABS R43, R54 ;  /* 0x00000036002b7213 */ /* 0x008fe40000000000 */
[----:B------:R-:W-:Y:S02]  /*3160*/  IABS R45, R2 ;  /* 0x00000002002d7213 */ /* 0x000fe40000000000 */
[----:B------:R-:W-:Y:S01]  /*3170*/  ISETP.GT.U32.AND P0, PT, R38, R39, PT ;  /* 0x000000272600720c */ /* 0x000fe20003f04070 */
[----:B------:R-:W-:-:S04]  /*3180*/  IMAD.HI.U32 R44, R19, R43, RZ ;  /* 0x0000002b132c7227 */ /* 0x000fc800078e00ff */
[----:B------:R-:W-:Y:S02]  /*3190*/  IMAD.MOV R44, RZ, RZ, -R44 ;  /* 0x000000ffff2c7224 */ /* 0x000fe400078e0a2c */
[----:B------:R-:W-:Y:S01]  /*31a0*/  IMAD.HI.U32 R2, R0, R45, RZ ;  /* 0x0000002d00027227 */ /* 0x000fe200078e00ff */
[----:B----4-:R-:W-:-:S03]  /*31b0*/  IABS R41, R55 ;  /* 0x0000003700297213 */ /* 0x010fc60000000000 */
[C---:B------:R-:W-:Y:S02]  /*31c0*/  IMAD R21, R38.reuse, R44, R43 ;  /* 0x0000002c26157224 */ /* 0x040fe400078e022b */
[----:B------:R-:W-:Y:S02]  /*31d0*/  @!P0 IMAD.IADD R39, R39, 0x1, -R38 ;  /* 0x0000000127278824 */ /* 0x000fe400078e0a26 */
[----:B------:R-:W-:Y:S01]  /*31e0*/  IMAD.HI.U32 R42, R19, R41, RZ ;  /* 0x00000029132a7227 */ /* 0x000fe200078e00ff */
[C---:B------:R-:W-:Y:S02]  /*31f0*/  ISETP.GT.U32.AND P4, PT, R38.reuse, R21, PT ;  /* 0x000000152600720c */ /* 0x040fe40003f84070 */
[----:B------:R-:W-:Y:S01]  /*3200*/  ISETP.GT.U32.AND P3, PT, R38, R39, PT ;  /* 0x000000272600720c */ /* 0x000fe20003f64070 */
[----:B------:R-:W-:Y:S02]  /*3210*/  IMAD.MOV R42, RZ, RZ, -R42 ;  /* 0x000000ffff2a7224 */ /* 0x000fe400078e0a2a */
[----:B------:R-:W-:-:S02]  /*3220*/  IMAD.MOV R2, RZ, RZ, -R2 ;  /* 0x000000ffff027224 */ /* 0x000fc400078e0a02 */
[----:B------:R-:W-:Y:S01]  /*3230*/  IMAD R20, R38, R42, R41 ;  /* 0x0000002a26147224 */ /* 0x000fe200078e0229 */
[----:B-----5:R-:W-:Y:S01]  /*3240*/  IABS R18, R56 ;  /* 0x0000003800127213 */ /* 0x020fe20000000000 */
[----:B------:R-:W-:Y:S01]  /*3250*/  IMAD R45, R58, R2, R45 ;  /* 0x000000023a2d7224 */ /* 0x000fe200078e022d */
[----:B------:R-:W-:Y:S02]  /*3260*/  IABS R2, R6 ;  /* 0x0000000600027213 */ /* 0x000fe40000000000 */
[----:B------:R-:W-:Y:S01]  /*3270*/  ISETP.GT.U32.AND P5, PT, R38, R20, PT ;  /* 0x000000142600720c */ /* 0x000fe20003fa4070 */
[----:B------:R-:W-:-:S04]  /*3280*/  IMAD.HI.U32 R40, R19, R18, RZ ;  /* 0x0000001213287227 */ /* 0x000fc800078e00ff */
[----:B------:R-:W-:Y:S02]  /*3290*/  IMAD.MOV R40, RZ, RZ, -R40 ;  /* 0x000000ffff287224 */ /* 0x000fe400078e0a28 */
[----:B------:R-:W-:Y:S02]  /*32a0*/  @!P3 IMAD.IADD R39, R39, 0x1, -R38 ;  /* 0x000000012727b824 */ /* 0x000fe400078e0a26 */
[----:B------:R-:W-:Y:S02]  /*32b0*/  IMAD R18, R38, R40, R18 ;  /* 0x0000002826127224 */ /* 0x000fe400078e0212 */
[--C-:B------:R-:W-:Y:S02]  /*32c0*/  @!P4 IMAD.IADD R21, R21, 0x1, -R38.reuse ;  /* 0x000000011515c824 */ /* 0x100fe400078e0a26 */
[----:B------:R-:W-:Y:S01]  /*32d0*/  @!P5 IMAD.IADD R20, R20, 0x1, -R38 ;  /* 0x000000011414d824 */ /* 0x000fe200078e0a26 */
[----:B------:R-:W-:Y:S02]  /*32e0*/  ISETP.GT.U32.AND P6, PT, R38, R18, PT ;  /* 0x000000122600720c */ /* 0x000fe40003fc4070 */
[----:B------:R-:W-:-:S02]  /*32f0*/  IABS R44, R57 ;  /* 0x00000039002c7213 */ /* 0x000fc40000000000 */
[----:B------:R-:W-:-:S03]  /*3300*/  IABS R42, R59 ;  /* 0x0000003b002a7213 */ /* 0x000fc60000000000 */
[----:B------:R-:W-:Y:S01]  /*3310*/  IMAD.HI.U32 R47, R19, R44, RZ ;  /* 0x0000002c132f7227 */ /* 0x000fe200078e00ff */
[----:B------:R-:W-:-:S03]  /*3320*/  IABS R41, R60 ;  /* 0x0000003c00297213 */ /* 0x000fc60000000000 */
[----:B------:R-:W-:Y:S01]  /*3330*/  IMAD.HI.U32 R46, R19, R42, RZ ;  /* 0x0000002a132e7227 */ /* 0x000fe200078e00ff */
[----:B------:R-:W-:-:S03]  /*3340*/  IABS R40, R61 ;  /* 0x0000003d00287213 */ /* 0x000fc60000000000 */
[----:B------:R-:W-:-:S04]  /*3350*/  IMAD.HI.U32 R43, R19, R41, RZ ;  /* 0x00000029132b7227 */ /* 0x000fc800078e00ff */
[----:B------:R-:W-:-:S04]  /*3360*/  IMAD.HI.U32 R19, R19, R40, RZ ;  /* 0x0000002813137227 */ /* 0x000fc800078e00ff */
[----:B------:R-:W-:Y:S02]  /*3370*/  IMAD.MOV R19, RZ, RZ, -R19 ;  /* 0x000000ffff137224 */ /* 0x000fe400078e0a13 */
[----:B------:R-:W-:Y:S02]  /*3380*/  IMAD.MOV R47, RZ, RZ, -R47 ;  /* 0x000000ffff2f7224 */ /* 0x000fe400078e0a2f */
[C---:B------:R-:W-:Y:S01]  /*3390*/  IMAD R40, R38.reuse, R19, R40 ;  /* 0x0000001326287224 */ /* 0x040fe200078e0228 */
[----:B------:R-:W-:Y:S01]  /*33a0*/  IABS R19, R4 ;  /* 0x0000000400137213 */ /* 0x000fe20000000000 */
[C---:B------:R-:W-:Y:S02]  /*33b0*/  IMAD R44, R38.reuse, R47, R44 ;  /* 0x0000002f262c7224 */ /* 0x040fe400078e022c */
[----:B------:R-:W-:Y:S01]  /*33c0*/  IMAD.MOV R46, RZ, RZ, -R46 ;  /* 0x000000ffff2e7224 */ /* 0x000fe200078e0a2e */
[----:B------:R-:W-:Y:S01]  /*33d0*/  ISETP.GT.U32.AND P5, PT, R38, R40, PT ;  /* 0x000000282600720c */ /* 0x000fe20003fa4070 */
[----:B------:R-:W-:Y:S01]  /*33e0*/  IMAD.HI.U32 R48, R0, R19, RZ ;  /* 0x0000001300307227 */ /* 0x000fe200078e00ff */
[----:B------:R-:W-:-:S03]  /*33f0*/  ISETP.GT.U32.AND P0, PT, R38, R44, PT ;  /* 0x0000002c2600720c */ /* 0x000fc60003f04070 */
[----:B------:R-:W-:Y:S02]  /*3400*/  IMAD.MOV R48, RZ, RZ, -R48 ;  /* 0x000000ffff307224 */ /* 0x000fe400078e0a30 */
[----:B------:R-:W-:Y:S02]  /*3410*/  IMAD.MOV R43, RZ, RZ, -R43 ;  /* 0x000000ffff2b7224 */ /* 0x000fe400078e0a2b */
[----:B------:R-:W-:Y:S02]  /*3420*/  IMAD R19, R58, R48, R19 ;  /* 0x000000303a137224 */ /* 0x000fe400078e0213 */
[----:B------:R-:W2:Y:S01]  /*3430*/  LDL.LU R48, [R1+0x8] ;  /* 0x0000080001307983 */ /* 0x000ea20000300800 */
[C---:B------:R-:W-:Y:S02]  /*3440*/  IMAD R42, R38.reuse, R46, R42 ;  /* 0x0000002e262a7224 */ /* 0x040fe400078e022a */
[----:B------:R-:W-:Y:S01]  /*3450*/  IMAD R41, R38, R43, R41 ;  /* 0x0000002b26297224 */ /* 0x000fe200078e0229 */
[----:B------:R-:W-:Y:S01]  /*3460*/  IABS R43, R3 ;  /* 0x00000003002b7213 */ /* 0x000fe20000000000 */
[--C-:B------:R-:W-:Y:S01]  /*3470*/  @!P0 IMAD.IADD R44, R44, 0x1, -R38.reuse ;  /* 0x000000012c2c8824 */ /* 0x100fe200078e0a26 */
[----:B------:R-:W-:Y:S01]  /*3480*/  ISETP.GT.U32.AND P3, PT, R38, R42, PT ;  /* 0x0000002a2600720c */ /* 0x000fe20003f64070 */
[--C-:B------:R-:W-:Y:S01]  /*3490*/  @!P6 IMAD.IADD R18, R18, 0x1, -R38.reuse ;  /* 0x000000011212e824 */ /* 0x100fe200078e0a26 */
[----:B------:R-:W-:Y:S01]  /*34a0*/  ISETP.GT.U32.AND P4, PT, R38, R41, PT ;  /* 0x000000292600720c */ /* 0x000fe20003f84070 */
[----:B------:R-:W-:Y:S01]  /*34b0*/  @!P5 IMAD.IADD R40, R40, 0x1, -R38 ;  /* 0x000000012828d824 */ /* 0x000fe200078e0a26 */
[----:B------:R-:W-:Y:S01]  /*34c0*/  ISETP.GT.U32.AND P0, PT, R38, R20, PT ;  /* 0x000000142600720c */ /* 0x000fe20003f04070 */
[----:B------:R-:W-:Y:S01]  /*34d0*/  IMAD.HI.U32 R46, R0, R43, RZ ;  /* 0x0000002b002e7227 */ /* 0x000fe200078e00ff */
[----:B------:R-:W-:-:S02]  /*34e0*/  ISETP.GT.U32.AND P6, PT, R38, R21, PT ;  /* 0x000000152600720c */ /* 0x000fc40003fc4070 */
[----:B------:R-:W-:Y:S01]  /*34f0*/  IABS R3, R5 ;  /* 0x0000000500037213 */ /* 0x000fe20000000000 */
[----:B------:R-:W-:Y:S02]  /*3500*/  IMAD.MOV R46, RZ, RZ, -R46 ;  /* 0x000000ffff2e7224 */ /* 0x000fe400078e0a2e */
[----:B------:R-:W-:-:S04]  /*3510*/  IMAD.HI.U32 R47, R0, R2, RZ ;  /* 0x00000002002f7227 */ /* 0x000fc800078e00ff */
[--C-:B------:R-:W-:Y:S01]  /*3520*/  @!P3 IMAD.IADD R42, R42, 0x1, -R38.reuse ;  /* 0x000000012a2ab824 */ /* 0x100fe200078e0a26 */
[C---:B------:R-:W-:Y:S01]  /*3530*/  ISETP.GT.U32.AND P3, PT, R38.reuse, R18, PT ;  /* 0x000000122600720c */ /* 0x040fe20003f64070 */
[--C-:B------:R-:W-:Y:S01]  /*3540*/  @!P4 IMAD.IADD R41, R41, 0x1, -R38.reuse ;  /* 0x000000012929c824 */ /* 0x100fe200078e0a26 */
[----:B------:R-:W-:Y:S01]  /*3550*/  ISETP.GT.U32.AND P4, PT, R38, R44, PT ;  /* 0x0000002c2600720c */ /* 0x000fe20003f84070 */
[--C-:B------:R-:W-:Y:S01]  /*3560*/  @!P0 IMAD.IADD R20, R20, 0x1, -R38.reuse ;  /* 0x0000000114148824 */ /* 0x100fe200078e0a26 */
[C---:B------:R-:W-:Y:S01]  /*3570*/  ISETP.GT.U32.AND P5, PT, R38.reuse, R42, PT ;  /* 0x0000002a2600720c */ /* 0x040fe20003fa4070 */
[----:B------:R-:W-:Y:S01]  /*3580*/  @!P6 IMAD.IADD R21, R21, 0x1, -R38 ;  /* 0x000000011515e824 */ /* 0x000fe200078e0a26 */
[----:B------:R-:W-:Y:S01]  /*3590*/  ISETP.GT.U32.AND P0, PT, R38, R41, PT ;  /* 0x000000292600720c */ /* 0x000fe20003f04070 */
[----:B------:R-:W-:Y:S01]  /*35a0*/  IMAD R43, R58, R46, R43 ;  /* 0x0000002e3a2b7224 */ /* 0x000fe200078e022b */
[----:B------:R-:W-:Y:S01]  /*35b0*/  ISETP.GT.U32.AND P6, PT, R38, R40, PT ;  /* 0x000000282600720c */ /* 0x000fe20003fc4070 */
[----:B------:R-:W-:-:S06]  /*35c0*/  IMAD.HI.U32 R46, R0, R3, RZ ;  /* 0x00000003002e7227 */ /* 0x000fcc00078e00ff */
[--C-:B------:R-:W-:Y:S01]  /*35d0*/  @!P4 IMAD.IADD R44, R44, 0x1, -R38.reuse ;  /* 0x000000012c2cc824 */ /* 0x100fe200078e0a26 */
[----:B------:R-:W-:Y:S01]  /*35e0*/  ISETP.GE.AND P4, PT, R54, RZ, PT ;  /* 0x000000ff3600720c */ /* 0x000fe20003f86270 */
[--C-:B------:R-:W-:Y:S01]  /*35f0*/  @!P3 IMAD.IADD R18, R18, 0x1, -R38.reuse ;  /* 0x000000011212b824 */ /* 0x100fe200078e0a26 */
[----:B------:R-:W-:Y:S01]  /*3600*/  ISETP.GE.AND P3, PT, R53, RZ, PT ;  /* 0x000000ff3500720c */ /* 0x000fe20003f66270 */
[--C-:B------:R-:W-:Y:S01]  /*3610*/  @!P5 IMAD.IADD R42, R42, 0x1, -R38.reuse ;  /* 0x000000012a2ad824 */ /* 0x100fe200078e0a26 */
[----:B------:R-:W-:Y:S01]  /*3620*/  ISETP.GE.AND P5, PT, R55, RZ, PT ;  /* 0x000000ff3700720c */ /* 0x000fe20003fa6270 */
[--C-:B------:R-:W-:Y:S01]  /*3630*/  @!P0 IMAD.IADD R41, R41, 0x1, -R38.reuse ;  /* 0x0000000129298824 */ /* 0x100fe200078e0a26 */
[----:B------:R-:W-:Y:S01]  /*3640*/  ISETP.GE.AND P0, PT, R56, RZ, PT ;  /* 0x000000ff3800720c */ /* 0x000fe20003f06270 */
[----:B------:R-:W-:Y:S01]  /*3650*/  @!P6 IMAD.IADD R40, R40, 0x1, -R38 ;  /* 0x000000012828e824 */ /* 0x000fe200078e0a26 */
[----:B------:R-:W-:Y:S01]  /*3660*/  ISETP.GE.AND P6, PT, R57, RZ, PT ;  /* 0x000000ff3900720c */ /* 0x000fe20003fc6270 */
[----:B------:R-:W-:Y:S01]  /*3670*/  IMAD.MOV R46, RZ, RZ, -R46 ;  /* 0x000000ffff2e7224 */ /* 0x000fe200078e0a2e */
[----:B------:R-:W3:Y:S03]  /*3680*/  LDL.LU R53, [R1+0x29ec] ;  /* 0x0029ec0001357983 */ /* 0x000ee60000300800 */
[----:B------:R-:W-:Y:S01]  /*3690*/  @!P4 IMAD.MOV R21, RZ, RZ, -R21 ;  /* 0x000000ffff15c224 */ /* 0x000fe200078e0a15 */
[----:B------:R-:W-:Y:S01]  /*36a0*/  ISETP.GT.U32.AND P4, PT, R58, R45, PT ;  /* 0x0000002d3a00720c */ /* 0x000fe20003f84070 */
[----:B------:R-:W-:Y:S01]  /*36b0*/  @!P3 IMAD.MOV R39, RZ, RZ, -R39 ;  /* 0x000000ffff27b224 */ /* 0x000fe200078e0a27 */
[----:B------:R-:W-:Y:S01]  /*36c0*/  ISETP.GE.AND P3, PT, R59, RZ, PT ;  /* 0x000000ff3b00720c */ /* 0x000fe20003f66270 */
[----:B------:R-:W-:Y:S01]  /*36d0*/  @!P5 IMAD.MOV R20, RZ, RZ, -R20 ;  /* 0x000000ffff14d224 */ /* 0x000fe200078e0a14 */
[----:B------:R-:W-:Y:S01]  /*36e0*/  ISETP.GE.AND P5, PT, R60, RZ, PT ;  /* 0x000000ff3c00720c */ /* 0x000fe20003fa6270 */
[----:B------:R-:W-:Y:S01]  /*36f0*/  @!P0 IMAD.MOV R18, RZ, RZ, -R18 ;  /* 0x000000ffff128224 */ /* 0x000fe200078e0a12 */
[----:B------:R-:W-:Y:S01]  /*3700*/  ISETP.GE.AND P0, PT, R61, RZ, PT ;  /* 0x000000ff3d00720c */ /* 0x000fe20003f06270 */
[----:B------:R-:W-:Y:S01]  /*3710*/  @!P6 IMAD.MOV R44, RZ, RZ, -R44 ;  /* 0x000000ffff2ce224 */ /* 0x000fe200078e0a2c */
[----:B------:R-:W4:Y:S01]  /*3720*/  LDL.LU R54, [R1+0x29e8] ;  /* 0x0029e80001367983 */ /* 0x000f220000300800 */
[----:B------:R-:W-:-:S03]  /*3730*/  IMAD R3, R58, R46, R3 ;  /* 0x0000002e3a037224 */ /* 0x000fc600078e0203 */
[----:B------:R-:W5:Y:S01]  /*3740*/  LDL.LU R55, [R1+0x29e4] ;  /* 0x0029e40001377983 */ /* 0x000f620000300800 */
[----:B------:R-:W-:-:S03]  /*3750*/  @!P4 IMAD.IADD R45, R45, 0x1, -R58 ;  /* 0x000000012d2dc824 */ /* 0x000fc600078e0a3a */
[----:B------:R-:W5:Y:S04]  /*3760*/  LDL.LU R56, [R1+0x29e0] ;  /* 0x0029e00001387983 */ /* 0x000f680000300800 */
[----:B------:R-:W5:Y:S01]  /*3770*/  LDL.LU R57, [R1+0x29dc] ;  /* 0x0029dc0001397983 */ /* 0x000f620000300800 */
[----:B------:R-:W-:-:S03]  /*3780*/  @!P3 IMAD.MOV R42, RZ, RZ, -R42 ;  /* 0x000000ffff2ab224 */ /* 0x000fc600078e0a2a */
[----:B------:R-:W5:Y:S01]  /*3790*/  LDL.LU R59, [R1+0x29d8] ;  /* 0x0029d800013b7983 */ /* 0x000f620000300800 */
[----:B------:R-:W-:-:S03]  /*37a0*/  @!P5 IMAD.MOV R41, RZ, RZ, -R41 ;  /* 0x000000ffff29d224 */ /* 0x000fc600078e0a29 */
[----:B------:R-:W5:Y:S01]  /*37b0*/  LDL.LU R60, [R1+0x29d4] ;  /* 0x0029d400013c7983 */ /* 0x000f620000300800 */
[----:B------:R-:W-:-:S03]  /*37c0*/  @!P0 IMAD.MOV R40, RZ, RZ, -R40 ;  /* 0x000000ffff288224 */ /* 0x000fc600078e0a28 */
[----:B------:R-:W5:Y:S01]  /*37d0*/  LDL.LU R61, [R1+0x29d0] ;  /* 0x0029d000013d7983 */ /* 0x000f620000300800 */
[C---:B------:R-:W-:Y:S02]  /*37e0*/  ISETP.GT.U32.AND P4, PT, R58.reuse, R45, PT ;  /* 0x0000002d3a00720c */ /* 0x040fe40003f84070 */
[C---:B------:R-:W-:Y:S02]  /*37f0*/  ISETP.GT.U32.AND P3, PT, R58.reuse, R43, PT ;  /* 0x0000002b3a00720c */ /* 0x040fe40003f64070 */
[----:B------:R-:W-:Y:S02]  /*3800*/  ISETP.GT.U32.AND P5, PT, R58, R19, PT ;  /* 0x000000133a00720c */ /* 0x000fe40003fa4070 */
[----:B------:R-:W-:-:S07]  /*3810*/  ISETP.GE.AND P0, PT, R4, RZ, PT ;  /* 0x000000ff0400720c */ /* 0x000fce0003f06270 */
[--C-:B------:R-:W-:Y:S02]  /*3820*/  @!P4 IMAD.IADD R45, R45, 0x1, -R58.reuse ;  /* 0x000000012d2dc824 */ /* 0x100fe400078e0a3a */
[--C-:B------:R-:W-:Y:S01]  /*3830*/  @!P3 IMAD.IADD R43, R43, 0x1, -R58.reuse ;  /* 0x000000012b2bb824 */ /* 0x100fe200078e0a3a */
[----:B------:R-:W-:Y:S01]  /*3840*/  ISETP.GE.AND P3, PT, R5, RZ, PT ;  /* 0x000000ff0500720c */ /* 0x000fe20003f66270 */
[----:B------:R-:W-:Y:S02]  /*3850*/  @!P5 IMAD.IADD R19, R19, 0x1, -R58 ;  /* 0x000000011313d824 */ /* 0x000fe400078e0a3a */
[----:B------:R-:W-:Y:S01]  /*3860*/  IMAD.MOV R47, RZ, RZ, -R47 ;  /* 0x000000ffff2f7224 */ /* 0x000fe200078e0a2f */
[----:B------:R-:W-:-:S03]  /*3870*/  ISETP.GT.U32.AND P5, PT, R58, R43, PT ;  /* 0x0000002b3a00720c */ /* 0x000fc60003fa4070 */
[----:B------:R-:W-:-:S05]  /*3880*/  IMAD R2, R58, R47, R2 ;  /* 0x0000002f3a027224 */ /* 0x000fca00078e0202 */
[----:B------:R-:W-:-:S05]  /*3890*/  ISETP.GT.U32.AND P4, PT, R58, R2, PT ;  /* 0x000000023a00720c */ /* 0x000fca0003f84070 */
[----:B------:R-:W-:-:S08]  /*38a0*/  @!P5 IMAD.IADD R43, R43, 0x1, -R58 ;  /* 0x000000012b2bd824 */ /* 0x000fd000078e0a3a */
[----:B------:R-:W-:-:S05]  /*38b0*/  @!P4 IMAD.IADD R2, R2, 0x1, -R58 ;  /* 0x000000010202c824 */ /* 0x000fca00078e0a3a */
[----:B------:R-:W-:-:S13]  /*38c0*/  ISETP.GT.U32.AND P4, PT, R58, R2, PT ;  /* 0x000000023a00720c */ /* 0x000fda0003f84070 */
[----:B------:R-:W-:Y:S01]  /*38d0*/  @!P4 IMAD.IADD R2, R2, 0x1, -R58 ;  /* 0x000000010202c824 */ /* 0x000fe200078e0a3a */
[----:B------:R-:W-:Y:S02]  /*38e0*/  ISETP.GE.AND P4, PT, R7, RZ, PT ;  /* 0x000000ff0700720c */ /* 0x000fe40003f86270 */
[----:B--2---:R-:W-:Y:S02]  /*38f0*/  ISETP.NE.AND P6, PT, R48, RZ, PT ;  /* 0x000000ff3000720c */ /* 0x004fe40003fc5270 */
[----:B------:R-:W-:-:S04]  /*3900*/  LOP3.LUT R38, RZ, R48, RZ, 0x33, !PT ;  /* 0x00000030ff267212 */ /* 0x000fc800078e33ff */
[C---:B------:R-:W-:Y:S02]  /*3910*/  SEL R46, R38.reuse, R39, !P6 ;  /* 0x00000027262e7207 */ /* 0x040fe40007000000 */
[C---:B------:R-:W-:Y:S02]  /*3920*/  SEL R39, R38.reuse, R21, !P6 ;  /* 0x0000001526277207 */ /* 0x040fe40007000000 */
[C---:B------:R-:W-:Y:S02]  /*3930*/  SEL R20, R38.reuse, R20, !P6 ;  /* 0x0000001426147207 */ /* 0x040fe40007000000 */
[C---:B------:R-:W-:Y:S01]  /*3940*/  SEL R21, R38.reuse, R18, !P6 ;  /* 0x0000001226157207 */ /* 0x040fe20007000000 */
[----:B------:R-:W-:Y:S01]  /*3950*/  STL [R1+0x13c], R46 ;  /* 0x00013c2e01007387 */ /* 0x000fe20000100800 */
[----:B------:R-:W-:-:S03]  /*3960*/  SEL R18, R38, R44, !P6 ;  /* 0x0000002c26127207 */ /* 0x000fc60007000000 */
[----:B------:R-:W-:Y:S04]  /*3970*/  STL [R1+0x138], R39 ;  /* 0x0001382701007387 */ /* 0x000fe80000100800 */
[----:B------:R0:W-:Y:S04]  /*3980*/  STL [R1+0x134], R20 ;  /* 0x0001341401007387 */ /* 0x0001e80000100800 */
[----:B------:R1:W-:Y:S04]  /*3990*/  STL [R1+0x130], R21 ;  /* 0x0001301501007387 */ /* 0x0003e80000100800 */
[----:B------:R2:W-:Y:S01]  /*39a0*/  STL [R1+0x12c], R18 ;  /* 0x00012c1201007387 */ /* 0x0005e20000100800 */
[----:B0-----:R-:W-:-:S02]  /*39b0*/  SEL R20, R38, R42, !P6 ;  /* 0x0000002a26147207 */ /* 0x001fc40007000000 */
[C---:B-1----:R-:W-:Y:S02]  /*39c0*/  SEL R21, R38.reuse, R41, !P6 ;  /* 0x0000002926157207 */ /* 0x042fe40007000000 */
[----:B--2---:R-:W-:Y:S02]  /*39d0*/  SEL R18, R38, R40, !P6 ;  /* 0x0000002826127207 */ /* 0x004fe40007000000 */
[----:B------:R-:W-:Y:S01]  /*39e0*/  ISETP.GT.U32.AND P6, PT, R58, R3, PT ;  /* 0x000000033a00720c */ /* 0x000fe20003fc4070 */
[----:B------:R0:W-:Y:S04]  /*39f0*/  STL [R1+0x128], R20 ;  /* 0x0001281401007387 */ /* 0x0001e80000100800 */
[----:B------:R-:W-:Y:S04]  /*3a00*/  STL [R1+0x124], R21 ;  /* 0x0001241501007387 */ /* 0x000fe80000100800 */
[----:B------:R1:W-:Y:S01]  /*3a10*/  STL [R1+0x120], R18 ;  /* 0x0001201201007387 */ /* 0x0003e20000100800 */
[----:B0-----:R-:W-:Y:S01]  /*3a20*/  IABS R20, R7 ;  /* 0x0000000700147213 */ /* 0x001fe20000000000 */
[----:B------:R-:W-:-:S04]  /*3a30*/  IMAD.MOV.U32 R39, RZ, RZ, R45 ;  /* 0x000000ffff277224 */ /* 0x000fc800078e002d */
[----:B------:R-:W-:Y:S01]  /*3a40*/  IMAD.MOV.U32 R4, RZ, RZ, R20 ;  /* 0x000000ffff047224 */ /* 0x000fe200078e0014 */
[----:B-1----:R-:W-:Y:S01]  /*3a50*/  IABS R18, R8 ;  /* 0x0000000800127213 */ /* 0x002fe20000000000 */
[----:B------:R-:W-:-:S04]  /*3a60*/  @!P6 IMAD.IADD R3, R3, 0x1, -R58 ;  /* 0x000000010303e824 */ /* 0x000fc800078e0a3a */
[----:B------:R-:W-:Y:S02]  /*3a70*/  IMAD.MOV.U32 R5, RZ, RZ, R18 ;  /* 0x000000ffff057224 */ /* 0x000fe400078e0012 */
[----:B------:R-:W-:-:S04]  /*3a80*/  IMAD.HI.U32 R18, R0, R4, RZ ;  /* 0x0000000400127227 */ /* 0x000fc800078e00ff */
[----:B------:R-:W-:Y:S01]  /*3a90*/  @!P2 IMAD.MOV R39, RZ, RZ, -R39 ;  /* 0x000000ffff27a224 */ /* 0x000fe200078e0a27 */
[----:B------:R-:W-:Y:S01]  /*3aa0*/  ISETP.GT.U32.AND P2, PT, R58, R3, PT ;  /* 0x000000033a00720c */ /* 0x000fe20003f44070 */
[----:B------:R-:W-:Y:S02]  /*3ab0*/  IMAD.MOV R21, RZ, RZ, -R18 ;  /* 0x000000ffff157224 */ /* 0x000fe400078e0a12 */
[----:B------:R-:W-:-:S04]  /*3ac0*/  IMAD.HI.U32 R18, R0, R5, RZ ;  /* 0x0000000500127227 */ /* 0x000fc800078e00ff */
[----:B------:R-:W-:Y:S01]  /*3ad0*/  IMAD.MOV R18, RZ, RZ, -R18 ;  /* 0x000000ffff127224 */ /* 0x000fe200078e0a12 */
[----:B------:R-:W-:-:S03]  /*3ae0*/  ISETP.GT.U32.AND P6, PT, R58, R19, PT ;  /* 0x000000133a00720c */ /* 0x000fc60003fc4070 */
[C---:B------:R-:W-:Y:S02]  /*3af0*/  IMAD R5, R58.reuse, R18, R5 ;  /* 0x000000123a057224 */ /* 0x040fe400078e0205 */
[C---:B------:R-:W-:Y:S02]  /*3b00*/  IMAD R4, R58.reuse, R21, R4 ;  /* 0x000000153a047224 */ /* 0x040fe400078e0204 */
[----:B------:R-:W-:Y:S01]  /*3b10*/  @!P2 IMAD.IADD R3, R3, 0x1, -R58 ;  /* 0x000000010303a824 */ /* 0x000fe200078e0a3a */
[C---:B------:R-:W-:Y:S02]  /*3b20*/  ISETP.GT.U32.AND P2, PT, R58.reuse, R5, PT ;  /* 0x000000053a00720c */ /* 0x040fe40003f44070 */
[----:B------:R-:W-:-:S03]  /*3b30*/  ISETP.GT.U32.AND P5, PT, R58, R4, PT ;  /* 0x000000043a00720c */ /* 0x000fc60003fa4070 */
[----:B------:R-:W-:Y:S01]  /*3b40*/  @!P6 IMAD.IADD R19, R19, 0x1, -R58 ;  /* 0x000000011313e824 */ /* 0x000fe200078e0a3a */
[----:B------:R-:W-:-:S03]  /*3b50*/  IABS R18, R10 ;  /* 0x0000000a00127213 */ /* 0x000fc60000000000 */
[----:B------:R-:W-:-:S04]  /*3b60*/  IMAD.MOV.U32 R38, RZ, RZ, R19 ;  /* 0x000000ffff267224 */ /* 0x000fc800078e0013 */
[--C-:B------:R-:W-:Y:S02]  /*3b70*/  @!P2 IMAD.IADD R5, R5, 0x1, -R58.reuse ;  /* 0x000000010505a824 */ /* 0x100fe400078e0a3a */
[----:B------:R-:W-:Y:S01]  /*3b80*/  @!P5 IMAD.IADD R4, R4, 0x1, -R58 ;  /* 0x000000010404d824 */ /* 0x000fe200078e0a3a */
[----:B------:R-:W-:Y:S01]  /*3b90*/  ISETP.GE.AND P5, PT, R8, RZ, PT ;  /* 0x000000ff0800720c */ /* 0x000fe20003fa6270 */
[----:B------:R-:W-:Y:S01]  /*3ba0*/  @!P0 IMAD.MOV R38, RZ, RZ, -R38 ;  /* 0x000000ffff268224 */ /* 0x000fe200078e0a26 */
[----:B------:R-:W-:Y:S01]  /*3bb0*/  ISETP.GT.U32.AND P0, PT, R58, R5, PT ;  /* 0x000000053a00720c */ /* 0x000fe20003f04070 */
[----:B------:R-:W-:Y:S01]  /*3bc0*/  IMAD.HI.U32 R8, R0, R18, RZ ;  /* 0x0000001200087227 */ /* 0x000fe200078e00ff */
[----:B------:R-:W-:-:S03]  /*3bd0*/  IABS R20, R9 ;  /* 0x0000000900147213 */ /* 0x000fc60000000000 */
[----:B------:R-:W-:Y:S01]  /*3be0*/  IMAD.MOV R8, RZ, RZ, -R8 ;  /* 0x000000ffff087224 */ /* 0x000fe200078e0a08 */
[----:B------:R-:W-:Y:S01]  /*3bf0*/  ISETP.GE.AND P6, PT, R6, RZ, PT ;  /* 0x000000ff0600720c */ /* 0x000fe20003fc6270 */
[----:B------:R-:W-:Y:S01]  /*3c00*/  IMAD.HI.U32 R21, R0, R20, RZ ;  /* 0x0000001400157227 */ /* 0x000fe200078e00ff */
[----:B------:R-:W-:-:S03]  /*3c10*/  IABS R6, R11 ;  /* 0x0000000b00067213 */ /* 0x000fc60000000000 */
[C---:B------:R-:W-:Y:S01]  /*3c20*/  IMAD R18, R58.reuse, R8, R18 ;  /* 0x000000083a127224 */ /* 0x040fe200078e0212 */
[C---:B------:R-:W-:Y:S01]  /*3c30*/  ISETP.GT.U32.AND P2, PT, R58.reuse, R4, PT ;  /* 0x000000043a00720c */ /* 0x040fe20003f44070 */
[----:B------:R-:W-:Y:S02]  /*3c40*/  @!P0 IMAD.IADD R5, R5, 0x1, -R58 ;  /* 0x0000000105058824 */ /* 0x000fe400078e0a3a */
[----:B------:R-:W-:Y:S01]  /*3c50*/  IMAD.MOV R21, RZ, RZ, -R21 ;  /* 0x000000ffff157224 */ /* 0x000fe200078e0a15 */
[C---:B------:R-:W-:Y:S01]  /*3c60*/  ISETP.GT.U32.AND P0, PT, R58.reuse, R18, PT ;  /* 0x000000123a00720c */ /* 0x040fe20003f04070 */
[----:B------:R-:W-:Y:S02]  /*3c70*/  IMAD.MOV.U32 R7, RZ, RZ, R6 ;  /* 0x000000ffff077224 */ /* 0x000fe400078e0006 */
[----:B------:R-:W-:Y:S02]  /*3c80*/  IMAD R6, R58, R21, R20 ;  /* 0x000000153a067224 */ /* 0x000fe400078e0214 */
[----:B------:R-:W-:-:S04]  /*3c90*/  IMAD.HI.U32 R20, R0, R7, RZ ;  /* 0x0000000700147227 */ /* 0x000fc800078e00ff */
[----:B------:R-:W-:Y:S01]  /*3ca0*/  IMAD.MOV R20, RZ, RZ, -R20 ;  /* 0x000000ffff147224 */ /* 0x000fe200078e0a14 */
[----:B------:R0:W-:Y:S01]  /*3cb0*/  STL [R1+0x14], R39 ;  /* 0x0000142701007387 */ /* 0x0001e20000100800 */
[--C-:B------:R-:W-:Y:S02]  /*3cc0*/  @!P2 IMAD.IADD R4, R4, 0x1, -R58.reuse ;  /* 0x000000010404a824 */ /* 0x100fe400078e0a3a */
[----:B------:R-:W-:Y:S02]  /*3cd0*/  IMAD R8, R58, R20, R7 ;  /* 0x000000143a087224 */ /* 0x000fe400078e0207 */
[----:B------:R-:W-:Y:S02]  /*3ce0*/  @!P0 IMAD.IADD R18, R18, 0x1, -R58 ;  /* 0x0000000112128824 */ /* 0x000fe400078e0a3a */
[----:B------:R-:W-:Y:S02]  /*3cf0*/  @!P4 IMAD.MOV R4, RZ, RZ, -R4 ;  /* 0x000000ffff04c224 */ /* 0x000fe400078e0a04 */
[----:B0-----:R-:W-:Y:S01]  /*3d00*/  IMAD.MOV.U32 R39, RZ, RZ, R43 ;  /* 0x000000ffff277224 */ /* 0x001fe200078e002b */
[C---:B------:R-:W-:Y:S01]  /*3d10*/  ISETP.GT.U32.AND P4, PT, R58.reuse, R8, PT ;  /* 0x000000083a00720c */ /* 0x040fe20003f84070 */
[----:B------:R-:W-:Y:S01]  /*3d20*/  @!P6 IMAD.MOV R2, RZ, RZ, -R2 ;  /* 0x000000ffff02e224 */ /* 0x000fe200078e0a02 */
[----:B------:R-:W-:Y:S01]  /*3d30*/  ISETP.GT.U32.AND P0, PT, R58, R18, PT ;  /* 0x000000123a00720c */ /* 0x000fe20003f04070 */
[----:B------:R-:W-:Y:S01]  /*3d40*/  @!P1 IMAD.MOV R39, RZ, RZ, -R39 ;  /* 0x000000ffff279224 */ /* 0x000fe200078e0a27 */
[----:B------:R-:W-:Y:S01]  /*3d50*/  ISETP.GE.AND P6, PT, R10, RZ, PT ;  /* 0x000000ff0a00720c */ /* 0x000fe20003fc6270 */
[----:B------:R-:W-:Y:S01]  /*3d60*/  @!P3 IMAD.MOV R3, RZ, RZ, -R3 ;  /* 0x000000ffff03b224 */ /* 0x000fe200078e0a03 */
[----:B------:R-:W-:-:S02]  /*3d70*/  ISETP.GE.AND P3, PT, R9, RZ, PT ;  /* 0x000000ff0900720c */ /* 0x000fc40003f66270 */
[----:B------:R-:W-:Y:S01]  /*3d80*/  IABS R10, R13 ;  /* 0x0000000d000a7213 */ /* 0x000fe20000000000 */
[----:B------:R-:W-:Y:S01]  /*3d90*/  STL [R1+0x10], R39 ;  /* 0x0000102701007387 */ /* 0x000fe20000100800 */
[----:B------:R-:W-:-:S03]  /*3da0*/  IABS R9, R12 ;  /* 0x0000000c00097213 */ /* 0x000fc60000000000 */
[----:B------:R-:W-:Y:S01]  /*3db0*/  STL [R1+0x8], R38 ;  /* 0x0000082601007387 */ /* 0x000fe20000100800 */
[----:B------:R-:W-:-:S03]  /*3dc0*/  IMAD.HI.U32 R7, R0, R10, RZ ;  /* 0x0000000a00077227 */ /* 0x000fc600078e00ff */
[----:B------:R-:W2:Y:S04]  /*3dd0*/  LDL.LU R48, [R1+0x18] ;  /* 0x0000180001307983 */ /* 0x000ea80000300800 */
[----:B------:R0:W-:Y:S01]  /*3de0*/  STL [R1+0x4], R3 ;  /* 0x0000040301007387 */ /* 0x0001e20000100800 */
[----:B------:R-:W-:Y:S01]  /*3df0*/  IMAD.MOV R7, RZ, RZ, -R7 ;  /* 0x000000ffff077224 */ /* 0x000fe200078e0a07 */
[----:B------:R-:W-:Y:S01]  /*3e00*/  ISETP.GT.U32.AND P1, PT, R58, R6, PT ;  /* 0x000000063a00720c */ /* 0x000fe20003f24070 */
[--C-:B------:R-:W-:Y:S01]  /*3e10*/  @!P4 IMAD.IADD R8, R8, 0x1, -R58.reuse ;  /* 0x000000010808c824 */ /* 0x100fe200078e0a3a */
[----:B------:R-:W-:Y:S01]  /*3e20*/  ISETP.GE.AND P2, PT, R11, RZ, PT ;  /* 0x000000ff0b00720c */ /* 0x000fe20003f46270 */
[----:B------:R-:W-:Y:S01]  /*3e30*/  @!P0 IMAD.IADD R18, R18, 0x1, -R58 ;  /* 0x0000000112128824 */ /* 0x000fe200078e0a3a */
[----:B------:R-:W2:Y:S01]  /*3e40*/  LDL.LU R45, [R1+0x20] ;  /* 0x00002000012d7983 */ /* 0x000ea20000300800 */
[----:B0-----:R-:W-:Y:S01]  /*3e50*/  IMAD.HI.U32 R3, R0, R9, RZ ;  /* 0x0000000900037227 */ /* 0x001fe200078e00ff */
[----:B------:R-:W-:-:S02]  /*3e60*/  IABS R11, R14 ;  /* 0x0000000e000b7213 */ /* 0x000fc40000000000 */
[----:B------:R-:W2:Y:S01]  /*3e70*/  LDL.LU R47, [R1+0x24] ;  /* 0x00002400012f7983 */ /* 0x000ea20000300800 */
[----:B------:R-:W-:Y:S02]  /*3e80*/  IMAD.MOV R3, RZ, RZ, -R3 ;  /* 0x000000ffff037224 */ /* 0x000fe400078e0a03 */
[C---:B------:R-:W-:Y:S01]  /*3e90*/  IMAD R10, R58.reuse, R7, R10 ;  /* 0x000000073a0a7224 */ /* 0x040fe200078e020a */
[C---:B------:R-:W-:Y:S01]  /*3ea0*/  ISETP.GT.U32.AND P4, PT, R58.reuse, R8, PT ;  /* 0x000000083a00720c */ /* 0x040fe20003f84070 */
[C---:B------:R-:W-:Y:S02]  /*3eb0*/  IMAD R9, R58.reuse, R3, R9 ;  /* 0x000000033a097224 */ /* 0x040fe400078e0209 */
[----:B------:R-:W-:Y:S01]  /*3ec0*/  IMAD.MOV.U32 R7, RZ, RZ, R18 ;  /* 0x000000ffff077224 */ /* 0x000fe200078e0012 */
[----:B------:R0:W-:Y:S03]  /*3ed0*/  STL [R1], R2 ;  /* 0x0000000201007387 */ /* 0x0001e60000100800 */
[----:B------:R-:W-:Y:S01]  /*3ee0*/  @!P6 IMAD.MOV R7, RZ, RZ, -R7 ;  /* 0x000000ffff07e224 */ /* 0x000fe200078e0a07 */
[----:B------:R-:W-:Y:S01]  /*3ef0*/  ISETP.GT.U32.AND P6, PT, R58, R9, PT ;  /* 0x000000093a00720c */ /* 0x000fe20003fc4070 */
[----:B------:R-:W-:-:S02]  /*3f00*/  @!P1 IMAD.IADD R6, R6, 0x1, -R58 ;  /* 0x0000000106069824 */ /* 0x000fc400078e0a3a */
[----:B------:R-:W-:Y:S01]  /*3f10*/  @!P5 IMAD.MOV R5, RZ, RZ, -R5 ;  /* 0x000000ffff05d224 */ /* 0x000fe200078e0a05 */
[----:B------:R-:W-:Y:S01]  /*3f20*/  ISETP.GE.AND P0, PT, R15, RZ, PT ;  /* 0x000000ff0f00720c */ /* 0x000fe20003f06270 */
[----:B------:R-:W-:Y:S02]  /*3f30*/  @!P4 IMAD.IADD R8, R8, 0x1, -R58 ;  /* 0x000000010808c824 */ /* 0x000fe400078e0a3a */
[----:B0-----:R-:W-:Y:S01]  /*3f40*/  IMAD.HI.U32 R2, R0, R11, RZ ;  /* 0x0000000b00027227 */ /* 0x001fe200078e00ff */
[----:B------:R-:W-:Y:S01]  /*3f50*/  IABS R20, R23 ;  /* 0x0000001700147213 */ /* 0x000fe20000000000 */
[----:B------:R-:W2:Y:S02]  /*3f60*/  LDL.LU R46, [R1+0x28] ;  /* 0x00002800012e7983 */ /* 0x000ea40000300800 */
[----:B------:R-:W-:Y:S01]  /*3f70*/  IMAD.MOV R2, RZ, RZ, -R2 ;  /* 0x000000ffff027224 */ /* 0x000fe200078e0a02 */
[----:B------:R-:W-:-:S03]  /*3f80*/  ISETP.GT.U32.AND P1, PT, R58, R6, PT ;  /* 0x000000063a00720c */ /* 0x000fc60003f24070 */
[----:B------:R-:W-:Y:S01]  /*3f90*/  IMAD R11, R58, R2, R11 ;  /* 0x000000023a0b7224 */ /* 0x000fe200078e020b */
[----:B------:R-:W-:Y:S01]  /*3fa0*/  ISETP.GE.AND P5, PT, R12, RZ, PT ;  /* 0x000000ff0c00720c */ /* 0x000fe20003fa6270 */
[----:B------:R-:W-:Y:S01]  /*3fb0*/  @!P2 IMAD.MOV R8, RZ, RZ, -R8 ;  /* 0x000000ffff08a224 */ /* 0x000fe200078e0a08 */
[----:B------:R-:W-:Y:S01]  /*3fc0*/  IABS R12, R15 ;  /* 0x0000000f000c7213 */ /* 0x000fe20000000000 */
[----:B------:R-:W-:Y:S01]  /*3fd0*/  @!P6 IMAD.IADD R9, R9, 0x1, -R58 ;  /* 0x000000010909e824 */ /* 0x000fe200078e0a3a */
[----:B------:R-:W-:-:S03]  /*3fe0*/  ISETP.GT.U32.AND P2, PT, R58, R11, PT ;  /* 0x0000000b3a00720c */ /* 0x000fc60003f44070 */
[----:B------:R-:W-:Y:S01]  /*3ff0*/  IMAD.HI.U32 R19, R0, R12, RZ ;  /* 0x0000000c00137227 */ /* 0x000fe200078e00ff */
[----:B------:R-:W-:-:S03]  /*4000*/  ISETP.GT.U32.AND P6, PT, R58, R9, PT ;  /* 0x000000093a00720c */ /* 0x000fc60003fc4070 */
[----:B------:R-:W-:Y:S01]  /*4010*/  @!P1 IMAD.IADD R6, R6, 0x1, -R58 ;  /* 0x0000000106069824 */ /* 0x000fe200078e0a3a */
[----:B------:R-:W-:Y:S01]  /*4020*/  ISETP.GT.U32.AND P4, PT, R58, R10, PT ;  /* 0x0000000a3a00720c */ /* 0x000fe20003f84070 */
[----:B------:R-:W-:Y:S02]  /*4030*/  IMAD.MOV R19, RZ, RZ, -R19 ;  /* 0x000000ffff137224 */ /* 0x000fe400078e0a13 */
[----:B------:R-:W-:Y:S01]  /*4040*/  @!P3 IMAD.MOV R6, RZ, RZ, -R6 ;  /* 0x000000ffff06b224 */ /* 0x000fe200078e0a06 */
[----:B------:R-:W-:Y:S01]  /*4050*/  ISETP.GE.AND P3, PT, R14, RZ, PT ;  /* 0x000000ff0e00720c */ /* 0x000fe20003f66270 */
[----:B------:R-:W-:Y:S01]  /*4060*/  @!P2 IMAD.IADD R11, R11, 0x1, -R58 ;  /* 0x000000010b0ba824 */ /* 0x000fe200078e0a3a */
[----:B------:R-:W-:Y:S01]  /*4070*/  IABS R14, R17 ;  /* 0x00000011000e7213 */ /* 0x000fe20000000000 */
[C---:B------:R-:W-:Y:S01]  /*4080*/  IMAD R12, R58.reuse, R19, R12 ;  /* 0x000000133a0c7224 */ /* 0x040fe200078e020c */
[----:B------:R-:W-:Y:S01]  /*4090*/  IABS R15, R22 ;  /* 0x00000016000f7213 */ /* 0x000fe20000000000 */
[----:B------:R-:W-:Y:S01]  /*40a0*/  @!P6 IMAD.IADD R9, R9, 0x1, -R58 ;  /* 0x000000010909e824 */ /* 0x000fe200078e0a3a */
[----:B------:R-:W-:Y:S01]  /*40b0*/  ISETP.GT.U32.AND P2, PT, R58, R11, PT ;  /* 0x0000000b3a00720c */ /* 0x000fe20003f44070 */
[----:B------:R-:W-:Y:S01]  /*40c0*/  IMAD.HI.U32 R3, R0, R14, RZ ;  /* 0x0000000e00037227 */ /* 0x000fe200078e00ff */
[----:B------:R-:W-:-:S03]  /*40d0*/  ISETP.GT.U32.AND P6, PT, R58, R12, PT ;  /* 0x0000000c3a00720c */ /* 0x000fc60003fc4070 */
[----:B------:R-:W-:Y:S01]  /*40e0*/  IMAD.HI.U32 R2, R0, R15, RZ ;  /* 0x0000000f00027227 */ /* 0x000fe200078e00ff */
[----:B------:R-:W-:Y:S02]  /*40f0*/  ISETP.GE.AND P1, PT, R13, RZ, PT ;  /* 0x000000ff0d00720c */ /* 0x000fe40003f26270 */
[----:B------:R-:W-:Y:S01]  /*4100*/  IABS R13, R16 ;  /* 0x00000010000d7213 */ /* 0x000fe20000000000 */
[----:B------:R-:W-:Y:S02]  /*4110*/  @!P4 IMAD.IADD R10, R10, 0x1, -R58 ;  /* 0x000000010a0ac824 */ /* 0x000fe400078e0a3a */
[----:B------:R-:W-:Y:S02]  /*4120*/  IMAD.MOV R3, RZ, RZ, -R3 ;  /* 0x000000ffff037224 */ /* 0x000fe400078e0a03 */
[----:B------:R-:W-:Y:S01]  /*4130*/  IMAD.MOV R2, RZ, RZ, -R2 ;  /* 0x000000ffff027224 */ /* 0x000fe200078e0a02 */
[C---:B------:R-:W-:Y:S01]  /*4140*/  ISETP.GT.U32.AND P4, PT, R58.reuse, R10, PT ;  /* 0x0000000a3a00720c */ /* 0x040fe20003f84070 */
[----:B------:R-:W-:-:S02]  /*4150*/  IMAD R14, R58, R3, R14 ;  /* 0x000000033a0e7224 */ /* 0x000fc400078e020e */
[----:B------:R-:W-:Y:S02]  /*4160*/  IMAD R15, R58, R2, R15 ;  /* 0x000000023a0f7224 */ /* 0x000fe400078e020f */
[----:B------:R-:W-:-:S04]  /*4170*/  IMAD.HI.U32 R18, R0, R13, RZ ;  /* 0x0000000d00127227 */ /* 0x000fc800078e00ff */
[--C-:B------:R-:W-:Y:S01]  /*4180*/  @!P2 IMAD.IADD R11, R11, 0x1, -R58.reuse ;  /* 0x000000010b0ba824 */ /* 0x100fe200078e0a3a */
[----:B------:R-:W-:Y:S01]  /*4190*/  ISETP.GT.U32.AND P2, PT, R58, R14, PT ;  /* 0x0000000e3a00720c */ /* 0x000fe20003f44070 */
[----:B------:R-:W-:Y:S01]  /*41a0*/  @!P6 IMAD.IADD R12, R12, 0x1, -R58 ;  /* 0x000000010c0ce824 */ /* 0x000fe200078e0a3a */
[----:B------:R-:W-:Y:S01]  /*41b0*/  ISETP.GT.U32.AND P6, PT, R58, R15, PT ;  /* 0x0000000f3a00720c */ /* 0x000fe20003fc4070 */
[----:B------:R-:W-:-:S04]  /*41c0*/  IMAD.MOV R18, RZ, RZ, -R18 ;  /* 0x000000ffff127224 */ /* 0x000fc800078e0a12 */
[----:B------:R-:W-:Y:S01]  /*41d0*/  IMAD R13, R58, R18, R13 ;  /* 0x000000123a0d7224 */ /* 0x000fe200078e020d */
[----:B------:R-:W-:Y:S01]  /*41e0*/  IABS R2, R24 ;  /* 0x0000001800027213 */ /* 0x000fe20000000000 */
[----:B------:R-:W-:-:S03]  /*41f0*/  @!P4 IMAD.IADD R10, R10, 0x1, -R58 ;  /* 0x000000010a0ac824 */ /* 0x000fc600078e0a3a */
[----:B------:R-:W-:Y:S01]  /*4200*/  ISETP.GT.U32.AND P4, PT, R58, R13, PT ;  /* 0x0000000d3a00720c */ /* 0x000fe20003f84070 */
[--C-:B------:R-:W-:Y:S01]  /*4210*/  @!P2 IMAD.IADD R14, R14, 0x1, -R58.reuse ;  /* 0x000000010e0ea824 */ /* 0x100fe200078e0a3a */
[----:B------:R-:W-:Y:S01]  /*4220*/  ISETP.GT.U32.AND P2, PT, R58, R12, PT ;  /* 0x0000000c3a00720c */ /* 0x000fe20003f44070 */
[----:B------:R-:W-:Y:S02]  /*4230*/  @!P6 IMAD.IADD R15, R15, 0x1, -R58 ;  /* 0x000000010f0fe824 */ /* 0x000fe400078e0a3a */
[----:B------:R-:W-:-:S03]  /*4240*/  IMAD.HI.U32 R19, R0, R2, RZ ;  /* 0x0000000200137227 */ /* 0x000fc600078e00ff */
[C---:B------:R-:W-:Y:S01]  /*4250*/  ISETP.GT.U32.AND P6, PT, R58.reuse, R15, PT ;  /* 0x0000000f3a00720c */ /* 0x040fe20003fc4070 */
[----:B------:R-:W-:Y:S01]  /*4260*/  @!P1 IMAD.MOV R10, RZ, RZ, -R10 ;  /* 0x000000ffff0a9224 */ /* 0x000fe200078e0a0a */
[C---:B------:R-:W-:Y:S01]  /*4270*/  ISETP.GT.U32.AND P1, PT, R58.reuse, R14, PT ;  /* 0x0000000e3a00720c */ /* 0x040fe20003f24070 */
[----:B------:R-:W-:Y:S02]  /*4280*/  IMAD.MOV R19, RZ, RZ, -R19 ;  /* 0x000000ffff137224 */ /* 0x000fe400078e0a13 */
[----:B------:R-:W-:Y:S02]  /*4290*/  @!P4 IMAD.IADD R13, R13, 0x1, -R58 ;  /* 0x000000010d0dc824 */ /* 0x000fe400078e0a3a */
[C---:B------:R-:W-:Y:S01]  /*42a0*/  IMAD R2, R58.reuse, R19, R2 ;  /* 0x000000133a027224 */ /* 0x040fe200078e0202 */
[----:B------:R-:W-:Y:S01]  /*42b0*/  IABS R19, R26 ;  /* 0x0000001a00137213 */ /* 0x000fe20000000000 */
[----:B------:R-:W-:Y:S01]  /*42c0*/  @!P5 IMAD.MOV R9, RZ, RZ, -R9 ;  /* 0x000000ffff09d224 */ /* 0x000fe200078e0a09 */
[----:B------:R-:W-:Y:S01]  /*42d0*/  ISETP.GT.U32.AND P5, PT, R58, R13, PT ;  /* 0x0000000d3a00720c */ /* 0x000fe20003fa4070 */
[----:B------:R-:W-:Y:S01]  /*42e0*/  @!P2 IMAD.IADD R12, R12, 0x1, -R58 ;  /* 0x000000010c0ca824 */ /* 0x000fe200078e0a3a */
[----:B------:R-:W-:Y:S01]  /*42f0*/  ISETP.GT.U32.AND P2, PT, R58, R2, PT ;  /* 0x000000023a00720c */ /* 0x000fe20003f44070 */
[----:B------:R-:W-:Y:S01]  /*4300*/  IMAD.HI.U32 R21, R0, R20, RZ ;  /* 0x0000001400157227 */ /* 0x000fe200078e00ff */
[----:B------:R-:W-:-:S03]  /*4310*/  ISETP.GE.AND P4, PT, R16, RZ, PT ;  /* 0x000000ff1000720c */ /* 0x000fc60003f86270 */
[--C-:B------:R-:W-:Y:S01]  /*4320*/  @!P1 IMAD.IADD R14, R14, 0x1, -R58.reuse ;  /* 0x000000010e0e9824 */ /* 0x100fe200078e0a3a */
[----:B------:R-:W-:Y:S01]  /*4330*/  ISETP.GE.AND P1, PT, R17, RZ, PT ;  /* 0x000000ff1100720c */ /* 0x000fe20003f26270 */
[----:B------:R-:W-:Y:S01]  /*4340*/  @!P6 IMAD.IADD R15, R15, 0x1, -R58 ;  /* 0x000000010f0fe824 */ /* 0x000fe200078e0a3a */
[----:B------:R-:W-:Y:S01]  /*4350*/  ISETP.GE.AND P6, PT, R22, RZ, PT ;  /* 0x000000ff1600720c */ /* 0x000fe20003fc6270 */
[----:B------:R-:W-:Y:S01]  /*4360*/  IMAD.HI.U32 R17, R0, R19, RZ ;  /* 0x0000001300117227 */ /* 0x000fe200078e00ff */
[----:B------:R-:W-:-:S03]  /*4370*/  IABS R18, R25 ;  /* 0x0000001900127213 */ /* 0x000fc60000000000 */
[----:B------:R-:W-:Y:S02]  /*4380*/  IMAD.MOV R21, RZ, RZ, -R21 ;  /* 0x000000ffff157224 */ /* 0x000fe400078e0a15 */
[----:B------:R-:W-:Y:S02]  /*4390*/  IMAD.MOV R17, RZ, RZ, -R17 ;  /* 0x000000ffff117224 */ /* 0x000fe400078e0a11 */
[----:B------:R-:W-:-:S04]  /*43a0*/  IMAD.HI.U32 R3, R0, R18, RZ ;  /* 0x0000001200037227 */ /* 0x000fc800078e00ff */
[----:B------:R-:W-:Y:S01]  /*43b0*/  IMAD R16, R58, R21, R20 ;  /* 0x000000153a107224 */ /* 0x000fe200078e0214 */
[----:B------:R-:W-:Y:S01]  /*43c0*/  IABS R20, R27 ;  /* 0x0000001b00147213 */ /* 0x000fe20000000000 */
[--C-:B------:R-:W-:Y:S02]  /*43d0*/  @!P5 IMAD.IADD R13, R13, 0x1, -R58.reuse ;  /* 0x000000010d0dd824 */ /* 0x100fe400078e0a3a */
[----:B------:R-:W-:Y:S02]  /*43e0*/  @!P2 IMAD.IADD R2, R2, 0x1, -R58 ;  /* 0x000000010202a824 */ /* 0x000fe400078e0a3a */
[C---:B------:R-:W-:Y:S02]  /*43f0*/  IMAD R19, R58.reuse, R17, R19 ;  /* 0x000000113a137224 */ /* 0x040fe400078e0213 */
[----:B------:R-:W-:Y:S02]  /*4400*/  IMAD.MOV R3, RZ, RZ, -R3 ;  /* 0x000000ffff037224 */ /* 0x000fe400078e0a03 */
[----:B------:R-:W-:Y:S01]  /*4410*/  @!P3 IMAD.MOV R11, RZ, RZ, -R11 ;  /* 0x000000ffff0bb224 */ /* 0x000fe200078e0a0b */
[C---:B------:R-:W-:Y:S01]  /*4420*/  ISETP.GT.U32.AND P3, PT, R58.reuse, R16, PT ;  /* 0x000000103a00720c */ /* 0x040fe20003f64070 */
[----:B------:R-:W-:Y:S01]  /*4430*/  @!P4 IMAD.MOV R13, RZ, RZ, -R13 ;  /* 0x000000ffff0dc224 */ /* 0x000fe200078e0a0d */
[C---:B------:R-:W-:Y:S01]  /*4440*/  ISETP.GT.U32.AND P4, PT, R58.reuse, R2, PT ;  /* 0x000000023a00720c */ /* 0x040fe20003f84070 */
[----:B------:R-:W-:Y:S01]  /*4450*/  @!P6 IMAD.MOV R15, RZ, RZ, -R15 ;  /* 0x000000ffff0fe224 */ /* 0x000fe200078e0a0f */
[C---:B------:R-:W-:Y:S01]  /*4460*/  ISETP.GT.U32.AND P6, PT, R58.reuse, R19, PT ;  /* 0x000000133a00720c */ /* 0x040fe20003fc4070 */
[----:B------:R-:W-:-:S02]  /*4470*/  IMAD R18, R58, R3, R18 ;  /* 0x000000033a127224 */ /* 0x000fc400078e0212 */
[----:B------:R-:W-:-:S04]  /*4480*/  IMAD.HI.U32 R3, R0, R20, RZ ;  /* 0x0000001400037227 */ /* 0x000fc800078e00ff */
[----:B------:R-:W-:Y:S01]  /*4490*/  IMAD.MOV R3, RZ, RZ, -R3 ;  /* 0x000000ffff037224 */ /* 0x000fe200078e0a03 */
[----:B------:R0:W-:Y:S01]  /*44a0*/  STL [R1+0x299c], R4 ;  /* 0x00299c0401007387 */ /* 0x0001e20000100800 */
[----:B------:R-:W-:Y:S02]  /*44b0*/  @!P3 IMAD.IADD R16, R16, 0x1, -R58 ;  /* 0x000000011010b824 */ /* 0x000fe400078e0a3a */
[----:B------:R-:W-:Y:S01]  /*44c0*/  IMAD R20, R58, R3, R20 ;  /* 0x000000033a147224 */ /* 0x000fe200078e0214 */
[----:B------:R-:W-:Y:S01]  /*44d0*/  IABS R21, R28 ;  /* 0x0000001c00157213 */ /* 0x000fe20000000000 */
[--C-:B------:R-:W-:Y:S02]  /*44e0*/  @!P4 IMAD.IADD R2, R2, 0x1, -R58.reuse ;  /* 0x000000010202c824 */ /* 0x100fe400078e0a3a */
[----:B------:R-:W-:Y:S01]  /*44f0*/  @!P6 IMAD.IADD R19, R19, 0x1, -R58 ;  /* 0x000000011313e824 */ /* 0x000fe200078e0a3a */
[----:B0-----:R-:W2:Y:S01]  /*4500*/  LDL.LU R4, [R1+0x1c] ;  /* 0x00001c0001047983 */ /* 0x001ea20000300800 */
[C---:B------:R-:W-:Y:S01]  /*4510*/  ISETP.GT.U32.AND P4, PT, R58.reuse, R20, PT ;  /* 0x000000143a00720c */ /* 0x040fe20003f84070 */
[----:B------:R-:W-:Y:S01]  /*4520*/  @!P0 IMAD.MOV R12, RZ, RZ, -R12 ;  /* 0x000000ffff0c8224 */ /* 0x000fe200078e0a0c */
[----:B------:R-:W-:Y:S01]  /*4530*/  ISETP.GT.U32.AND P0, PT, R58, R16, PT ;  /* 0x000000103a00720c */ /* 0x000fe20003f04070 */
[----:B------:R-:W-:Y:S01]  /*4540*/  IMAD.HI.U32 R3, R0, R21, RZ ;  /* 0x0000001500037227 */ /* 0x000fe200078e00ff */
[----:B------:R-:W-:-:S02]  /*4550*/  ISETP.GT.U32.AND P6, PT, R58, R19, PT ;  /* 0x000000133a00720c */ /* 0x000fc40003fc4070 */
[----:B------:R-:W-:Y:S01]  /*4560*/  IABS R22, R29 ;  /* 0x0000001d00167213 */ /* 0x000fe20000000000 */
[----:B------:R-:W-:Y:S01]  /*4570*/  IMAD.MOV R3, RZ, RZ, -R3 ;  /* 0x000000ffff037224 */ /* 0x000fe200078e0a03 */
[----:B------:R-:W-:-:S03]  /*4580*/  ISETP.GT.U32.AND P5, PT, R58, R18, PT ;  /* 0x000000123a00720c */ /* 0x000fc60003fa4070 */
[----:B------:R-:W-:-:S04]  /*4590*/  IMAD.HI.U32 R17, R0, R22, RZ ;  /* 0x0000001600117227 */ /* 0x000fc800078e00ff */
[--C-:B------:R-:W-:Y:S02]  /*45a0*/  @!P4 IMAD.IADD R20, R20, 0x1, -R58.reuse ;  /* 0x000000011414c824 */ /* 0x100fe400078e0a3a */
[----:B------:R-:W-:Y:S02]  /*45b0*/  IMAD R21, R58, R3, R21 ;  /* 0x000000033a157224 */ /* 0x000fe400078e0215 */
[--C-:B------:R-:W-:Y:S01]  /*45c0*/  @!P0 IMAD.IADD R16, R16, 0x1, -R58.reuse ;  /* 0x0000000110108824 */ /* 0x100fe200078e0a3a */
[----:B------:R-:W-:Y:S01]  /*45d0*/  ISETP.GE.AND P0, PT, R26, RZ, PT ;  /* 0x000000ff1a00720c */ /* 0x000fe20003f06270 */
[----:B------:R-:W-:Y:S01]  /*45e0*/  IMAD.MOV R17, RZ, RZ, -R17 ;  /* 0x000000ffff117224 */ /* 0x000fe200078e0a11 */
[----:B------:R-:W-:Y:S01]  /*45f0*/  ISETP.GE.AND P3, PT, R23, RZ, PT ;  /* 0x000000ff1700720c */ /* 0x000fe20003f66270 */
[----:B------:R-:W-:Y:S01]  /*4600*/  @!P6 IMAD.IADD R19, R19, 0x1, -R58 ;  /* 0x000000011313e824 */ /* 0x000fe200078e0a3a */
[----:B------:R-:W-:Y:S02]  /*4610*/  IABS R26, R33 ;  /* 0x00000021001a7213 */ /* 0x000fe40000000000 */
[----:B------:R-:W-:-:S02]  /*4620*/  IABS R23, R30 ;  /* 0x0000001e00177213 */ /* 0x000fc40000000000 */
[C---:B------:R-:W-:Y:S02]  /*4630*/  ISETP.GT.U32.AND P4, PT, R58.reuse, R20, PT ;  /* 0x000000143a00720c */ /* 0x040fe40003f84070 */
[C---:B------:R-:W-:Y:S01]  /*4640*/  ISETP.GT.U32.AND P6, PT, R58.reuse, R21, PT ;  /* 0x000000153a00720c */ /* 0x040fe20003fc4070 */
[----:B------:R-:W-:Y:S01]  /*4650*/  IMAD R22, R58, R17, R22 ;  /* 0x000000113a167224 */ /* 0x000fe200078e0216 */
[----:B------:R-:W-:Y:S01]  /*4660*/  ISETP.GE.AND P2, PT, R24, RZ, PT ;  /* 0x000000ff1800720c */ /* 0x000fe20003f46270 */
[----:B------:R-:W-:-:S04]  /*4670*/  IMAD.HI.U32 R17, R0, R26, RZ ;  /* 0x0000001a00117227 */ /* 0x000fc800078e00ff */
[----:B------:R-:W-:Y:S01]  /*4680*/  IMAD.HI.U32 R3, R0, R23, RZ ;  /* 0x0000001700037227 */ /* 0x000fe200078e00ff */
[----:B------:R-:W-:-:S03]  /*4690*/  IABS R24, R31 ;  /* 0x0000001f00187213 */ /* 0x000fc60000000000 */
[----:B------:R-:W-:Y:S02]  /*46a0*/  @!P5 IMAD.IADD R18, R18, 0x1, -R58 ;  /* 0x000000011212d824 */ /* 0x000fe400078e0a3a */
[----:B------:R-:W-:Y:S02]  /*46b0*/  IMAD.MOV R17, RZ, RZ, -R17 ;  /* 0x000000ffff117224 */ /* 0x000fe400078e0a11 */
[----:B------:R-:W-:Y:S02]  /*46c0*/  IMAD.MOV R3, RZ, RZ, -R3 ;  /* 0x000000ffff037224 */ /* 0x000fe400078e0a03 */
[----:B------:R-:W-:Y:S01]  /*46d0*/  @!P1 IMAD.MOV R14, RZ, RZ, -R14 ;  /* 0x000000ffff0e9224 */ /* 0x000fe200078e0a0e */
[C---:B------:R-:W-:Y:S01]  /*46e0*/  ISETP.GT.U32.AND P1, PT, R58.reuse, R18, PT ;  /* 0x000000123a00720c */ /* 0x040fe20003f24070 */
[----:B------:R-:W-:Y:S02]  /*46f0*/  IMAD R26, R58, R17, R26 ;  /* 0x000000113a1a7224 */ /* 0x000fe400078e021a */
[----:B------:R-:W-:Y:S01]  /*4700*/  @!P4 IMAD.IADD R20, R20, 0x1, -R58 ;  /* 0x000000011414c824 */ /* 0x000fe200078e0a3a */
[C---:B------:R-:W-:Y:S01]  /*4710*/  ISETP.GT.U32.AND P4, PT, R58.reuse, R22, PT ;  /* 0x000000163a00720c */ /* 0x040fe20003f84070 */
[----:B------:R-:W-:-:S02]  /*4720*/  IMAD R23, R58, R3, R23 ;  /* 0x000000033a177224 */ /* 0x000fc400078e0217 */
[----:B------:R-:W-:Y:S02]  /*4730*/  @!P6 IMAD.IADD R21, R21, 0x1, -R58 ;  /* 0x000000011515e824 */ /* 0x000fe400078e0a3a */
[----:B------:R-:W-:Y:S02]  /*4740*/  IMAD.MOV.U32 R17, RZ, RZ, R2 ;  /* 0x000000ffff117224 */ /* 0x000fe400078e0002 */
[----:B------:R-:W-:Y:S01]  /*4750*/  IMAD.HI.U32 R38, R0, R24, RZ ;  /* 0x0000001800267227 */ /* 0x000fe200078e00ff */
[----:B------:R-:W-:-:S03]  /*4760*/  ISETP.GT.U32.AND P6, PT, R58, R23, PT ;  /* 0x000000173a00720c */ /* 0x000fc60003fc4070 */
[----:B------:R-:W-:Y:S01]  /*4770*/  @!P2 IMAD.MOV R17, RZ, RZ, -R17 ;  /* 0x000000ffff11a224 */ /* 0x000fe200078e0a11 */
[----:B------:R-:W-:Y:S01]  /*4780*/  ISETP.GT.U32.AND P2, PT, R58, R21, PT ;  /* 0x000000153a00720c */ /* 0x000fe20003f44070 */
[----:B------:R-:W-:Y:S01]  /*4790*/  IMAD.MOV R38, RZ, RZ, -R38 ;  /* 0x000000ffff267224 */ /* 0x000fe200078e0a26 */
[----:B------:R-:W-:-:S03]  /*47a0*/  ISETP.GE.AND P5, PT, R25, RZ, PT ;  /* 0x000000ff1900720c */ /* 0x000fc60003fa6270 */
[----:B------:R-:W-:Y:S02]  /*47b0*/  IMAD R24, R58, R38, R24 ;  /* 0x000000263a187224 */ /* 0x000fe400078e0218 */
[--C-:B------:R-:W-:Y:S01]  /*47c0*/  @!P1 IMAD.IADD R18, R18, 0x1, -R58.reuse ;  /* 0x0000000112129824 */ /* 0x100fe200078e0a3a */
[----:B------:R-:W-:Y:S01]  /*47d0*/  ISETP.GE.AND P1, PT, R27, RZ, PT ;  /* 0x000000ff1b00720c */ /* 0x000fe20003f26270 */
[--C-:B------:R-:W-:Y:S01]  /*47e0*/  @!P4 IMAD.IADD R22, R22, 0x1, -R58.reuse ;  /* 0x000000011616c824 */ /* 0x100fe200078e0a3a */
[----:B------:R-:W-:Y:S01]  /*47f0*/  IABS R27, R34 ;  /* 0x00000022001b7213 */ /* 0x000fe20000000000 */
[----:B------:R-:W-:Y:S01]  /*4800*/  @!P0 IMAD.MOV R19, RZ, RZ, -R19 ;  /* 0x000000ffff138224 */ /* 0x000fe200078e0a13 */
[C---:B------:R-:W-:Y:S01]  /*4810*/  ISETP.GT.U32.AND P0, PT, R58.reuse, R24, PT ;  /* 0x000000183a00720c */ /* 0x040fe20003f04070 */
[--C-:B------:R-:W-:Y:S01]  /*4820*/  @!P6 IMAD.IADD R23, R23, 0x1, -R58.reuse ;  /* 0x000000011717e824 */ /* 0x100fe200078e0a3a */
[C---:B------:R-:W-:Y:S01]  /*4830*/  ISETP.GT.U32.AND P6, PT, R58.reuse, R22, PT ;  /* 0x000000163a00720c */ /* 0x040fe20003fc4070 */
[----:B------:R-:W-:Y:S01]  /*4840*/  @!P2 IMAD.IADD R21, R21, 0x1, -R58 ;  /* 0x000000011515a824 */ /* 0x000fe200078e0a3a */
[----:B------:R-:W-:Y:S01]  /*4850*/  ISETP.GT.U32.AND P2, PT, R58, R26, PT ;  /* 0x0000001a3a00720c */ /* 0x000fe20003f44070 */
[----:B------:R-:W-:Y:S01]  /*4860*/  IMAD.HI.U32 R3, R0, R27, RZ ;  /* 0x0000001b00037227 */ /* 0x000fe200078e00ff */
[----:B------:R-:W-:-:S02]  /*4870*/  IABS R25, R32 ;  /* 0x0000002000197213 */ /* 0x000fc40000000000 */
[----:B------:R-:W-:Y:S01]  /*4880*/  ISETP.GE.AND P4, PT, R29, RZ, PT ;  /* 0x000000ff1d00720c */ /* 0x000fe20003f86270 */
[----:B------:R-:W-:Y:S01]  /*4890*/  @!P5 IMAD.MOV R18, RZ, RZ, -R18 ;  /* 0x000000ffff12d224 */ /* 0x000fe200078e0a12 */
[----:B------:R-:W-:Y:S01]  /*48a0*/  ISETP.GT.U32.AND P5, PT, R58, R23, PT ;  /* 0x000000173a00720c */ /* 0x000fe20003fa4070 */
[----:B------:R-:W-:Y:S01]  /*48b0*/  IMAD.MOV R3, RZ, RZ, -R3 ;  /* 0x000000ffff037224 */ /* 0x000fe200078e0a03 */
[----:B------:R-:W-:Y:S01]  /*48c0*/  IABS R2, R35 ;  /* 0x0000002300027213 */ /* 0x000fe20000000000 */
[----:B------:R-:W-:Y:S01]  /*48d0*/  @!P3 IMAD.MOV R16, RZ, RZ, -R16 ;  /* 0x000000ffff10b224 */ /* 0x000fe200078e0a10 */
[----:B------:R-:W-:Y:S01]  /*48e0*/  ISETP.GE.AND P3, PT, R28, RZ, PT ;  /* 0x000000ff1c00720c */ /* 0x000fe20003f66270 */
[----:B------:R-:W-:-:S04]  /*48f0*/  IMAD.HI.U32 R28, R0, R25, RZ ;  /* 0x00000019001c7227 */ /* 0x000fc800078e00ff */
[----:B------:R-:W-:Y:S02]  /*4900*/  IMAD R27, R58, R3, R27 ;  /* 0x000000033a1b7224 */ /* 0x000fe400078e021b */
[----:B------:R-:W-:Y:S02]  /*4910*/  @!P0 IMAD.IADD R24, R24, 0x1, -R58 ;  /* 0x0000000118188824 */ /* 0x000fe400078e0a3a */
[----:B------:R-:W-:Y:S01]  /*4920*/  IMAD.HI.U32 R3, R0, R2, RZ ;  /* 0x0000000200037227 */ /* 0x000fe200078e00ff */
[----:B------:R-:W-:-:S03]  /*4930*/  IABS R29, R36 ;  /* 0x00000024001d7213 */ /* 0x000fc60000000000 */
[----:B------:R-:W-:Y:S02]  /*4940*/  IMAD.MOV R28, RZ, RZ, -R28 ;  /* 0x000000ffff1c7224 */ /* 0x000fe400078e0a1c */
[--C-:B------:R-:W-:Y:S02]  /*4950*/  @!P6 IMAD.IADD R22, R22, 0x1, -R58.reuse ;  /* 0x000000011616e824 */ /* 0x100fe400078e0a3a */
[--C-:B------:R-:W-:Y:S01]  /*4960*/  @!P2 IMAD.IADD R26, R26, 0x1, -R58.reuse ;  /* 0x000000011a1aa824 */ /* 0x100fe200078e0a3a */
[C---:B------:R-:W-:Y:S01]  /*4970*/  ISETP.GT.U32.AND P2, PT, R58.reuse, R24, PT ;  /* 0x000000183a00720c */ /* 0x040fe20003f44070 */
[----:B------:R-:W-:Y:S02]  /*4980*/  IMAD.MOV R3, RZ, RZ, -R3 ;  /* 0x000000ffff037224 */ /* 0x000fe400078e0a03 */
[C---:B------:R-:W-:Y:S02]  /*4990*/  IMAD R25, R58.reuse, R28, R25 ;  /* 0x0000001c3a197224 */ /* 0x040fe400078e0219 */
[----:B------:R-:W-:Y:S01]  /*49a0*/  @!P5 IMAD.IADD R23, R23, 0x1, -R58 ;  /* 0x000000011717d824 */ /* 0x000fe200078e0a3a */
[C---:B------:R-:W-:Y:S01]  /*49b0*/  ISETP.GT.U32.AND P5, PT, R58.reuse, R27, PT ;  /* 0x0000001b3a00720c */ /* 0x040fe20003fa4070 */
[----:B------:R-:W-:Y:S01]  /*49c0*/  @!P4 IMAD.MOV R22, RZ, RZ, -R22 ;  /* 0x000000ffff16c224 */ /* 0x000fe200078e0a16 */
[C---:B------:R-:W-:Y:S01]  /*49d0*/  ISETP.GT.U32.AND P4, PT, R58.reuse, R26, PT ;  /* 0x0000001a3a00720c */ /* 0x040fe20003f84070 */
[----:B------:R-:W-:-:S02]  /*49e0*/  IMAD R28, R58, R3, R2 ;  /* 0x000000033a1c7224 */ /* 0x000fc400078e0202 */
[----:B------:R-:W-:-:S04]  /*49f0*/  IMAD.HI.U32 R2, R0, R29, RZ ;  /* 0x0000001d00027227 */ /* 0x000fc800078e00ff */
[----:B------:R-:W-:Y:S01]  /*4a00*/  IMAD.MOV R2, RZ, RZ, -R2 ;  /* 0x000000ffff027224 */ /* 0x000fe200078e0a02 */
[----:B------:R-:W-:Y:S01]  /*4a10*/  IABS R3, R37 ;  /* 0x0000002500037213 */ /* 0x000fe20000000000 */
[--C-:B------:R-:W-:Y:S01]  /*4a20*/  @!P2 IMAD.IADD R24, R24, 0x1, -R58.reuse ;  /* 0x000000011818a824 */ /* 0x100fe200078e0a3a */
[C---:B------:R-:W-:Y:S01]  /*4a30*/  ISETP.GT.U32.AND P2, PT, R58.reuse, R28, PT ;  /* 0x0000001c3a00720c */ /* 0x040fe20003f44070 */
[----:B------:R-:W-:Y:S01]  /*4a40*/  IMAD R29, R58, R2, R29 ;  /* 0x000000023a1d7224 */ /* 0x000fe200078e021d */
[----:B------:R-:W-:Y:S01]  /*4a50*/  ISETP.GE.AND P6, PT, R30, RZ, PT ;  /* 0x000000ff1e00720c */ /* 0x000fe20003fc6270 */
[--C-:B------:R-:W-:Y:S01]  /*4a60*/  @!P5 IMAD.IADD R27, R27, 0x1, -R58.reuse ;  /* 0x000000011b1bd824 */ /* 0x100fe200078e0a3a */
[----:B------:R-:W-:Y:S01]  /*4a70*/  ISETP.GE.AND P0, PT, R31, RZ, PT ;  /* 0x000000ff1f00720c */ /* 0x000fe20003f06270 */
[----:B------:R-:W-:Y:S01]  /*4a80*/  @!P4 IMAD.IADD R26, R26, 0x1, -R58 ;  /* 0x000000011a1ac824 */ /* 0x000fe200078e0a3a */
[C---:B------:R-:W-:Y:S01]  /*4a90*/  ISETP.GT.U32.AND P4, PT, R58.reuse, R29, PT ;  /* 0x0000001d3a00720c */ /* 0x040fe20003f84070 */
[----:B------:R-:W-:Y:S01]  /*4aa0*/  @!P1 IMAD.MOV R20, RZ, RZ, -R20 ;  /* 0x000000ffff149224 */ /* 0x000fe200078e0a14 */
[----:B------:R-:W-:Y:S01]  /*4ab0*/  ISETP.GT.U32.AND P1, PT, R58, R25, PT ;  /* 0x000000193a00720c */ /* 0x000fe20003f24070 */
[----:B------:R-:W-:Y:S01]  /*4ac0*/  IMAD.HI.U32 R30, R0, R3, RZ ;  /* 0x00000003001e7227 */ /* 0x000fe200078e00ff */
[----:B------:R-:W-:-:S03]  /*4ad0*/  ISETP.GT.U32.AND P5, PT, R58, R27, PT ;  /* 0x0000001b3a00720c */ /* 0x000fc60003fa4070 */
[----:B------:R-:W-:Y:S02]  /*4ae0*/  IMAD.MOV R30, RZ, RZ, -R30 ;  /* 0x000000ffff1e7224 */ /* 0x000fe400078e0a1e */
[--C-:B------:R-:W-:Y:S02]  /*4af0*/  @!P2 IMAD.IADD R28, R28, 0x1, -R58.reuse ;  /* 0x000000011c1ca824 */ /* 0x100fe400078e0a3a */
[C---:B------:R-:W-:Y:S02]  /*4b00*/  IMAD R30, R58.reuse, R30, R3 ;  /* 0x0000001e3a1e7224 */ /* 0x040fe400078e0203 */
[----:B------:R-:W-:Y:S02]  /*4b10*/  @!P4 IMAD.IADD R29, R29, 0x1, -R58 ;  /* 0x000000011d1dc824 */ /* 0x000fe400078e0a3a */
[----:B------:R-:W-:Y:S01]  /*4b20*/  @!P0 IMAD.MOV R24, RZ, RZ, -R24 ;  /* 0x000000ffff188224 */ /* 0x000fe200078e0a18 */
[C---:B------:R-:W-:Y:S01]  /*4b30*/  ISETP.GT.U32.AND P0, PT, R58.reuse, R28, PT ;  /* 0x0000001c3a00720c */ /* 0x040fe20003f04070 */
[--C-:B------:R-:W-:Y:S01]  /*4b40*/  @!P1 IMAD.IADD R25, R25, 0x1, -R58.reuse ;  /* 0x0000000119199824 */ /* 0x100fe200078e0a3a */
[C---:B------:R-:W-:Y:S01]  /*4b50*/  ISETP.GT.U32.AND P4, PT, R58.reuse, R30, PT ;  /* 0x0000001e3a00720c */ /* 0x040fe20003f84070 */
[----:B------:R-:W-:Y:S01]  /*4b60*/  @!P5 IMAD.IADD R27, R27, 0x1, -R58 ;  /* 0x000000011b1bd824 */ /* 0x000fe200078e0a3a */
[----:B------:R-:W-:Y:S01]  /*4b70*/  ISETP.GE.AND P5, PT, R35, RZ, PT ;  /* 0x000000ff2300720c */ /* 0x000fe20003fa6270 */
[----:B------:R-:W-:Y:S01]  /*4b80*/  @!P3 IMAD.MOV R21, RZ, RZ, -R21 ;  /* 0x000000ffff15b224 */ /* 0x000fe200078e0a15 */
[----:B------:R-:W-:-:S02]  /*4b90*/  ISETP.GT.U32.AND P3, PT, R58, R25, PT ;  /* 0x000000193a00720c */ /* 0x000fc40003f64070 */
[----:B------:R-:W-:Y:S02]  /*4ba0*/  ISETP.GE.AND P1, PT, R32, RZ, PT ;  /* 0x000000ff2000720c */ /* 0x000fe40003f26270 */
[----:B------:R-:W-:-:S03]  /*4bb0*/  IABS R32, R50 ;  /* 0x0000003200207213 */ /* 0x000fc60000000000 */
[--C-:B------:R-:W-:Y:S02]  /*4bc0*/  @!P0 IMAD.IADD R28, R28, 0x1, -R58.reuse ;  /* 0x000000011c1c8824 */ /* 0x100fe400078e0a3a */
[----:B------:R-:W-:Y:S02]  /*4bd0*/  @!P4 IMAD.IADD R30, R30, 0x1, -R58 ;  /* 0x000000011e1ec824 */ /* 0x000fe400078e0a3a */
[----:B------:R-:W-:Y:S02]  /*4be0*/  @!P5 IMAD.MOV R28, RZ, RZ, -R28 ;  /* 0x000000ffff1cd224 */ /* 0x000fe400078e0a1c */
[----:B------:R-:W-:Y:S01]  /*4bf0*/  @!P3 IMAD.IADD R25, R25, 0x1, -R58 ;  /* 0x000000011919b824 */ /* 0x000fe200078e0a3a */
[----:B------:R-:W-:Y:S01]  /*4c00*/  ISETP.GT.U32.AND P5, PT, R58, R30, PT ;  /* 0x0000001e3a00720c */ /* 0x000fe20003fa4070 */
[----:B------:R-:W-:Y:S01]  /*4c10*/  IMAD.HI.U32 R3, R0, R32, RZ ;  /* 0x0000002000037227 */ /* 0x000fe200078e00ff */
[----:B------:R-:W-:-:S03]  /*4c20*/  IABS R31, R49 ;  /* 0x00000031001f7213 */ /* 0x000fc60000000000 */
[----:B------:R-:W-:Y:S01]  /*4c30*/  @!P6 IMAD.MOV R23, RZ, RZ, -R23 ;  /* 0x000000ffff17e224 */ /* 0x000fe200078e0a17 */
[----:B------:R-:W-:Y:S01]  /*4c40*/  ISETP.GE.AND P6, PT, R33, RZ, PT ;  /* 0x000000ff2100720c */ /* 0x000fe20003fc6270 */
[----:B------:R-:W-:Y:S01]  /*4c50*/  @!P1 IMAD.MOV R25, RZ, RZ, -R25 ;  /* 0x000000ffff199224 */ /* 0x000fe200078e0a19 */
[----:B------:R-:W-:Y:S01]  /*4c60*/  ISETP.GT.U32.AND P1, PT, R58, R29, PT ;  /* 0x0000001d3a00720c */ /* 0x000fe20003f24070 */
[----:B------:R-:W-:Y:S01]  /*4c70*/  IMAD.MOV R3, RZ, RZ, -R3 ;  /* 0x000000ffff037224 */ /* 0x000fe200078e0a03 */
[----:B------:R-:W-:Y:S01]  /*4c80*/  ISETP.GE.AND P2, PT, R36, RZ, PT ;  /* 0x000000ff2400720c */ /* 0x000fe20003f46270 */
[----:B------:R-:W-:-:S04]  /*4c90*/  IMAD.HI.U32 R2, R0, R31, RZ ;  /* 0x0000001f00027227 */ /* 0x000fc800078e00ff */
[----:B------:R-:W-:Y:S02]  /*4ca0*/  IMAD R32, R58, R3, R32 ;  /* 0x000000033a207224 */ /* 0x000fe400078e0220 */
[----:B------:R-:W-:Y:S02]  /*4cb0*/  @!P5 IMAD.IADD R30, R30, 0x1, -R58 ;  /* 0x000000011e1ed824 */ /* 0x000fe400078e0a3a */
[----:B------:R-:W-:Y:S01]  /*4cc0*/  IMAD.MOV R2, RZ, RZ, -R2 ;  /* 0x000000ffff027224 */ /* 0x000fe200078e0a02 */
[C---:B------:R-:W-:Y:S01]  /*4cd0*/  ISETP.GT.U32.AND P5, PT, R58.reuse, R32, PT ;  /* 0x000000203a00720c */ /* 0x040fe20003fa4070 */
[----:B------:R-:W-:Y:S01]  /*4ce0*/  @!P6 IMAD.MOV R26, RZ, RZ, -R26 ;  /* 0x000000ffff1ae224 */ /* 0x000fe200078e0a1a */
[----:B------:R-:W-:Y:S01]  /*4cf0*/  ISETP.GE.AND P6, PT, R37, RZ, PT ;  /* 0x000000ff2500720c */ /* 0x000fe20003fc6270 */
[----:B------:R-:W-:Y:S01]  /*4d00*/  IMAD R31, R58, R2, R31 ;  /* 0x000000023a1f7224 */ /* 0x000fe200078e021f */
[----:B------:R-:W-:Y:S01]  /*4d10*/  IABS R33, R51 ;  /* 0x0000003300217213 */ /* 0x000fe20000000000 */
[----:B------:R-:W-:-:S04]  /*4d20*/  @!P1 IMAD.IADD R29, R29, 0x1, -R58 ;  /* 0x000000011d1d9824 */ /* 0x000fc800078e0a3a */
[----:B------:R-:W-:Y:S01]  /*4d30*/  @!P2 IMAD.MOV R29, RZ, RZ, -R29 ;  /* 0x000000ffff1da224 */ /* 0x000fe200078e0a1d */
[----:B------:R-:W-:Y:S01]  /*4d40*/  ISETP.GT.U32.AND P2, PT, R58, R31, PT ;  /* 0x0000001f3a00720c */ /* 0x000fe20003f44070 */
[----:B------:R-:W-:Y:S01]  /*4d50*/  IMAD.HI.U32 R2, R0, R33, RZ ;  /* 0x0000002100027227 */ /* 0x000fe200078e00ff */
[----:B----4-:R-:W-:-:S03]  /*4d60*/  IABS R36, R54 ;  /* 0x0000003600247213 */ /* 0x010fc60000000000 */
[----:B------:R-:W-:Y:S02]  /*4d70*/  @!P5 IMAD.IADD R32, R32, 0x1, -R58 ;  /* 0x000000012020d824 */ /* 0x000fe400078e0a3a */
[----:B------:R-:W-:Y:S02]  /*4d80*/  IMAD.MOV R2, RZ, RZ, -R2 ;  /* 0x000000ffff027224 */ /* 0x000fe400078e0a02 */
[----:B------:R-:W-:Y:S01]  /*4d90*/  @!P6 IMAD.MOV R30, RZ, RZ, -R30 ;  /* 0x000000ffff1ee224 */ /* 0x000fe200078e0a1e */
[C---:B------:R-:W-:Y:S01]  /*4da0*/  ISETP.GT.U32.AND P6, PT, R58.reuse, R32, PT ;  /* 0x000000203a00720c */ /* 0x040fe20003fc4070 */
[----:B------:R-:W-:Y:S02]  /*4db0*/  IMAD R33, R58, R2, R33 ;  /* 0x000000023a217224 */ /* 0x000fe400078e0221 */
[----:B------:R-:W-:Y:S01]  /*4dc0*/  IMAD.HI.U32 R3, R0, R36, RZ ;  /* 0x0000002400037227 */ /* 0x000fe200078e00ff */
[----:B------:R-:W-:-:S03]  /*4dd0*/  ISETP.GE.AND P3, PT, R34, RZ, PT ;  /* 0x000000ff2200720c */ /* 0x000fc60003f66270 */
[----:B------:R-:W-:Y:S01]  /*4de0*/  @!P2 IMAD.IADD R31, R31, 0x1, -R58 ;  /* 0x000000011f1fa824 */ /* 0x000fe200078e0a3a */
[----:B------:R-:W-:Y:S01]  /*4df0*/  ISETP.GT.U32.AND P2, PT, R58, R33, PT ;  /* 0x000000213a00720c */ /* 0x000fe20003f44070 */
[----:B------:R-:W-:Y:S01]  /*4e00*/  IMAD.MOV R3, RZ, RZ, -R3 ;  /* 0x000000ffff037224 */ /* 0x000fe200078e0a03 */
[----:B---3--:R-:W-:-:S03]  /*4e10*/  IABS R35, R53 ;  /* 0x0000003500237213 */ /* 0x008fc60000000000 */
[----:B------:R-:W-:Y:S02]  /*4e20*/  IMAD R36, R58, R3, R36 ;  /* 0x000000033a247224 */ /* 0x000fe400078e0224 */
[----:B------:R-:W-:Y:S02]  /*4e30*/  @!P6 IMAD.IADD R32, R32, 0x1, -R58 ;  /* 0x000000012020e824 */ /* 0x000fe400078e0a3a */
[----:B------:R-:W-:Y:S01]  /*4e40*/  IMAD.HI.U32 R38, R0, R35, RZ ;  /* 0x0000002300267227 */ /* 0x000fe200078e00ff */
[C---:B------:R-:W-:Y:S02]  /*4e50*/  ISETP.GT.U32.AND P6, PT, R58.reuse, R36, PT ;  /* 0x000000243a00720c */ /* 0x040fe40003fc4070 */
[----:B------:R-:W-:Y:S01]  /*4e60*/  ISETP.GT.U32.AND P5, PT, R58, R31, PT ;  /* 0x0000001f3a00720c */ /* 0x000fe20003fa4070 */
[----:B------:R-:W-:Y:S01]  /*4e70*/  IMAD.MOV R38, RZ, RZ, -R38 ;  /* 0x000000ffff267224 */ /* 0x000fe200078e0a26 */
[----:B------:R-:W-:Y:S01]  /*4e80*/  ISETP.GE.AND P0, PT, R50, RZ, PT ;  /* 0x000000ff3200720c */ /* 0x000fe20003f06270 */
[----:B------:R-:W-:Y:S01]  /*4e90*/  @!P2 IMAD.IADD R33, R33, 0x1, -R58 ;  /* 0x000000012121a824 */ /* 0x000fe200078e0a3a */
[----:B-----5:R-:W-:Y:S01]  /*4ea0*/  IABS R37, R55 ;  /* 0x0000003700257213 */ /* 0x020fe20000000000 */
[----:B------:R-:W-:Y:S01]  /*4eb0*/  @!P3 IMAD.MOV R27, RZ, RZ, -R27 ;  /* 0x000000ffff1bb224 */ /* 0x000fe200078e0a1b */
[----:B------:R-:W-:Y:S01]  /*4ec0*/  ISETP.GE.AND P3, PT, R49, RZ, PT ;  /* 0x000000ff3100720c */ /* 0x000fe20003f66270 */
[----:B------:R-:W-:Y:S01]  /*4ed0*/  IMAD R35, R58, R38, R35 ;  /* 0x000000263a237224 */ /* 0x000fe200078e0223 */
[----:B------:R-:W-:Y:S01]  /*4ee0*/  IABS R38, R56 ;  /* 0x0000003800267213 */ /* 0x000fe20000000000 */
[----:B------:R-:W-:Y:S01]  /*4ef0*/  IMAD.HI.U32 R2, R0, R37, RZ ;  /* 0x0000002500027227 */ /* 0x000fe200078e00ff */
[----:B------:R-:W-:-:S02]  /*4f00*/  ISETP.GT.U32.AND P2, PT, R58, R33, PT ;  /* 0x000000213a00720c */ /* 0x000fc40003f44070 */
[----:B------:R-:W-:Y:S01]  /*4f10*/  ISETP.GE.AND P1, PT, R51, RZ, PT ;  /* 0x000000ff3300720c */ /* 0x000fe20003f26270 */
[----:B------:R-:W-:Y:S01]  /*4f20*/  @!P6 IMAD.IADD R36, R36, 0x1, -R58 ;  /* 0x000000012424e824 */ /* 0x000fe200078e0a3a */
[----:B------:R-:W-:Y:S01]  /*4f30*/  IABS R34, R52 ;  /* 0x0000003400227213 */ /* 0x000fe20000000000 */
[----:B------:R-:W-:Y:S01]  /*4f40*/  IMAD.MOV R2, RZ, RZ, -R2 ;  /* 0x000000ffff027224 */ /* 0x000fe200078e0a02 */
[----:B------:R-:W-:Y:S01]  /*4f50*/  IABS R40, R59 ;  /* 0x0000003b00287213 */ /* 0x000fe20000000000 */
[----:B------:R-:W-:-:S04]  /*4f60*/  IMAD.HI.U32 R41, R0, R38, RZ ;  /* 0x0000002600297227 */ /* 0x000fc800078e00ff */
[----:B------:R-:W-:Y:S02]  /*4f70*/  @!P5 IMAD.IADD R31, R31, 0x1, -R58 ;  /* 0x000000011f1fd824 */ /* 0x000fe400078e0a3a */
[----:B------:R-:W-:Y:S01]  /*4f80*/  @!P0 IMAD.MOV R32, RZ, RZ, -R32 ;  /* 0x000000ffff208224 */ /* 0x000fe200078e0a20 */
[C---:B------:R-:W-:Y:S01]  /*4f90*/  ISETP.GT.U32.AND P0, PT, R58.reuse, R36, PT ;  /* 0x000000243a00720c */ /* 0x040fe20003f04070 */
[----:B------:R-:W-:Y:S02]  /*4fa0*/  IMAD R37, R58, R2, R37 ;  /* 0x000000023a257224 */ /* 0x000fe400078e0225 */
[----:B------:R-:W-:-:S04]  /*4fb0*/  IMAD.HI.U32 R39, R0, R34, RZ ;  /* 0x0000002200277227 */ /* 0x000fc800078e00ff */
[----:B------:R-:W-:Y:S02]  /*4fc0*/  IMAD.MOV R41, RZ, RZ, -R41 ;  /* 0x000000ffff297224 */ /* 0x000fe400078e0a29 */
[----:B------:R-:W-:-:S04]  /*4fd0*/  IMAD.HI.U32 R2, R0, R40, RZ ;  /* 0x0000002800027227 */ /* 0x000fc800078e00ff */
[----:B------:R-:W-:Y:S01]  /*4fe0*/  @!P3 IMAD.MOV R31, RZ, RZ, -R31 ;  /* 0x000000ffff1fb224 */ /* 0x000fe200078e0a1f */
[C---:B------:R-:W-:Y:S01]  /*4ff0*/  ISETP.GT.U32.AND P3, PT, R58.reuse, R35, PT ;  /* 0x000000233a00720c */ /* 0x040fe20003f64070 */
[----:B------:R-:W-:Y:S02]  /*5000*/  IMAD.MOV R39, RZ, RZ, -R39 ;  /* 0x000000ffff277224 */ /* 0x000fe400078e0a27 */
[----:B------:R-:W-:Y:S02]  /*5010*/  @!P2 IMAD.IADD R33, R33, 0x1, -R58 ;  /* 0x000000012121a824 */ /* 0x000fe400078e0a3a */
[C---:B------:R-:W-:Y:S02]  /*5020*/  IMAD R38, R58.reuse, R41, R38 ;  /* 0x000000293a267224 */ /* 0x040fe400078e0226 */
[----:B------:R-:W-:Y:S02]  /*5030*/  IMAD.MOV R2, RZ, RZ, -R2 ;  /* 0x000000ffff027224 */ /* 0x000fe400078e0a02 */
[C---:B------:R-:W-:Y:S01]  /*5040*/  IMAD R34, R58.reuse, R39, R34 ;  /* 0x000000273a227224 */ /* 0x040fe200078e0222 */
[----:B------:R-:W-:Y:S01]  /*5050*/  IABS R39, R57 ;  /* 0x0000003900277213 */ /* 0x000fe20000000000 */
[----:B------:R-:W-:-:S02]  /*5060*/  IMAD R40, R58, R2, R40 ;  /* 0x000000023a287224 */ /* 0x000fc400078e0228 */
[----:B------:R-:W-:Y:S01]  /*5070*/  @!P1 IMAD.MOV R33, RZ, RZ, -R33 ;  /* 0x000000ffff219224 */ /* 0x000fe200078e0a21 */
[----:B------:R-:W-:Y:S01]  /*5080*/  ISETP.GT.U32.AND P1, PT, R58, R38, PT ;  /* 0x000000263a00720c */ /* 0x000fe20003f24070 */
[----:B------:R-:W-:Y:S01]  /*5090*/  @!P0 IMAD.IADD R36, R36, 0x1, -R58 ;  /* 0x0000000124248824 */ /* 0x000fe200078e0a3a */
[----:B------:R-:W-:Y:S01]  /*50a0*/  ISETP.GT.U32.AND P5, PT, R58, R34, PT ;  /* 0x000000223a00720c */ /* 0x000fe20003fa4070 */
[----:B------:R-:W-:Y:S01]  /*50b0*/  IMAD.HI.U32 R3, R0, R39, RZ ;  /* 0x0000002700037227 */ /* 0x000fe200078e00ff */
[----:B------:R-:W-:-:S03]  /*50c0*/  ISETP.GT.U32.AND P0, PT, R58, R40, PT ;  /* 0x000000283a00720c */ /* 0x000fc60003f04070 */
[----:B------:R-:W-:Y:S02]  /*50d0*/  @!P3 IMAD.IADD R35, R35, 0x1, -R58 ;  /* 0x000000012323b824 */ /* 0x000fe400078e0a3a */
[----:B------:R-:W-:-:S03]  /*50e0*/  IMAD.MOV R3, RZ, RZ, -R3 ;  /* 0x000000ffff037224 */ /* 0x000fc600078e0a03 */
[C---:B------:R-:W-:Y:S01]  /*50f0*/  ISETP.GT.U32.AND P6, PT, R58.reuse, R35, PT ;  /* 0x000000233a00720c */ /* 0x040fe20003fc4070 */
[----:B------:R-:W-:Y:S01]  /*5100*/  IMAD R39, R58, R3, R39 ;  /* 0x000000033a277224 */ /* 0x000fe200078e0227 */
[----:B------:R-:W-:Y:S01]  /*5110*/  IABS R3, R61 ;  /* 0x0000003d00037213 */ /* 0x000fe20000000000 */
[--C-:B------:R-:W-:Y:S02]  /*5120*/  @!P1 IMAD.IADD R38, R38, 0x1, -R58.reuse ;  /* 0x0000000126269824 */ /* 0x100fe400078e0a3a */
[--C-:B------:R-:W-:Y:S02]  /*5130*/  @!P5 IMAD.IADD R34, R34, 0x1, -R58.reuse ;  /* 0x000000012222d824 */ /* 0x100fe400078e0a3a */
[----:B------:R-:W-:Y:S01]  /*5140*/  @!P0 IMAD.IADD R40, R40, 0x1, -R58 ;  /* 0x0000000128288824 */ /* 0x000fe200078e0a3a */
[----:B------:R-:W-:Y:S01]  /*5150*/  ISETP.GT.U32.AND P0, PT, R58, R38, PT ;  /* 0x000000263a00720c */ /* 0x000fe20003f04070 */
[----:B------:R-:W-:Y:S01]  /*5160*/  IMAD.HI.U32 R2, R0, R3, RZ ;  /* 0x0000000300027227 */ /* 0x000fe200078e00ff */
[----:B------:R-:W-:-:S02]  /*5170*/  IABS R41, R60 ;  /* 0x0000003c00297213 */ /* 0x000fc40000000000 */
[----:B------:R-:W-:Y:S01]  /*5180*/  ISETP.GT.U32.AND P3, PT, R58, R34, PT ;  /* 0x000000223a00720c */ /* 0x000fe20003f64070 */
[----:B------:R-:W-:Y:S02]  /*5190*/  IMAD.MOV R2, RZ, RZ, -R2 ;  /* 0x000000ffff027224 */ /* 0x000fe400078e0a02 */
[----:B------:R-:W-:Y:S01]  /*51a0*/  @!P6 IMAD.IADD R35, R35, 0x1, -R58 ;  /* 0x000000012323e824 */ /* 0x000fe200078e0a3a */
[----:B------:R-:W-:Y:S01]  /*51b0*/  ISETP.GE.AND P6, PT, R54, RZ, PT ;  /* 0x000000ff3600720c */ /* 0x000fe20003fc6270 */
[----:B------:R-:W-:Y:S01]  /*51c0*/  IMAD.HI.U32 R42, R0, R41, RZ ;  /* 0x00000029002a7227 */ /* 0x000fe200078e00ff */
[----:B------:R-:W-:-:S03]  /*51d0*/  ISETP.GE.AND P4, PT, R52, RZ, PT ;  /* 0x000000ff3400720c */ /* 0x000fc60003f86270 */
[----:B------:R-:W-:Y:S02]  /*51e0*/  IMAD R3, R58, R2, R3 ;  /* 0x000000023a037224 */ /* 0x000fe400078e0203 */
[----:B------:R-:W-:Y:S02]  /*51f0*/  IMAD.MOV R42, RZ, RZ, -R42 ;  /* 0x000000ffff2a7224 */ /* 0x000fe400078e0a2a */
[--C-:B------:R-:W-:Y:S01]  /*5200*/  @!P0 IMAD.IADD R38, R38, 0x1, -R58.reuse ;  /* 0x0000000126268824 */ /* 0x100fe200078e0a3a */
[C---:B------:R-:W-:Y:S01]  /*5210*/  ISETP.GT.U32.AND P0, PT, R58.reuse, R3, PT ;  /* 0x000000033a00720c */ /* 0x040fe20003f04070 */
[----:B------:R-:W-:Y:S01]  /*5220*/  IMAD R41, R58, R42, R41 ;  /* 0x0000002a3a297224 */ /* 0x000fe200078e0229 */
[----:B------:R-:W-:Y:S01]  /*5230*/  ISETP.GE.AND P1, PT, R56, RZ, PT ;  /* 0x000000ff3800720c */ /* 0x000fe20003f26270 */
[----:B------:R-:W-:Y:S02]  /*5240*/  @!P3 IMAD.IADD R34, R34, 0x1, -R58 ;  /* 0x000000012222b824 */ /* 0x000fe400078e0a3a */
[----:B------:R-:W-:Y:S01]  /*5250*/  @!P6 IMAD.MOV R36, RZ, RZ, -R36 ;  /* 0x000000ffff24e224 */ /* 0x000fe200078e0a24 */
[C---:B------:R-:W-:Y:S01]  /*5260*/  ISETP.GT.U32.AND P6, PT, R58.reuse, R41, PT ;  /* 0x000000293a00720c */ /* 0x040fe20003fc4070 */
[----:B------:R-:W-:Y:S01]  /*5270*/  @!P4 IMAD.MOV R34, RZ, RZ, -R34 ;  /* 0x000000ffff22c224 */ /* 0x000fe200078e0a22 */
[----:B------:R-:W-:Y:S01]  /*5280*/  ISETP.GT.U32.AND P4, PT, R58, R40, PT ;  /* 0x000000283a00720c */ /* 0x000fe20003f84070 */
[----:B------:R-:W-:Y:S04]  /*5290*/  STL [R1+0x29a0], R5 ;  /* 0x0029a00501007387 */ /* 0x000fe80000100800 */
[----:B------:R-:W-:Y:S01]  /*52a0*/  STL [R1+0x29a4], R6 ;  /* 0x0029a40601007387 */ /* 0x000fe20000100800 */
[----:B------:R-:W-:-:S03]  /*52b0*/  @!P0 IMAD.IADD R3, R3, 0x1, -R58 ;  /* 0x0000000103038824 */ /* 0x000fc600078e0a3a */
[----:B------:R-:W-:Y:S04]  /*52c0*/  STL [R1+0x29a8], R7 ;  /* 0x0029a80701007387 */ /* 0x000fe80000100800 */
[----:B------:R-:W-:Y:S01]  /*52d0*/  STL [R1+0x29ac], R8 ;  /* 0x0029ac0801007387 */ /* 0x000fe20000100800 */
[----:B------:R-:W-:-:S03]  /*52e0*/  @!P1 IMAD.MOV R38, RZ, RZ, -R38 ;  /* 0x000000ffff269224 */ /* 0x000fc600078e0a26 */
[----:B------:R-:W-:Y:S01]  /*52f0*/  STL [R1+0x29b0], R9 ;  /* 0x0029b00901007387 */ /* 0x000fe20000100800 */
[----:B------:R-:W-:-:S03]  /*5300*/  ISETP.GT.U32.AND P1, PT, R58, R3, PT ;  /* 0x000000033a00720c */ /* 0x000fc60003f24070 */
[----:B------:R-:W-:Y:S04]  /*5310*/  STL [R1+0x29b4], R10 ;  /* 0x0029b40a01007387 */ /* 0x000fe80000100800 */
[----:B------:R-:W-:Y:S01]  /*5320*/  STL [R1+0x29b8], R11 ;  /* 0x0029b80b01007387 */ /* 0x000fe20000100800 */
[----:B------:R-:W-:-:S03]  /*5330*/  @!P6 IMAD.IADD R41, R41, 0x1, -R58 ;  /* 0x000000012929e824 */ /* 0x000fc600078e0a3a */
[----:B------:R-:W-:Y:S01]  /*5340*/  STL [R1+0x29bc], R12 ;  /* 0x0029bc0c01007387 */ /* 0x000fe20000100800 */
[----:B--2---:R-:W-:-:S03]  /*5350*/  IABS R42, R48 ;  /* 0x00000030002a7213 */ /* 0x004fc60000000000 */
[----:B------:R-:W-:Y:S01]  /*5360*/  STL [R1+0x29c0], R13 ;  /* 0x0029c00d01007387 */ /* 0x000fe20000100800 */
[----:B------:R-:W-:Y:S01]  /*5370*/  @!P4 IMAD.IADD R40, R40, 0x1, -R58 ;  /* 0x000000012828c824 */ /* 0x000fe200078e0a3a */
[----:B------:R-:W-:Y:S02]  /*5380*/  ISETP.GE.AND P6, PT, R48, RZ, PT ;  /* 0x000000ff3000720c */ /* 0x000fe40003fc6270 */
[----:B------:R-:W-:Y:S01]  /*5390*/  STL [R1+0x29c4], R14 ;  /* 0x0029c40e01007387 */ /* 0x000fe20000100800 */
[----:B------:R-:W-:-:S03]  /*53a0*/  ISETP.GT.U32.AND P2, PT, R58, R37, PT ;  /* 0x000000253a00720c */ /* 0x000fc60003f44070 */
[----:B------:R-:W-:Y:S01]  /*53b0*/  STL [R1+0x29c8], R15 ;  /* 0x0029c80f01007387 */ /* 0x000fe20000100800 */
[----:B------:R-:W-:-:S03]  /*53c0*/  ISETP.GE.AND P4, PT, R61, RZ, PT ;  /* 0x000000ff3d00720c */ /* 0x000fc60003f86270 */
[----:B------:R0:W-:Y:S04]  /*53d0*/  STL [R1+0x29cc], R16 ;  /* 0x0029cc1001007387 */ /* 0x0001e80000100800 */
[----:B------:R-:W2:Y:S04]  /*53e0*/  LDL.LU R48, [R1+0x2c] ;  /* 0x00002c0001307983 */ /* 0x000ea80000300800 */
[----:B0-----:R-:W3:Y:S01]  /*53f0*/  LDL.LU R16, [R1+0x30] ;  /* 0x0000300001107983 */ /* 0x001ee20000300800 */
[----:B------:R-:W-:-:S03]  /*5400*/  @!P1 IMAD.IADD R3, R3, 0x1, -R58 ;  /* 0x0000000103039824 */ /* 0x000fc600078e0a3a */
[----:B------:R-:W4:Y:S01]  /*5410*/  LDL.LU R15, [R1+0x34] ;  /* 0x00003400010f7983 */ /* 0x000f220000300800 */
[----:B------:R-:W-:Y:S02]  /*5420*/  @!P2 IMAD.IADD R37, R37, 0x1, -R58 ;  /* 0x000000012525a824 */ /* 0x000fe400078e0a3a */
[----:B------:R-:W-:Y:S01]  /*5430*/  @!P4 IMAD.MOV R3, RZ, RZ, -R3 ;  /* 0x000000ffff03c224 */ /* 0x000fe200078e0a03 */
[----:B------:R-:W5:Y:S01]  /*5440*/  LDL.LU R14, [R1+0x38] ;  /* 0x00003800010e7983 */ /* 0x000f620000300800 */
[----:B------:R-:W-:-:S03]  /*5450*/  ISETP.GT.U32.AND P3, PT, R58, R39, PT ;  /* 0x000000273a00720c */ /* 0x000fc60003f64070 */
[----:B------:R-:W5:Y:S01]  /*5460*/  LDL.LU R13, [R1+0x3c] ;  /* 0x00003c00010d7983 */ /* 0x000f620000300800 */
[----:B------:R-:W-:-:S03]  /*5470*/  ISETP.GT.U32.AND P2, PT, R58, R37, PT ;  /* 0x000000253a00720c */ /* 0x000fc60003f44070 */
[----:B------:R-:W5:Y:S04]  /*5480*/  LDL.LU R12, [R1+0x40] ;  /* 0x00004000010c7983 */ /* 0x000f680000300800 */
[----:B------:R0:W-:Y:S04]  /*5490*/  STL [R1+0x18], R3 ;  /* 0x0000180301007387 */ /* 0x0001e80000100800 */
[----:B------:R-:W5:Y:S01]  /*54a0*/  LDL.LU R11, [R1+0x44] ;  /* 0x00004400010b7983 */ /* 0x000f620000300800 */
[----:B------:R-:W-:Y:S01]  /*54b0*/  ISETP.GE.AND P5, PT, R53, RZ, PT ;  /* 0x000000ff3500720c */ /* 0x000fe20003fa6270 */
[--C-:B------:R-:W-:Y:S01]  /*54c0*/  @!P2 IMAD.IADD R37, R37, 0x1, -R58.reuse ;  /* 0x000000012525a824 */ /* 0x100fe200078e0a3a */
[----:B------:R-:W-:Y:S01]  /*54d0*/  ISETP.GE.AND P2, PT, R55, RZ, PT ;  /* 0x000000ff3700720c */ /* 0x000fe20003f46270 */
[----:B------:R-:W-:Y:S01]  /*54e0*/  @!P3 IMAD.IADD R39, R39, 0x1, -R58 ;  /* 0x000000012727b824 */ /* 0x000fe200078e0a3a */
[----:B------:R-:W5:Y:S04]  /*54f0*/  LDL.LU R10, [R1+0x48] ;  /* 0x00004800010a7983 */ /* 0x000f680000300800 */
[----:B------:R-:W5:Y:S05]  /*5500*/  LDL.LU R9, [R1+0x4c] ;  /* 0x00004c0001097983 */ /* 0x000f6a0000300800 */
[----:B------:R-:W-:Y:S01]  /*5510*/  @!P5 IMAD.MOV R35, RZ, RZ, -R35 ;  /* 0x000000ffff23d224 */ /* 0x000fe200078e0a23 */
[----:B------:R-:W-:Y:S01]  /*5520*/  ISETP.GT.U32.AND P5, PT, R58, R39, PT ;  /* 0x000000273a00720c */ /* 0x000fe20003fa4070 */
[----:B------:R-:W5:Y:S01]  /*5530*/  LDL.LU R8, [R1+0x50] ;  /* 0x0000500001087983 */ /* 0x000f620000300800 */
[----:B------:R-:W-:Y:S01]  /*5540*/  ISETP.GE.AND P3, PT, R57, RZ, PT ;  /* 0x000000ff3900720c */ /* 0x000fe20003f66270 */
[----:B------:R-:W-:Y:S01]  /*5550*/  @!P2 IMAD.MOV R37, RZ, RZ, -R37 ;  /* 0x000000ffff25a224 */ /* 0x000fe200078e0a25 */
[----:B------:R-:W-:-:S02]  /*5560*/  ISETP.GE.AND P2, PT, R59, RZ, PT ;  /* 0x000000ff3b00720c */ /* 0x000fc40003f46270 */
[----:B------:R-:W5:Y:S01]  /*5570*/  LDL.LU R59, [R1+0x54] ;  /* 0x00005400013b7983 */ /* 0x000f620000300800 */
[----:B------:R-:W-:-:S03]  /*5580*/  IABS R43, R4 ;  /* 0x00000004002b7213 */ /* 0x000fc60000000000 */
[----:B------:R-:W5:Y:S03]  /*5590*/  LDL.LU R6, [R1+0x58] ;  /* 0x0000580001067983 */ /* 0x000f660000300800 */
[----:B------:R-:W-:-:S04]  /*55a0*/  @!P5 IMAD.IADD R39, R39, 0x1, -R58 ;  /* 0x000000012727d824 */ /* 0x000fc800078e0a3a */
[----:B------:R-:W-:Y:S01]  /*55b0*/  @!P3 IMAD.MOV R39, RZ, RZ, -R39 ;  /* 0x000000ffff27b224 */ /* 0x000fe200078e0a27 */
[----:B------:R-:W-:Y:S02]  /*55c0*/  ISETP.GE.AND P3, PT, R4, RZ, PT ;  /* 0x000000ff0400720c */ /* 0x000fe40003f66270 */
[----:B------:R-:W5:Y:S04]  /*55d0*/  LDL.LU R4, [R1+0x5c] ;  /* 0x00005c0001047983 */ /* 0x000f680000300800 */
[----:B------:R-:W5:Y:S04]  /*55e0*/  LDL.LU R5, [R1+0x60] ;  /* 0x0000600001057983 */ /* 0x000f680000300800 */
[----:B------:R-:W5:Y:S01]  /*55f0*/  LDL R7, [R1+0xe5c] ;  /* 0x000e5c0001077983 */ /* 0x000f620000100800 */
[----:B------:R-:W-:-:S04]  /*5600*/  IMAD.HI.U32 R44, R0, R42, RZ ;  /* 0x0000002a002c7227 */ /* 0x000fc800078e00ff */
[----:B------:R-:W-:-:S04]  /*5610*/  IMAD.MOV R44, RZ, RZ, -R44 ;  /* 0x000000ffff2c7224 */ /* 0x000fc800078e0a2c */
[----:B------:R-:W-:-:S05]  /*5620*/  IMAD R42, R58, R44, R42 ;  /* 0x0000002c3a2a7224 */ /* 0x000fca00078e022a */
[----:B------:R-:W-:Y:S01]  /*5630*/  ISETP.GT.U32.AND P4, PT, R58, R42, PT ;  /* 0x0000002a3a00720c */ /* 0x000fe20003f84070 */
[----:B------:R-:W-:-:S12]  /*5640*/  IMAD.HI.U32 R2, R0, R43, RZ ;  /* 0x0000002b00027227 */ /* 0x000fd800078e00ff */
[----:B------:R-:W-:-:S05]  /*5650*/  @!P4 IMAD.IADD R42, R42, 0x1, -R58 ;  /* 0x000000012a2ac824 */ /* 0x000fca00078e0a3a */
[----:B------:R-:W-:Y:S01]  /*5660*/  ISETP.GT.U32.AND P4, PT, R58, R42, PT ;  /* 0x0000002a3a00720c */ /* 0x000fe20003f84070 */
[----:B------:R-:W-:-:S04]  /*5670*/  IMAD.MOV R2, RZ, RZ, -R2 ;  /* 0x000000ffff027224 */ /* 0x000fc800078e0a02 */
[----:B------:R-:W-:-:S08]  /*5680*/  IMAD R43, R58, R2, R43 ;  /* 0x000000023a2b7224 */ /* 0x000fd000078e022b */
[----:B------:R-:W-:Y:S01]  /*5690*/  @!P4 IMAD.IADD R42, R42, 0x1, -R58 ;  /* 0x000000012a2ac824 */ /* 0x000fe200078e0a3a */
[C---:B------:R-:W-:Y:S01]  /*56a0*/  ISETP.GT.U32.AND P4, PT, R58.reuse, R43, PT ;  /* 0x0000002b3a00720c */ /* 0x040fe20003f84070 */
[----:B------:R-:W-:Y:S01]  /*56b0*/  @!P2 IMAD.MOV R40, RZ, RZ, -R40 ;  /* 0x000000ffff28a224 */ /* 0x000fe200078e0a28 */
[----:B------:R-:W-:Y:S02]  /*56c0*/  ISETP.GE.AND P2, PT, R45, RZ, PT ;  /* 0x000000ff2d00720c */ /* 0x000fe40003f46270 */
[----:B------:R-:W-:Y:S02]  /*56d0*/  IABS R44, R45 ;  /* 0x0000002d002c7213 */ /* 0x000fe40000000000 */
[----:B------:R-:W-:Y:S02]  /*56e0*/  IABS R45, R47 ;  /* 0x0000002f002d7213 */ /* 0x000fe40000000000 */
[----:B------:R-:W-:-:S05]  /*56f0*/  ISETP.GT.U32.AND P0, PT, R58, R41, PT ;  /* 0x000000293a00720c */ /* 0x000fca0003f04070 */
[----:B------:R-:W-:Y:S02]  /*5700*/  @!P4 IMAD.IADD R43, R43, 0x1, -R58 ;  /* 0x000000012b2bc824 */ /* 0x000fe400078e0a3a */
[----:B------:R-:W-:-:S03]  /*5710*/  IMAD.HI.U32 R51, R0, R45, RZ ;  /* 0x0000002d00337227 */ /* 0x000fc600078e00ff */
[----:B------:R-:W-:Y:S01]  /*5720*/  ISETP.GT.U32.AND P4, PT, R58, R43, PT ;  /* 0x0000002b3a00720c */ /* 0x000fe20003f84070 */
[----:B------:R-:W-:Y:S01]  /*5730*/  IMAD.MOV R51, RZ, RZ, -R51 ;  /* 0x000000ffff337224 */ /* 0x000fe200078e0a33 */
[----:B------:R-:W-:-:S03]  /*5740*/  ISETP.GE.AND P5, PT, R60, RZ, PT ;  /* 0x000000ff3c00720c */ /* 0x000fc60003fa6270 */
[----:B------:R-:W-:Y:S02]  /*5750*/  IMAD R45, R58, R51, R45 ;  /* 0x000000333a2d7224 */ /* 0x000fe400078e022d */
[----:B------:R-:W-:Y:S02]  /*5760*/  @!P0 IMAD.IADD R41, R41, 0x1, -R58 ;  /* 0x0000000129298824 */ /* 0x000fe400078e0a3a */
[----:B------:R-:W-:-:S04]  /*5770*/  IMAD.HI.U32 R2, R0, R44, RZ ;  /* 0x0000002c00027227 */ /* 0x000fc800078e00ff */
[----:B------:R-:W-:Y:S01]  /*5780*/  @!P4 IMAD.IADD R43, R43, 0x1, -R58 ;  /* 0x000000012b2bc824 */ /* 0x000fe200078e0a3a */
[----:B------:R-:W-:Y:S01]  /*5790*/  ISETP.GT.U32.AND P4, PT, R58, R45, PT ;  /* 0x0000002d3a00720c */ /* 0x000fe20003f84070 */
[----:B------:R-:W-:Y:S01]  /*57a0*/  @!P5 IMAD.MOV R41, RZ, RZ, -R41 ;  /* 0x000000ffff29d224 */ /* 0x000fe200078e0a29 */
[----:B------:R-:W-:Y:S01]  /*57b0*/  ISETP.GE.AND P0, PT, R47, RZ, PT ;  /* 0x000000ff2f00720c */ /* 0x000fe20003f06270 */
[----:B------:R-:W-:Y:S01]  /*57c0*/  IMAD.MOV R2, RZ, RZ, -R2 ;  /* 0x000000ffff027224 */ /* 0x000fe200078e0a02 */
[----:B------:R-:W-:Y:S02]  /*57d0*/  ISETP.GE.AND P1, PT, R46, RZ, PT ;  /* 0x000000ff2e00720c */ /* 0x000fe40003f26270 */
[----:B------:R-:W-:Y:S01]  /*57e0*/  IABS R46, R46 ;  /* 0x0000002e002e7213 */ /* 0x000fe20000000000 */
[----:B------:R-:W-:-:S04]  /*57f0*/  IMAD R44, R58, R2, R44 ;  /* 0x000000023a2c7224 */ /* 0x000fc800078e022c */
[----:B------:R-:W-:-:S04]  /*5800*/  IMAD.HI.U32 R50, R0, R46, RZ ;  /* 0x0000002e00327227 */ /* 0x000fc800078e00ff */
[----:B------:R-:W-:Y:S02]  /*5810*/  @!P4 IMAD.IADD R45, R45, 0x1, -R58 ;  /* 0x000000012d2dc824 */ /* 0x000fe400078e0a3a */
[----:B------:R-:W-:Y:S02]  /*5820*/  IMAD.MOV R50, RZ, RZ, -R50 ;  /* 0x000000ffff327224 */ /* 0x000fe400078e0a32 */
[----:B------:R-:W-:Y:S01]  /*5830*/  @!P6 IMAD.MOV R42, RZ, RZ, -R42 ;  /* 0x000000ffff2ae224 */ /* 0x000fe200078e0a2a */
[C---:B------:R-:W-:Y:S02]  /*5840*/  ISETP.GT.U32.AND P4, PT, R58.reuse, R45, PT ;  /* 0x0000002d3a00720c */ /* 0x040fe40003f84070 */
[C---:B------:R-:W-:Y:S01]  /*5850*/  ISETP.GT.U32.AND P6, PT, R58.reuse, R44, PT ;  /* 0x0000002c3a00720c */ /* 0x040fe20003fc4070 */
[----:B------:R-:W-:Y:S02]  /*5860*/  IMAD R46, R58, R50, R46 ;  /* 0x000000323a2e7224 */ /* 0x000fe400078e022e */
[----:B------:R-:W-:-:S03]  /*5870*/  @!P3 IMAD.MOV R43, RZ, RZ, -R43 ;  /* 0x000000ffff2bb224 */ /* 0x000fc600078e0a2b */
[----:B------:R-:W-:-:S05]  /*5880*/  ISETP.GT.U32.AND P3, PT, R58, R46, PT ;  /* 0x0000002e3a00720c */ /* 0x000fca0003f64070 */
[--C-:B------:R-:W-:Y:S02]  /*5890*/  @!P4 IMAD.IADD R45, R45, 0x1, -R58.reuse ;  /* 0x000000012d2dc824 */ /* 0x100fe400078e0a3a */
[----:B------:R-:W-:-:S05]  /*58a0*/  @!P6 IMAD.IADD R44, R44, 0x1, -R58 ;  /* 0x000000012c2ce824 */ /* 0x000fca00078e0a3a */
[----:B------:R-:W-:Y:S01]  /*58b0*/  ISETP.GT.U32.AND P6, PT, R58, R44, PT ;  /* 0x0000002c3a00720c */ /* 0x000fe20003fc4070 */
[----:B------:R-:W-:-:S05]  /*58c0*/  @!P3 IMAD.IADD R46, R46, 0x1, -R58 ;  /* 0x000000012e2eb824 */ /* 0x000fca00078e0a3a */
[----:B------:R-:W-:-:S07]  /*58d0*/  ISETP.GT.U32.AND P3, PT, R58, R46, PT ;  /* 0x0000002e3a00720c */ /* 0x000fce0003f64070 */
[----:B------:R-:W-:-:S04]  /*58e0*/  @!P6 IMAD.IADD R44, R44, 0x1, -R58 ;  /* 0x000000012c2ce824 */ /* 0x000fc800078e0a3a */
[----:B------:R-:W-:Y:S02]  /*58f0*/  @!P2 IMAD.MOV R44, RZ, RZ, -R44 ;  /* 0x000000ffff2ca224 */ /* 0x000fe400078e0a2c */
[----:B------:R-:W-:-:S04]  /*5900*/  @!P3 IMAD.IADD R46, R46, 0x1, -R58 ;  /* 0x000000012e2eb824 */ /* 0x000fc800078e0a3a */
[----:B------:R-:W-:Y:S02]  /*5910*/  @!P1 IMAD.MOV R46, RZ, RZ, -R46 ;  /* 0x000000ffff2e9224 */ /* 0x000fe400078e0a2e */
[----:B------:R-:W-:Y:S01]  /*5920*/  @!P0 IMAD.MOV R45, RZ, RZ, -R45 ;  /* 0x000000ffff2d8224 */ /* 0x000fe200078e0a2d */
[----:B--2---:R-:W-:Y:S02]  /*5930*/  ISETP.GE.AND P5, PT, R48, RZ, PT ;  /* 0x000000ff3000720c */ /* 0x004fe40003fa6270 */
[----:B------:R-:W-:Y:S02]  /*5940*/  IABS R47, R48 ;  /* 0x00000030002f7213 */ /* 0x000fe40000000000 */
[----:B---3--:R-:W-:-:S05]  /*5950*/  IABS R48, R16 ;  /* 0x0000001000307213 */ /* 0x008fca0000000000 */
[----:B------:R-:W-:Y:S01]  /*5960*/  IMAD.HI.U32 R2, R0, R48, RZ ;  /* 0x0000003000027227 */ /* 0x000fe200078e00ff */
[----:B----4-:R-:W-:-:S03]  /*5970*/  IABS R49, R15 ;  /* 0x0000000f00317213 */ /* 0x010fc60000000000 */
[----:B------:R-:W-:-:S04]  /*5980*/  IMAD.MOV R2, RZ, RZ, -R2 ;  /* 0x000000ffff027224 */ /* 0x000fc800078e0a02 */
[----:B------:R-:W-:Y:S02]  /*5990*/  IMAD R48, R58, R2, R48 ;  /* 0x000000023a307224 */ /* 0x000fe400078e0230 */
[----:B------:R-:W-:-:S04]  /*59a0*/  IMAD.HI.U32 R2, R0, R49, RZ ;  /* 0x0000003100027227 */ /* 0x000fc800078e00ff */
[----:B------:R-:W-:Y:S01]  /*59b0*/  IMAD.MOV R2, RZ, RZ, -R2 ;  /* 0x000000ffff027224 */ /* 0x000fe200078e0a02 */
[----:B-----5:R-:W-:-:S03]  /*59c0*/  IABS R53, R11 ;  /* 0x0000000b00357213 */ /* 0x020fc60000000000 */
[----:B------:R-:W-:Y:S02]  /*59d0*/  IMAD R49, R58, R2, R49 ;  /* 0x000000023a317224 */ /* 0x000fe400078e0231 */
[----:B0-----:R-:W-:-:S04]  /*59e0*/  IMAD.HI.U32 R3, R0, R47, RZ ;  /* 0x0000002f00037227 */ /* 0x001fc800078e00ff */
[----:B------:R-:W-:Y:S01]  /*59f0*/  IMAD.HI.U32 R55, R0, R53, RZ ;  /* 0x0000003500377227 */ /* 0x000fe200078e00ff */
[C---:B------:R-:W-:Y:S02]  /*5a00*/  ISETP.GT.U32.AND P4, PT, R58.reuse, R49, PT ;  /* 0x000000313a00720c */ /* 0x040fe40003f84070 */
[----:B------:R-:W-:Y:S01]  /*5a10*/  IABS R50, R14 ;  /* 0x0000000e00327213 */ /* 0x000fe20000000000 */
[----:B------:R-:W-:Y:S02]  /*5a20*/  IMAD.MOV R55, RZ, RZ, -R55 ;  /* 0x000000ffff377224 */ /* 0x000fe400078e0a37 */
[----:B------:R-:W-:Y:S02]  /*5a30*/  IMAD.MOV R3, RZ, RZ, -R3 ;  /* 0x000000ffff037224 */ /* 0x000fe400078e0a03 */
[C---:B------:R-:W-:Y:S01]  /*5a40*/  IMAD R53, R58.reuse, R55, R53 ;  /* 0x000000373a357224 */ /* 0x040fe200078e0235 */
[----:B------:R-:W-:Y:S01]  /*5a50*/  IABS R55, R9 ;  /* 0x0000000900377213 */ /* 0x000fe20000000000 */
[----:B------:R-:W-:-:S02]  /*5a60*/  IMAD R47, R58, R3, R47 ;  /* 0x000000033a2f7224 */ /* 0x000fc400078e022f */
[----:B------:R-:W-:Y:S01]  /*5a70*/  IMAD.HI.U32 R3, R0, R50, RZ ;  /* 0x0000003200037227 */ /* 0x000fe200078e00ff */
[----:B------:R-:W-:-:S03]  /*5a80*/  IABS R56, R8 ;  /* 0x0000000800387213 */ /* 0x000fc60000000000 */
[----:B------:R-:W-:Y:S02]  /*5a90*/  IMAD.MOV R3, RZ, RZ, -R3 ;  /* 0x000000ffff037224 */ /* 0x000fe400078e0a03 */
[----:B------:R-:W-:-:S04]  /*5aa0*/  IMAD.HI.U32 R57, R0, R55, RZ ;  /* 0x0000003700397227 */ /* 0x000fc800078e00ff */
[----:B------:R-:W-:Y:S01]  /*5ab0*/  @!P4 IMAD.IADD R49, R49, 0x1, -R58 ;  /* 0x000000013131c824 */ /* 0x000fe200078e0a3a */
[C---:B------:R-:W-:Y:S01]  /*5ac0*/  ISETP.GT.U32.AND P4, PT, R58.reuse, R53, PT ;  /* 0x000000353a00720c */ /* 0x040fe20003f84070 */
[----:B------:R-:W-:Y:S02]  /*5ad0*/  IMAD R50, R58, R3, R50 ;  /* 0x000000033a327224 */ /* 0x000fe400078e0232 */
[----:B------:R-:W-:Y:S02]  /*5ae0*/  IMAD.MOV R57, RZ, RZ, -R57 ;  /* 0x000000ffff397224 */ /* 0x000fe400078e0a39 */
[----:B------:R-:W-:Y:S01]  /*5af0*/  IMAD.HI.U32 R3, R0, R56, RZ ;  /* 0x0000003800037227 */ /* 0x000fe200078e00ff */
[----:B------:R-:W-:-:S03]  /*5b00*/  IABS R52, R12 ;  /* 0x0000000c00347213 */ /* 0x000fc60000000000 */
[C---:B------:R-:W-:Y:S01]  /*5b10*/  IMAD R55, R58.reuse, R57, R55 ;  /* 0x000000393a377224 */ /* 0x040fe200078e0237 */
[----:B------:R-:W-:Y:S01]  /*5b20*/  IABS R57, R59 ;  /* 0x0000003b00397213 */ /* 0x000fe20000000000 */
[----:B------:R-:W-:Y:S01]  /*5b30*/  IMAD.MOV R3, RZ, RZ, -R3 ;  /* 0x000000ffff037224 */ /* 0x000fe200078e0a03 */
[----:B------:R-:W-:Y:S01]  /*5b40*/  ISETP.GT.U32.AND P2, PT, R58, R48, PT ;  /* 0x000000303a00720c */ /* 0x000fe20003f44070 */
[----:B------:R-:W-:-:S04]  /*5b50*/  IMAD.HI.U32 R54, R0, R52, RZ ;  /* 0x0000003400367227 */ /* 0x000fc800078e00ff */
[----:B------:R-:W-:Y:S02]  /*5b60*/  IMAD R56, R58, R3, R56 ;  /* 0x000000033a387224 */ /* 0x000fe400078e0238 */
[----:B------:R-:W-:Y:S01]  /*5b70*/  IMAD.HI.U32 R3, R0, R57, RZ ;  /* 0x0000003900037227 */ /* 0x000fe200078e00ff */
[----:B------:R-:W-:-:S03]  /*5b80*/  IABS R61, R4 ;  /* 0x00000004003d7213 */ /* 0x000fc60000000000 */
[----:B------:R-:W-:Y:S02]  /*5b90*/  @!P4 IMAD.IADD R53, R53, 0x1, -R58 ;  /* 0x000000013535c824 */ /* 0x000fe400078e0a3a */
[----:B------:R-:W-:Y:S02]  /*5ba0*/  IMAD.MOV R3, RZ, RZ, -R3 ;  /* 0x000000ffff037224 */ /* 0x000fe400078e0a03 */
[----:B------:R-:W-:Y:S01]  /*5bb0*/  IMAD.MOV R54, RZ, RZ, -R54 ;  /* 0x000000ffff367224 */ /* 0x000fe200078e0a36 */
[C---:B------:R-:W-:Y:S01]  /*5bc0*/  ISETP.GT.U32.AND P1, PT, R58.reuse, R53, PT ;  /* 0x000000353a00720c */ /* 0x040fe20003f24070 */
[C---:B------:R-:W-:Y:S02]  /*5bd0*/  IMAD R57, R58.reuse, R3, R57 ;  /* 0x000000033a397224 */ /* 0x040fe400078e0239 */
[----:B------:R-:W-:Y:S02]  /*5be0*/  IMAD R52, R58, R54, R52 ;  /* 0x000000363a347224 */ /* 0x000fe400078e0234 */
[----:B------:R-:W-:-:S04]  /*5bf0*/  IMAD.HI.U32 R3, R0, R61, RZ ;  /* 0x0000003d00037227 */ /* 0x000fc800078e00ff */
[----:B------:R-:W-:Y:S02]  /*5c00*/  IMAD.MOV R3, RZ, RZ, -R3 ;  /* 0x000000ffff037224 */ /* 0x000fe400078e0a03 */
[--C-:B------:R-:W-:Y:S01]  /*5c10*/  @!P2 IMAD.IADD R48, R48, 0x1, -R58.reuse ;  /* 0x000000013030a824 */ /* 0x100fe200078e0a3a */
[C---:B------:R-:W-:Y:S01]  /*5c20*/  ISETP.GT.U32.AND P2, PT, R58.reuse, R52, PT ;  /* 0x000000343a00720c */ /* 0x040fe20003f44070 */
[----:B------:R-:W-:Y:S01]  /*5c30*/  IMAD R61, R58, R3, R61 ;  /* 0x000000033a3d7224 */ /* 0x000fe200078e023d */
[----:B------:R-:W-:Y:S01]  /*5c40*/  IABS R51, R13 ;  /* 0x0000000d00337213 */ /* 0x000fe20000000000 */
[----:B------:R-:W-:-:S03]  /*5c50*/  @!P1 IMAD.IADD R53, R53, 0x1, -R58 ;  /* 0x0000000135359824 */ /* 0x000fc600078e0a3a */
[----:B------:R-:W-:Y:S01]  /*5c60*/  ISETP.GT.U32.AND P1, PT, R58, R61, PT ;  /* 0x0000003d3a00720c */ /* 0x000fe20003f24070 */
[----:B------:R-:W-:Y:S01]  /*5c70*/  IMAD.HI.U32 R2, R0, R51, RZ ;  /* 0x0000003300027227 */ /* 0x000fe200078e00ff */
[----:B------:R-:W-:Y:S02]  /*5c80*/  IABS R54, R10 ;  /* 0x0000000a00367213 */ /* 0x000fe40000000000 */
[----:B------:R-:W-:Y:S01]  /*5c90*/  ISETP.GT.U32.AND P3, PT, R58, R50, PT ;  /* 0x000000323a00720c */ /* 0x000fe20003f64070 */
[----:B------:R-:W-:Y:S02]  /*5ca0*/  IMAD.MOV R2, RZ, RZ, -R2 ;  /* 0x000000ffff027224 */ /* 0x000fe400078e0a02 */
[----:B------:R-:W-:Y:S01]  /*5cb0*/  @!P2 IMAD.IADD R52, R52, 0x1, -R58 ;  /* 0x000000013434a824 */ /* 0x000fe200078e0a3a */
[C---:B------:R-:W-:Y:S01]  /*5cc0*/  ISETP.GT.U32.AND P6, PT, R58.reuse, R47, PT ;  /* 0x0000002f3a00720c */ /* 0x040fe20003fc4070 */
[C---:B------:R-:W-:Y:S01]  /*5cd0*/  IMAD R51, R58.reuse, R2, R51 ;  /* 0x000000023a337224 */ /* 0x040fe200078e0233 */
[----:B------:R-:W-:Y:S01]  /*5ce0*/  ISETP.GT.U32.AND P0, PT, R58, R48, PT ;  /* 0x000000303a00720c */ /* 0x000fe20003f04070 */
[----:B------:R-:W-:Y:S01]  /*5cf0*/  IMAD.HI.U32 R2, R0, R54, RZ ;  /* 0x0000003600027227 */ /* 0x000fe200078e00ff */
[----:B------:R-:W-:-:S03]  /*5d00*/  ISETP.GT.U32.AND P4, PT, R58, R52, PT ;  /* 0x000000343a00720c */ /* 0x000fc60003f84070 */
[----:B------:R-:W-:Y:S01]  /*5d10*/  @!P1 IMAD.IADD R61, R61, 0x1, -R58 ;  /* 0x000000013d3d9824 */ /* 0x000fe200078e0a3a */
[----:B------:R-:W-:Y:S01]  /*5d20*/  ISETP.GE.AND P1, PT, R12, RZ, PT ;  /* 0x000000ff0c00720c */ /* 0x000fe20003f26270 */
[----:B------:R-:W-:Y:S01]  /*5d30*/  IMAD.MOV R2, RZ, RZ, -R2 ;  /* 0x000000ffff027224 */ /* 0x000fe200078e0a02 */
[----:B------:R-:W-:Y:S01]  /*5d40*/  IABS R60, R6 ;  /* 0x00000006003c7213 */ /* 0x000fe20000000000 */
[----:B------:R-:W-:Y:S01]  /*5d50*/  @!P3 IMAD.IADD R50, R50, 0x1, -R58 ;  /* 0x000000013232b824 */ /* 0x000fe200078e0a3a */
[C---:B------:R-:W-:Y:S01]  /*5d60*/  ISETP.GT.U32.AND P3, PT, R58.reuse, R49, PT ;  /* 0x000000313a00720c */ /* 0x040fe20003f64070 */
[----:B------:R-:W-:Y:S02]  /*5d70*/  IMAD R54, R58, R2, R54 ;  /* 0x000000023a367224 */ /* 0x000fe400078e0236 */
[--C-:B------:R-:W-:Y:S02]  /*5d80*/  @!P6 IMAD.IADD R47, R47, 0x1, -R58.reuse ;  /* 0x000000012f2fe824 */ /* 0x100fe400078e0a3a */
[--C-:B------:R-:W-:Y:S01]  /*5d90*/  @!P0 IMAD.IADD R48, R48, 0x1, -R58.reuse ;  /* 0x0000000130308824 */ /* 0x100fe200078e0a3a */
[----:B------:R-:W-:Y:S01]  /*5da0*/  ISETP.GT.U32.AND P0, PT, R58, R54, PT ;  /* 0x000000363a00720c */ /* 0x000fe20003f04070 */
[----:B------:R-:W-:-:S02]  /*5db0*/  @!P4 IMAD.IADD R52, R52, 0x1, -R58 ;  /* 0x000000013434c824 */ /* 0x000fc400078e0a3a */
[----:B------:R-:W-:Y:S01]  /*5dc0*/  IMAD.HI.U32 R2, R0, R60, RZ ;  /* 0x0000003c00027227 */ /* 0x000fe200078e00ff */
[----:B------:R-:W-:-:S03]  /*5dd0*/  ISETP.GT.U32.AND P6, PT, R58, R47, PT ;  /* 0x0000002f3a00720c */ /* 0x000fc60003fc4070 */
[----:B------:R-:W-:Y:S01]  /*5de0*/  @!P1 IMAD.MOV R52, RZ, RZ, -R52 ;  /* 0x000000ffff349224 */ /* 0x000fe200078e0a34 */
[C---:B------:R-:W-:Y:S01]  /*5df0*/  ISETP.GT.U32.AND P1, PT, R58.reuse, R61, PT ;  /* 0x0000003d3a00720c */ /* 0x040fe20003f24070 */
[----:B------:R-:W-:Y:S02]  /*5e00*/  IMAD.MOV R2, RZ, RZ, -R2 ;  /* 0x000000ffff027224 */ /* 0x000fe400078e0a02 */
[----:B------:R-:W-:Y:S01]  /*5e10*/  @!P3 IMAD.IADD R49, R49, 0x1, -R58 ;  /* 0x000000013131b824 */ /* 0x000fe200078e0a3a */
[C---:B------:R-:W-:Y:S01]  /*5e20*/  ISETP.GT.U32.AND P3, PT, R58.reuse, R55, PT ;  /* 0x000000373a00720c */ /* 0x040fe20003f64070 */
[----:B------:R-:W-:Y:S01]  /*5e30*/  IMAD R60, R58, R2, R60 ;  /* 0x000000023a3c7224 */ /* 0x000fe200078e023c */
[----:B------:R-:W-:Y:S01]  /*5e40*/  IABS R2, R5 ;  /* 0x0000000500027213 */ /* 0x000fe20000000000 */
[--C-:B------:R-:W-:Y:S01]  /*5e50*/  @!P0 IMAD.IADD R54, R54, 0x1, -R58.reuse ;  /* 0x0000000136368824 */ /* 0x100fe200078e0a3a */
[----:B------:R-:W-:Y:S01]  /*5e60*/  ISETP.GE.AND P0, PT, R16, RZ, PT ;  /* 0x000000ff1000720c */ /* 0x000fe20003f06270 */
[----:B------:R-:W-:-:S02]  /*5e70*/  @!P6 IMAD.IADD R47, R47, 0x1, -R58 ;  /* 0x000000012f2fe824 */ /* 0x000fc400078e0a3a */
[----:B------:R-:W-:Y:S01]  /*5e80*/  IMAD.HI.U32 R3, R0, R2, RZ ;  /* 0x0000000200037227 */ /* 0x000fe200078e00ff */
[C---:B------:R-:W-:Y:S01]  /*5e90*/  ISETP.GT.U32.AND P6, PT, R58.reuse, R51, PT ;  /* 0x000000333a00720c */ /* 0x040fe20003fc4070 */
[----:B------:R-:W2:Y:S02]  /*5ea0*/  LDL.LU R16, [R1+0x29cc] ;  /* 0x0029cc0001107983 */ /* 0x000ea40000300800 */
[--C-:B------:R-:W-:Y:S01]  /*5eb0*/  @!P1 IMAD.IADD R61, R61, 0x1, -R58.reuse ;  /* 0x000000013d3d9824 */ /* 0x100fe200078e0a3a */
[----:B------:R-:W-:Y:S01]  /*5ec0*/  ISETP.GE.AND P1, PT, R59, RZ, PT ;  /* 0x000000ff3b00720c */ /* 0x000fe20003f26270 */
[----:B------:R-:W-:Y:S01]  /*5ed0*/  IMAD.MOV R3, RZ, RZ, -R3 ;  /* 0x000000ffff037224 */ /* 0x000fe200078e0a03 */
[----:B------:R-:W0:Y:S01]  /*5ee0*/  LDC R59, c[0x0][0x230] ;  /* 0x00008c00ff3b7b82 */ /* 0x000e220000000800 */
[----:B------:R-:W-:Y:S02]  /*5ef0*/  @!P3 IMAD.IADD R55, R55, 0x1, -R58 ;  /* 0x000000013737b824 */ /* 0x000fe400078e0a3a */
[C---:B------:R-:W-:Y:S01]  /*5f00*/  IMAD R2, R58.reuse, R3, R2 ;  /* 0x000000033a027224 */ /* 0x040fe200078e0202 */
[----:B------:R-:W-:Y:S01]  /*5f10*/  IABS R3, R7 ;  /* 0x0000000700037213 */ /* 0x000fe20000000000 */
[----:B------:R-:W-:Y:S01]  /*5f20*/  @!P0 IMAD.MOV R48, RZ, RZ, -R48 ;  /* 0x000000ffff308224 */ /* 0x000fe200078e0a30 */
[----:B------:R-:W-:Y:S01]  /*5f30*/  ISETP.GT.U32.AND P0, PT, R58, R55, PT ;  /* 0x000000373a00720c */ /* 0x000fe20003f04070 */
[----:B------:R-:W-:-:S02]  /*5f40*/  @!P6 IMAD.IADD R51, R51, 0x1, -R58 ;  /* 0x000000013333e824 */ /* 0x000fc400078e0a3a */
[----:B------:R-:W-:Y:S01]  /*5f50*/  IMAD.HI.U32 R0, R0, R3, RZ ;  /* 0x0000000300007227 */ /* 0x000fe200078e00ff */
[----:B------:R-:W-:-:S03]  /*5f60*/  ISETP.GT.U32.AND P6, PT, R58, R50, PT ;  /* 0x000000323a00720c */ /* 0x000fc60003fc4070 */
[----:B------:R-:W-:-:S04]  /*5f70*/  IMAD.MOV R0, RZ, RZ, -R0 ;  /* 0x000000ffff007224 */ /* 0x000fc800078e0a00 */
[C---:B------:R-:W-:Y:S01]  /*5f80*/  IMAD R3, R58.reuse, R0, R3 ;  /* 0x000000003a037224 */ /* 0x040fe200078e0203 */
[----:B------:R-:W-:Y:S01]  /*5f90*/  ISETP.GT.U32.AND P2, PT, R58, R51, PT ;  /* 0x000000333a00720c */ /* 0x000fe20003f44070 */
[----:B------:R-:W-:-:S03]  /*5fa0*/  @!P0 IMAD.IADD R55, R55, 0x1, -R58 ;  /* 0x0000000137378824 */ /* 0x000fc600078e0a3a */
[C---:B------:R-:W-:Y:S01]  /*5fb0*/  ISETP.GT.U32.AND P0, PT, R58.reuse, R3, PT ;  /* 0x000000033a00720c */ /* 0x040fe20003f04070 */
[----:B0-----:R-:W-:Y:S01]  /*5fc0*/  VIADD R59, R59, 0x3f ;  /* 0x0000003f3b3b7836 */ /* 0x001fe20000000000 */
[----:B------:R-:W-:Y:S01]  /*5fd0*/  ISETP.GT.U32.AND P3, PT, R58, R2, PT ;  /* 0x000000023a00720c */ /* 0x000fe20003f64070 */
[----:B------:R-:W-:Y:S01]  /*5fe0*/  @!P6 IMAD.IADD R50, R50, 0x1, -R58 ;  /* 0x000000013232e824 */ /* 0x000fe200078e0a3a */
[----:B------:R-:W-:Y:S02]  /*5ff0*/  ISETP.GT.U32.AND P6, PT, R58, R56, PT ;  /* 0x000000383a00720c */ /* 0x000fe40003fc4070 */
[----:B------:R-:W-:-:S04]  /*6000*/  SHF.R.S32.HI R0, RZ, 0x1f, R59 ;  /* 0x0000001fff007819 */ /* 0x000fc8000001143b */
[----:B------:R-:W-:Y:S02]  /*6010*/  LEA.HI R0, R0, R59, RZ, 0x6 ;  /* 0x0000003b00007211 */ /* 0x000fe400078f30ff */
[----:B------:R-:W0:Y:S01]  /*6020*/  S2R R59, SR_TID.X ;  /* 0x00000000003b7919 */ /* 0x000e220000002100 */
[--C-:B------:R-:W-:Y:S01]  /*6030*/  @!P2 IMAD.IADD R51, R51, 0x1, -R58.reuse ;  /* 0x000000013333a824 */ /* 0x100fe200078e0a3a */
[----:B------:R-:W-:Y:S01]  /*6040*/  ISETP.GT.U32.AND P2, PT, R58, R57, PT ;  /* 0x000000393a00720c */ /* 0x000fe20003f44070 */
[--C-:B------:R-:W-:Y:S01]  /*6050*/  @!P0 IMAD.IADD R3, R3, 0x1, -R58.reuse ;  /* 0x0000000103038824 */ /* 0x100fe200078e0a3a */
[----:B------:R-:W-:Y:S02]  /*6060*/  ISETP.GE.AND P0, PT, R4, RZ, PT ;  /* 0x000000ff0400720c */ /* 0x000fe40003f06270 */
[----:B------:R-:W-:Y:S01]  /*6070*/  ISETP.GT.U32.AND P4, PT, R58, R60, PT ;  /* 0x0000003c3a00720c */ /* 0x000fe20003f84070 */
[----:B------:R-:W1:Y:S01]  /*6080*/  S2R R4, SR_TID.X ;  /* 0x0000000000047919 */ /* 0x000e620000002100 */
[--C-:B------:R-:W-:Y:S01]  /*6090*/  @!P6 IMAD.IADD R56, R56, 0x1, -R58.reuse ;  /* 0x000000013838e824 */ /* 0x100fe200078e0a3a */
[----:B------:R-:W-:Y:S01]  /*60a0*/  ISETP.GE.AND P6, PT, R15, RZ, PT ;  /* 0x000000ff0f00720c */ /* 0x000fe20003fc6270 */
[--C-:B------:R-:W-:Y:S01]  /*60b0*/  @!P3 IMAD.IADD R2, R2, 0x1, -R58.reuse ;  /* 0x000000010202b824 */ /* 0x100fe200078e0a3a */
[----:B------:R-:W-:Y:S01]  /*60c0*/  ISETP.GT.U32.AND P3, PT, R58, R54, PT ;  /* 0x000000363a00720c */ /* 0x000fe20003f64070 */
[----:B------:R-:W-:Y:S01]  /*60d0*/  @!P5 IMAD.MOV R47, RZ, RZ, -R47 ;  /* 0x000000ffff2fd224 */ /* 0x000fe200078e0a2f */
[----:B------:R-:W3:Y:S02]  /*60e0*/  LDL.LU R15, [R1+0x29c8] ;  /* 0x0029c800010f7983 */ /* 0x000ee40000300800 */
[----:B------:R-:W-:Y:S01]  /*60f0*/  @!P2 IMAD.IADD R57, R57, 0x1, -R58 ;  /* 0x000000013939a824 */ /* 0x000fe200078e0a3a */
[----:B------:R-:W-:-:S03]  /*6100*/  ISETP.GE.AND P2, PT, R14, RZ, PT ;  /* 0x000000ff0e00720c */ /* 0x000fc60003f46270 */
[--C-:B------:R-:W-:Y:S01]  /*6110*/  @!P4 IMAD.IADD R60, R60, 0x1, -R58.reuse ;  /* 0x000000013c3cc824 */ /* 0x100fe200078e0a3a */
[----:B------:R-:W-:Y:S01]  /*6120*/  ISETP.GE.AND P4, PT, R13, RZ, PT ;  /* 0x000000ff0d00720c */ /* 0x000fe20003f86270 */
[----:B------:R-:W4:Y:S01]  /*6130*/  LDL.LU R14, [R1+0x29c4] ;  /* 0x0029c400010e7983 */ /* 0x000f220000300800 */
[----:B------:R-:W-:Y:S01]  /*6140*/  @!P6 IMAD.MOV R49, RZ, RZ, -R49 ;  /* 0x000000ffff31e224 */ /* 0x000fe200078e0a31 */
[----:B------:R-:W-:Y:S01]  /*6150*/  ISETP.GT.U32.AND P6, PT, R58, R2, PT ;  /* 0x000000023a00720c */ /* 0x000fe20003fc4070 */
[----:B------:R-:W-:Y:S01]  /*6160*/  @!P3 IMAD.IADD R54, R54, 0x1, -R58 ;  /* 0x000000013636b824 */ /* 0x000fe200078e0a3a */
[----:B------:R-:W-:Y:S01]  /*6170*/  ISETP.GE.AND P3, PT, R11, RZ, PT ;  /* 0x000000ff0b00720c */ /* 0x000fe20003f66270 */
[----:B------:R-:W5:Y:S01]  /*6180*/  LDL.LU R13, [R1+0x29c0] ;  /* 0x0029c000010d7983 */ /* 0x000f620000300800 */
[C---:B------:R-:W-:Y:S02]  /*6190*/  ISETP.GT.U32.AND P5, PT, R58.reuse, R56, PT ;  /* 0x000000383a00720c */ /* 0x040fe40003fa4070 */
[----:B------:R-:W-:Y:S01]  /*61a0*/  @!P2 IMAD.MOV R50, RZ, RZ, -R50 ;  /* 0x000000ffff32a224 */ /* 0x000fe200078e0a32 */
[----:B------:R-:W-:Y:S01]  /*61b0*/  ISETP.GT.U32.AND P2, PT, R58, R57, PT ;  /* 0x000000393a00720c */ /* 0x000fe20003f44070 */
[----:B------:R-:W2:Y:S01]  /*61c0*/  LDL.LU R12, [R1+0x29bc] ;  /* 0x0029bc00010c7983 */ /* 0x000ea20000300800 */
[----:B0-----:R-:W-:-:S02]  /*61d0*/  IMAD.SHL.U32 R59, R59, 0x40, RZ ;  /* 0x000000403b3b7824 */ /* 0x001fc400078e00ff */
[----:B------:R-:W-:Y:S01]  /*61e0*/  @!P4 IMAD.MOV R51, RZ, RZ, -R51 ;  /* 0x000000ffff33c224 */ /* 0x000fe200078e0a33 */
[----:B------:R-:W-:Y:S01]  /*61f0*/  ISETP.GT.U32.AND P4, PT, R58, R60, PT ;  /* 0x0000003c3a00720c */ /* 0x000fe20003f84070 */
[--C-:B------:R-:W-:Y:S01]  /*6200*/  @!P6 IMAD.IADD R2, R2, 0x1, -R58.reuse ;  /* 0x000000010202e824 */ /* 0x100fe200078e0a3a */
[----:B------:R-:W-:Y:S01]  /*6210*/  ISETP.GE.AND P6, PT, R6, RZ, PT ;  /* 0x000000ff0600720c */ /* 0x000fe20003fc6270 */
[----:B------:R-:W-:Y:S01]  /*6220*/  @!P3 IMAD.MOV R53, RZ, RZ, -R53 ;  /* 0x000000ffff35b224 */ /* 0x000fe200078e0a35 */
[----:B------:R-:W-:Y:S01]  /*6230*/  ISETP.GE.AND P3, PT, R5, RZ, PT ;  /* 0x000000ff0500720c */ /* 0x000fe20003f66270 */
[C---:B-1----:R-:W-:Y:S01]  /*6240*/  IMAD.SHL.U32 R6, R4.reuse, 0x8, RZ ;  /* 0x0000000804067824 */ /* 0x042fe200078e00ff */
[----:B------:R-:W-:Y:S01]  /*6250*/  LOP3.LUT R5, R4, 0x3, RZ, 0xc0, !PT ;  /* 0x0000000304057812 */ /* 0x000fe200078ec0ff */
[----:B------:R-:W-:Y:S01]  /*6260*/  @!P5 IMAD.IADD R56, R56, 0x1, -R58 ;  /* 0x000000013838d824 */ /* 0x000fe200078e0a3a */
[----:B------:R-:W-:Y:S01]  /*6270*/  LOP3.LUT R59, R59, 0x1c0, RZ, 0xc0, !PT ;  /* 0x000001c03b3b7812 */ /* 0x000fe200078ec0ff */
[----:B------:R-:W3:Y:S01]  /*6280*/  LDL.LU R11, [R1+0x29b8] ;  /* 0x0029b800010b7983 */ /* 0x000ee20000300800 */
[----:B------:R-:W-:Y:S01]  /*6290*/  SHF.R.U32.HI R4, RZ, 0x2, R4 ;  /* 0x00000002ff047819 */ /* 0x000fe20000011604 */
[----:B------:R-:W-:Y:S01]  /*62a0*/  IMAD R0, R5, 0x420, RZ ;  /* 0x0000042005007824 */ /* 0x000fe200078e02ff */
[----:B------:R-:W-:-:S02]  /*62b0*/  LOP3.LUT R6, R59, 0x30, R6, 0xf8, !PT ;  /* 0x000000303b067812 */ /* 0x000fc400078ef806 */
[----:B------:R-:W-:Y:S01]  /*62c0*/  SGXT.U32 R59, R4, 0x3 ;  /* 0x00000003043b781a */ /* 0x000fe20000000000 */
[--C-:B------:R-:W-:Y:S01]  /*62d0*/  @!P2 IMAD.IADD R57, R57, 0x1, -R58.reuse ;  /* 0x000000013939a824 */ /* 0x100fe200078e0a3a */
[----:B------:R-:W-:Y:S01]  /*62e0*/  ISETP.GE.AND P5, PT, R10, RZ, PT ;  /* 0x000000ff0a00720c */ /* 0x000fe20003fa6270 */
[----:B------:R-:W-:Y:S01]  /*62f0*/  @!P4 IMAD.IADD R60, R60, 0x1, -R58 ;  /* 0x000000013c3cc824 */ /* 0x000fe200078e0a3a */
[----:B------:R-:W4:Y:S01]  /*6300*/  LDL.LU R10, [R1+0x29b4] ;  /* 0x0029b400010a7983 */ /* 0x000f220000300800 */
[----:B------:R-:W-:Y:S02]  /*6310*/  ISETP.GE.AND P2, PT, R9, RZ, PT ;  /* 0x000000ff0900720c */ /* 0x000fe40003f46270 */
[----:B------:R-:W-:Y:S01]  /*6320*/  ISETP.GE.AND P4, PT, R8, RZ, PT ;  /* 0x000000ff0800720c */ /* 0x000fe20003f86270 */
[----:B------:R-:W5:Y:S01]  /*6330*/  LDL.LU R9, [R1+0x29b0] ;  /* 0x0029b00001097983 */ /* 0x000f620000300800 */
[----:B------:R-:W-:Y:S02]  /*6340*/  LOP3.LUT R0, R0, R59, RZ, 0xfc, !PT ;  /* 0x0000003b00007212 */ /* 0x000fe400078efcff */
[----:B------:R-:W0:Y:S01]  /*6350*/  LDC R59, c[0x0][0x23c] ;  /* 0x00008f00ff3b7b82 */ /* 0x000e220000000800 */
[----:B------:R-:W2:Y:S04]  /*6360*/  LDL.LU R8, [R1+0x29ac] ;  /* 0x0029ac0001087983 */ /* 0x000ea80000300800 */
[----:B------:R-:W3:Y:S04]  /*6370*/  LDL.LU R6, [R1+0x14] ;  /* 0x0000140001067983 */ /* 0x000ee80000300800 */
[----:B------:R-:W4:Y:S04]  /*6380*/  LDL.LU R5, [R1+0x10] ;  /* 0x0000100001057983 */ /* 0x000f280000300800 */
[----:B------:R-:W5:Y:S04]  /*6390*/  LDL.LU R4, [R1+0x8] ;  /* 0x0000080001047983 */ /* 0x000f680000300800 */
[----:B------:R1:W-:Y:S04]  /*63a0*/  STL [R1+0x2934], R0 ;  /* 0x0029340001007387 */ /* 0x0003e80000100800 */
[----:B-1----:R-:W2:Y:S01]  /*63b0*/  LDL.LU R0, [R1+0xc] ;  /* 0x00000c0001007983 */ /* 0x002ea20000300800 */
[----:B------:R-:W-:Y:S01]  /*63c0*/  @!P5 IMAD.MOV R54, RZ, RZ, -R54 ;  /* 0x000000ffff36d224 */ /* 0x000fe200078e0a36 */
[----:B------:R-:W-:-:S13]  /*63d0*/  ISETP.GT.U32.AND P5, PT, R58, R3, PT ;  /* 0x000000033a00720c */ /* 0x000fda0003fa4070 */
[----:B------:R-:W-:Y:S02]  /*63e0*/  @!P5 IMAD.IADD R3, R3, 0x1, -R58 ;  /* 0x000000010303d824 */ /* 0x000fe400078e0a3a */
[----:B------:R-:W1:Y:S01]  /*63f0*/  S2R R58, SR_TID.X ;  /* 0x00000000003a7919 */ /* 0x000e620000002100 */
[----:B------:R-:W-:Y:S02]  /*6400*/  @!P2 IMAD.MOV R55, RZ, RZ, -R55 ;  /* 0x000000ffff37a224 */ /* 0x000fe400078e0a37 */
[----:B------:R-:W-:Y:S02]  /*6410*/  @!P1 IMAD.MOV R57, RZ, RZ, -R57 ;  /* 0x000000ffff399224 */ /* 0x000fe400078e0a39 */
[----:B------:R-:W-:Y:S01]  /*6420*/  @!P4 IMAD.MOV R56, RZ, RZ, -R56 ;  /* 0x000000ffff38c224 */ /* 0x000fe200078e0a38 */
[----:B------:R-:W-:Y:S02]  /*6430*/  ISETP.GE.AND P4, PT, R7, RZ, PT ;  /* 0x000000ff0700720c */ /* 0x000fe40003f86270 */
[----:B------:R-:W5:Y:S01]  /*6440*/  LDL.LU R7, [R1+0x29a8] ;  /* 0x0029a80001077983 */ /* 0x000f620000300800 */
[----:B-1----:R-:W-:-:S05]  /*6450*/  LOP3.LUT R58, R58, 0x1f, RZ, 0xc0, !PT ;  /* 0x0000001f3a3a7812 */ /* 0x002fca00078ec0ff */
[----:B0-----:R-:W-:-:S04]  /*6460*/  IMAD R58, R58, R59, RZ ;  /* 0x0000003b3a3a7224 */ /* 0x001fc800078e02ff */
[----:B------:R-:W-:Y:S01]  /*6470*/  IMAD R59, R59, 0x20, R58 ;  /* 0x000000203b3b7824 */ /* 0x000fe200078e023a */
[----:B------:R-:W-:-:S04]  /*6480*/  IADD3 R58, P1, R58, UR6, RZ ;  /* 0x000000063a3a7c10 */ /* 0x000fc8000ff3e0ff */
[----:B------:R-:W-:Y:S01]  /*6490*/  IADD3 R59, P5, R59, UR6, RZ ;  /* 0x000000063b3b7c10 */ /* 0x000fe2000ffbe0ff */
[----:B------:R0:W-:Y:S01]  /*64a0*/  STL [R1+0x2958], R58 ;  /* 0x0029583a01007387 */ /* 0x0001e20000100800 */
[----:B--2---:R-:W-:-:S03]  /*64b0*/  ISETP.NE.AND P2, PT, R0, RZ, PT ;  /* 0x000000ff0000720c */ /* 0x004fc60003f45270 */
[----:B0-----:R-:W2:Y:S01]  /*64c0*/  LDL.LU R58, [R1] ;  /* 0x00000000013a7983 */ /* 0x001ea20000300800 */
[----:B------:R-:W-:Y:S01]  /*64d0*/  LOP3.LUT R0, RZ, R0, RZ, 0x33, !PT ;  /* 0x00000000ff007212 */ /* 0x000fe200078e33ff */
[----:B------:R-:W-:Y:S01]  /*64e0*/  @!P3 IMAD.MOV R2, RZ, RZ, -R2 ;  /* 0x000000ffff02b224 */ /* 0x000fe200078e0a02 */
[----:B------:R-:W-:Y:S02]  /*64f0*/  UIMAD UR8, UR8, 0x2e, URZ ;  /* 0x0000002e080878a4 */ /* 0x000fe4000f8e023f */
[C---:B---3--:R-:W-:Y:S01]  /*6500*/  SEL R6, R0.reuse, R6, !P2 ;  /* 0x0000000600067207 */ /* 0x048fe20005000000 */
[----:B------:R0:W-:Y:S01]  /*6510*/  STL [R1+0x295c], R59 ;  /* 0x00295c3b01007387 */ /* 0x0001e20000100800 */
[C---:B----4-:R-:W-:Y:S01]  /*6520*/  SEL R5, R0.reuse, R5, !P2 ;  /* 0x0000000500057207 */ /* 0x050fe20005000000 */
[----:B------:R-:W-:Y:S01]  /*6530*/  @!P6 IMAD.MOV R60, RZ, RZ, -R60 ;  /* 0x000000ffff3ce224 */ /* 0x000fe200078e0a3c */
[----:B-----5:R-:W-:Y:S01]  /*6540*/  SEL R4, R0, R4, !P2 ;  /* 0x0000000400047207 */ /* 0x020fe20005000000 */
[----:B------:R-:W-:Y:S01]  /*6550*/  @!P0 IMAD.MOV R61, RZ, RZ, -R61 ;  /* 0x000000ffff3d8224 */ /* 0x000fe200078e0a3d */
[----:B------:R-:W-:Y:S01]  /*6560*/  UIMAD UR39, UR39, 0x2c, URZ ;  /* 0x0000002c272778a4 */ /* 0x000fe2000f8e023f */
[----:B------:R-:W-:Y:S01]  /*6570*/  @!P4 IMAD.MOV R3, RZ, RZ, -R3 ;  /* 0x000000ffff03c224 */ /* 0x000fe200078e0a03 */
[----:B------:R-:W-:-:S02]  /*6580*/  UIMAD UR55, UR55, 0x2b, URZ ;  /* 0x0000002b373778a4 */ /* 0x000fc4000f8e023f */
[----:B------:R-:W-:Y:S01]  /*6590*/  UIMAD UR19, UR19, 0x2a, URZ ;  /* 0x0000002a131378a4 */ /* 0x000fe2000f8e023f */
[----:B0-----:R-:W3:Y:S01]  /*65a0*/  LDL.LU R59, [R1+0x4] ;  /* 0x00000400013b7983 */ /* 0x001ee20000300800 */
[----:B------:R-:W-:Y:S02]  /*65b0*/  UIMAD UR47, UR47, 0x29, URZ ;  /* 0x000000292f2f78a4 */ /* 0x000fe4000f8e023f */
[----:B------:R-:W-:Y:S01]  /*65c0*/  UIMAD UR27, UR27, 0x28, URZ ;  /* 0x000000281b1b78a4 */ /* 0x000fe2000f8e023f */
[----:B------:R0:W-:Y:S01]  /*65d0*/  STL [R1+0x64], R6 ;  /* 0x0000640601007387 */ /* 0x0001e20000100800 */
[----:B------:R-:W-:Y:S02]  /*65e0*/  UIMAD UR9, UR9, 0x27, URZ ;  /* 0x00000027090978a4 */ /* 0x000fe4000f8e023f */
[----:B------:R-:W-:Y:S02]  /*65f0*/  UIMAD UR51, UR51, 0x26, URZ ;  /* 0x00000026333378a4 */ /* 0x000fe4000f8e023f */
[----:B------:R-:W-:-:S02]  /*6600*/  UIMAD UR43, UR43, 0x25, URZ ;  /* 0x000000252b2b78a4 */ /* 0x000fc4000f8e023f */
[----:B------:R-:W-:Y:S02]  /*6610*/  UIMAD UR31, UR31, 0x24, URZ ;  /* 0x000000241f1f78a4 */ /* 0x000fe4000f8e023f */
[----:B------:R-:W-:Y:S01]  /*6620*/  UIMAD UR23, UR23, 0x23, URZ ;  /* 0x00000023171778a4 */ /* 0x000fe2000f8e023f */
[----:B0-----:R-:W4:Y:S01]  /*6630*/  LDL.LU R6, [R1+0x29a4] ;  /* 0x0029a40001067983 */ /* 0x001f220000300800 */
[----:B------:R-:W-:Y:S02]  /*6640*/  UIMAD UR15, UR15, 0x22, URZ ;  /* 0x000000220f0f78a4 */ /* 0x000fe4000f8e023f */
[----:B------:R-:W-:Y:S01]  /*6650*/  UIMAD UR10, UR10, 0x21, URZ ;  /* 0x000000210a0a78a4 */ /* 0x000fe2000f8e023f */
[----:B------:R0:W-:Y:S01]  /*6660*/  STL [R1+0x60], R5 ;  /* 0x0000600501007387 */ /* 0x0001e20000100800 */
[----:B------:R-:W-:Y:S02]  /*6670*/  USHF.L.U32 UR53, UR53, 0x5, URZ ;  /* 0x0000000535357899 */ /* 0x000fe4000800063f */
[----:B------:R-:W-:-:S02]  /*6680*/  UIMAD UR49, UR49, 0x1f, URZ ;  /* 0x0000001f313178a4 */ /* 0x000fc4000f8e023f */
[----:B------:R-:W-:Y:S02]  /*6690*/  UIMAD UR45, UR45, 0x1e, URZ ;  /* 0x0000001e2d2d78a4 */ /* 0x000fe4000f8e023f */
[----:B------:R-:W-:Y:S02]  /*66a0*/  UIMAD UR41, UR41, 0x1d, URZ ;  /* 0x0000001d292978a4 */ /* 0x000fe4000f8e023f */
[----:B------:R-:W-:Y:S01]  /*66b0*/  UIMAD UR37, UR37, 0x1c, URZ ;  /* 0x0000001c252578a4 */ /* 0x000fe2000f8e023f */
[----:B0-----:R-:W5:Y:S01]  /*66c0*/  LDL.LU R5, [R1+0x29a0] ;  /* 0x0029a00001057983 */ /* 0x001f620000300800 */
[----:B------:R-:W-:Y:S02]  /*66d0*/  UIMAD UR29, UR29, 0x1b, URZ ;  /* 0x0000001b1d1d78a4 */ /* 0x000fe4000f8e023f */
[----:B------:R-:W-:Y:S01]  /*66e0*/  UIMAD UR25, UR25, 0x1a, URZ ;  /* 0x0000001a191978a4 */ /* 0x000fe2000f8e023f */
[----:B------:R0:W-:Y:S01]  /*66f0*/  STL [R1+0x5c], R4 ;  /* 0x00005c0401007387 */ /* 0x0001e20000100800 */
[----:B------:R-:W-:-:S02]  /*6700*/  UIMAD UR21, UR21, 0x19, URZ ;  /* 0x00000019151578a4 */ /* 0x000fc4000f8e023f */
[----:B------:R-:W-:Y:S02]  /*6710*/  UIMAD UR17, UR17, 0x18, URZ ;  /* 0x00000018111178a4 */ /* 0x000fe4000f8e023f */
[----:B------:R-:W-:Y:S01]  /*6720*/  UIMAD UR13, UR13, 0x17, URZ ;  /* 0x000000170d0d78a4 */ /* 0x000fe2000f8e023f */
[----:B------:R-:W-:Y:S01]  /*6730*/  ULDC UR6, c[0x0][0x238] ;  /* 0x00008e0000067ab9 */ /* 0x000fe20000000800 */
[----:B0-----:R-:W4:Y:S01]  /*6740*/  LDL.LU R4, [R1+0x299c] ;  /* 0x00299c0001047983 */ /* 0x001f220000300800 */
[C---:B--2---:R-:W-:Y:S02]  /*6750*/  SEL R58, R0.reuse, R58, !P2 ;  /* 0x0000003a003a7207 */ /* 0x044fe40005000000 */
[----:B---3--:R-:W-:-:S05]  /*6760*/  SEL R59, R0, R59, !P2 ;  /* 0x0000003b003b7207 */ /* 0x008fca0005000000 */
[----:B------:R4:W-:Y:S04]  /*6770*/  STL [R1+0x58], R59 ;  /* 0x0000583b01007387 */ /* 0x0009e80000100800 */
[----:B------:R5:W-:Y:S01]  /*6780*/  STL [R1+0x54], R58 ;  /* 0x0000543a01007387 */ /* 0x000be20000100800 */
[----:B----4-:R-:W-:Y:S01]  /*6790*/  SEL R59, R0, R4, !P2 ;  /* 0x00000004003b7207 */ /* 0x010fe20005000000 */
[----:B------:R-:W-:-:S05]  /*67a0*/  IMAD.MOV.U32 R4, RZ, RZ, R0 ;  /* 0x000000ffff047224 */ /* 0x000fca00078e0000 */
[C---:B-----5:R-:W-:Y:S02]  /*67b0*/  SEL R58, R4.reuse, R5, !P2 ;  /* 0x00000005043a7207 */ /* 0x060fe40005000000 */
        /* <DEDUP_REMOVED lines=9> */
[----:B-1----:R-:W-:-:S03]  /*6850*/  SEL R0, R4, R10, !P2 ;  /* 0x0000000a04007207 */ /* 0x002fc60005000000 */
[----:B------:R0:W-:Y:S01]  /*6860*/  STL [R1+0x3c], R5 ;  /* 0x00003c0501007387 */ /* 0x0001e20000100800 */
[----:B--2---:R-:W-:-:S03]  /*6870*/  SEL R6, R4, R11, !P2 ;  /* 0x0000000b04067207 */ /* 0x004fc60005000000 */
[----:B------:R1:W-:Y:S04]  /*6880*/  STL [R1+0x38], R0 ;  /* 0x0000380001007387 */ /* 0x0003e80000100800 */
[----:B------:R2:W-:Y:S01]  /*6890*/  STL [R1+0x34], R6 ;  /* 0x0000340601007387 */ /* 0x0005e20000100800 */
[C---:B0-----:R-:W-:Y:S02]  /*68a0*/  SEL R5, R4.reuse, R12, !P2 ;  /* 0x0000000c04057207 */ /* 0x041fe40005000000 */
[----:B-1----:R-:W-:-:S03]  /*68b0*/  SEL R0, R4, R13, !P2 ;  /* 0x0000000d04007207 */ /* 0x002fc60005000000 */
[----:B------:R0:W-:Y:S01]  /*68c0*/  STL [R1+0x30], R5 ;  /* 0x0000300501007387 */ /* 0x0001e20000100800 */
[----:B--2---:R-:W-:-:S03]  /*68d0*/  SEL R6, R4, R14, !P2 ;  /* 0x0000000e04067207 */ /* 0x004fc60005000000 */
[----:B------:R1:W-:Y:S04]  /*68e0*/  STL [R1+0x2c], R0 ;  /* 0x00002c0001007387 */ /* 0x0003e80000100800 */
[----:B------:R2:W-:Y:S01]  /*68f0*/  STL [R1+0x28], R6 ;  /* 0x0000280601007387 */ /* 0x0005e20000100800 */
[C---:B0-----:R-:W-:Y:S02]  /*6900*/  SEL R5, R4.reuse, R15, !P2 ;  /* 0x0000000f04057207 */ /* 0x041fe40005000000 */
[C---:B-1----:R-:W-:Y:S02]  /*6910*/  SEL R0, R4.reuse, R16, !P2 ;  /* 0x0000001004007207 */ /* 0x042fe40005000000 */
[----:B------:R-:W3:Y:S01]  /*6920*/  LDL.LU R16, [R1+0x18] ;  /* 0x0000180001107983 */ /* 0x000ee20000300800 */
[----:B--2---:R-:W-:-:S03]  /*6930*/  SEL R6, R4, R17, !P2 ;  /* 0x0000001104067207 */ /* 0x004fc60005000000 */
[----:B------:R0:W-:Y:S01]  /*6940*/  STL [R1+0x24], R5 ;  /* 0x0000240501007387 */ /* 0x0001e20000100800 */
[----:B------:R-:W-:-:S03]  /*6950*/  SEL R59, R4, R20, !P2 ;  /* 0x00000014043b7207 */ /* 0x000fc60005000000 */
[----:B------:R1:W-:Y:S01]  /*6960*/  STL [R1+0x20], R0 ;  /* 0x0000200001007387 */ /* 0x0003e20000100800 */
[----:B0-----:R-:W-:-:S03]  /*6970*/  SEL R5, R4, R18, !P2 ;  /* 0x0000001204057207 */ /* 0x001fc60005000000 */
[----:B------:R-:W-:Y:S01]  /*6980*/  STL [R1+0x1c], R6 ;  /* 0x00001c0601007387 */ /* 0x000fe20000100800 */
[----:B-1----:R-:W-:-:S03]  /*6990*/  SEL R0, R4, R19, !P2 ;  /* 0x0000001304007207 */ /* 0x002fc60005000000 */
[----:B------:R-:W-:Y:S01]  /*69a0*/  STL [R1+0x14], R5 ;  /* 0x0000140501007387 */ /* 0x000fe20000100800 */
[----:B------:R-:W-:-:S03]  /*69b0*/  SEL R58, R4, R21, !P2 ;  /* 0x00000015043a7207 */ /* 0x000fc60005000000 */
[----:B------:R-:W-:Y:S04]  /*69c0*/  STL [R1+0x2990], R59 ;  /* 0x0029903b01007387 */ /* 0x000fe80000100800 */
[----:B------:R0:W-:Y:S04]  /*69d0*/  STL [R1+0x10], R0 ;  /* 0x0000100001007387 */ /* 0x0001e80000100800 */
[----:B------:R-:W-:Y:S01]  /*69e0*/  STL [R1+0x2994], R58 ;  /* 0x0029943a01007387 */ /* 0x000fe20000100800 */
[----:B0-----:R-:W-:-:S05]  /*69f0*/  SEL R0, R4, R22, !P2 ;  /* 0x0000001604007207 */ /* 0x001fca0005000000 */
[----:B------:R0:W-:Y:S04]  /*6a00*/  STL [R1+0x2998], R0 ;  /* 0x0029980001007387 */ /* 0x0001e80000100800 */
[----:B0-----:R-:W2:Y:S04]  /*6a10*/  LDL.LU R0, [R1+0x64] ;  /* 0x0000640001007983 */ /* 0x001ea80000300800 */
[----:B------:R-:W4:Y:S04]  /*6a20*/  LDL.LU R58, [R1+0x58] ;  /* 0x00005800013a7983 */ /* 0x000f280000300800 */
[----:B------:R-:W5:Y:S01]  /*6a30*/  LDL.LU R59, [R1+0x54] ;  /* 0x00005400013b7983 */ /* 0x000f620000300800 */
[----:B------:R-:W-:-:S05]  /*6a40*/  IMAD.MOV.U32 R22, RZ, RZ, R4 ;  /* 0x000000ffff167224 */ /* 0x000fca00078e0004 */
[C---:B------:R-:W-:Y:S02]  /*6a50*/  SEL R12, R22.reuse, R38, !P2 ;  /* 0x00000026160c7207 */ /* 0x040fe40005000000 */
[----:B------:R-:W0:Y:S01]  /*6a60*/  S2R R38, SR_TID.X ;  /* 0x0000000000267919 */ /* 0x000e220000002100 */
[C---:B------:R-:W-:Y:S02]  /*6a70*/  SEL R15, R22.reuse, R41, !P2 ;  /* 0x00000029160f7207 */ /* 0x040fe40005000000 */
[----:B------:R-:W1:Y:S01]  /*6a80*/  LDC R41, c[0x0][0x23c] ;  /* 0x00008f00ff297b82 */ /* 0x000e620000000800 */
[C---:B------:R-:W-:Y:S02]  /*6a90*/  SEL R21, R22.reuse, R2, !P2 ;  /* 0x0000000216157207 */ /* 0x040fe40005000000 */
[----:B------:R-:W3:Y:S01]  /*6aa0*/  S2R R2, SR_TID.X ;  /* 0x0000000000027919 */ /* 0x000ee20000002100 */
[C---:B------:R-:W-:Y:S02]  /*6ab0*/  SEL R14, R22.reuse, R40, !P2 ;  /* 0x00000028160e7207 */ /* 0x040fe40005000000 */
[----:B------:R-:W-:-:S02]  /*6ac0*/  SEL R23, R22, R23, !P2 ;  /* 0x0000001716177207 */ /* 0x000fc40005000000 */
[----:B0-----:R-:W-:-:S05]  /*6ad0*/  LOP3.LUT R40, R38, 0x1f, RZ, 0xc0, !PT ;  /* 0x0000001f26287812 */ /* 0x001fca00078ec0ff */
[----:B-1----:R-:W-:Y:S02]  /*6ae0*/  IMAD R40, R40, R41, RZ ;  /* 0x0000002928287224 */ /* 0x002fe400078e02ff */
[----:B------:R-:W0:Y:S01]  /*6af0*/  LDC R41, c[0x0][0x23c] ;  /* 0x00008f00ff297b82 */ /* 0x000e220000000800 */
[C---:B------:R-:W-:Y:S02]  /*6b00*/  SEL R24, R22.reuse, R24, !P2 ;  /* 0x0000001816187207 */ /* 0x040fe40005000000 */
[C---:B------:R-:W-:Y:S02]  /*6b10*/  SEL R25, R22.reuse, R25, !P2 ;  /* 0x0000001916197207 */ /* 0x040fe40005000000 */
[C---:B------:R-:W-:Y:S02]  /*6b20*/  SEL R26, R22.reuse, R26, !P2 ;  /* 0x0000001a161a7207 */ /* 0x040fe40005000000 */
[C---:B------:R-:W-:Y:S02]  /*6b30*/  SEL R27, R22.reuse, R27, !P2 ;  /* 0x0000001b161b7207 */ /* 0x040fe40005000000 */
[----:B------:R-:W-:-:S02]  /*6b40*/  SEL R28, R22, R28, !P2 ;  /* 0x0000001c161c7207 */ /* 0x000fc40005000000 */
[C---:B------:R-:W-:Y:S02]  /*6b50*/  SEL R29, R22.reuse, R29, !P2 ;  /* 0x0000001d161d7207 */ /* 0x040fe40005000000 */
[C---:B------:R-:W-:Y:S02]  /*6b60*/  SEL R4, R22.reuse, R30, !P2 ;  /* 0x0000001e16047207 */ /* 0x040fe40005000000 */
[C---:B------:R-:W-:Y:S01]  /*6b70*/  SEL R5, R22.reuse, R31, !P2 ;  /* 0x0000001f16057207 */ /* 0x040fe20005000000 */
[----:B------:R-:W5:Y:S01]  /*6b80*/  LDL.LU R30, [R1+0x48] ;  /* 0x00004800011e7983 */ /* 0x000f620000300800 */
[C---:B------:R-:W-:Y:S02]  /*6b90*/  SEL R6, R22.reuse, R32, !P2 ;  /* 0x0000002016067207 */ /* 0x040fe40005000000 */
[C---:B------:R-:W-:Y:S01]  /*6ba0*/  SEL R7, R22.reuse, R33, !P2 ;  /* 0x0000002116077207 */ /* 0x040fe20005000000 */
[----:B------:R-:W5:Y:S01]  /*6bb0*/  LDL.LU R31, [R1+0x3c] ;  /* 0x00003c00011f7983 */ /* 0x000f620000300800 */
[----:B------:R-:W-:-:S02]  /*6bc0*/  SEL R8, R22, R34, !P2 ;  /* 0x0000002216087207 */ /* 0x000fc40005000000 */
[C---:B------:R-:W-:Y:S01]  /*6bd0*/  SEL R9, R22.reuse, R35, !P2 ;  /* 0x0000002316097207 */ /* 0x040fe20005000000 */
[----:B------:R-:W5:Y:S01]  /*6be0*/  LDL.LU R32, [R1+0x38] ;  /* 0x0000380001207983 */ /* 0x000f620000300800 */
        /* <DEDUP_REMOVED lines=30> */
[----:B------:R-:W-:-:S03]  /*6dd0*/  SEL R61, R22, R61, !P2 ;  /* 0x0000003d163d7207 */ /* 0x000fc60005000000 */
[----:B------:R-:W5:Y:S01]  /*6de0*/  LDL.LU R39, [R1+0x1c] ;  /* 0x00001c0001277983 */ /* 0x000f620000300800 */
[C---:B---3--:R-:W-:Y:S02]  /*6df0*/  SEL R16, R22.reuse, R16, !P2 ;  /* 0x0000001016107207 */ /* 0x048fe40005000000 */
[----:B------:R-:W-:Y:S02]  /*6e00*/  SEL R22, R22, R3, !P2 ;  /* 0x0000000316167207 */ /* 0x000fe40005000000 */
[----:B------:R-:W-:-:S05]  /*6e10*/  LOP3.LUT R3, R2, 0x1f, RZ, 0xc0, !PT ;  /* 0x0000001f02037812 */ /* 0x000fca00078ec0ff */
[----:B0-----:R-:W-:Y:S01]  /*6e20*/  IMAD R3, R3, R41, RZ ;  /* 0x0000002903037224 */ /* 0x001fe200078e02ff */
[----:B------:R-:W-:Y:S02]  /*6e30*/  LEA.HI.X.SX32 R2, R40, UR7, 0x1, P1 ;  /* 0x0000000728027c11 */ /* 0x000fe400088f0eff */
[----:B------:R-:W3:Y:S01]  /*6e40*/  LDL.LU R40, [R1+0x14] ;  /* 0x0000140001287983 */ /* 0x000ee20000300800 */
[----:B------:R-:W-:-:S03]  /*6e50*/  IMAD R3, R41, 0x20, R3 ;  /* 0x0000002029037824 */ /* 0x000fc600078e0203 */
[----:B------:R-:W3:Y:S02]  /*6e60*/  LDL.LU R41, [R1+0x10] ;  /* 0x0000100001297983 */ /* 0x000ee40000300800 */
[----:B------:R-:W-:Y:S01]  /*6e70*/  LEA.HI.X.SX32 R3, R3, UR7, 0x1, P5 ;  /* 0x0000000703037c11 */ /* 0x000fe2000a8f0eff */
[----:B--2---:R-:W-:Y:S01]  /*6e80*/  IMAD R0, R0, UR5, RZ ;  /* 0x0000000500007c24 */ /* 0x004fe2000f8e02ff */
[----:B------:R0:W-:Y:S01]  /*6e90*/  STL [R1+0x294c], R2 ;  /* 0x00294c0201007387 */ /* 0x0001e20000100800 */
[----:B----4-:R-:W-:Y:S01]  /*6ea0*/  IMAD R58, R58, UR5, RZ ;  /* 0x000000053a3a7c24 */ /* 0x010fe2000f8e02ff */
[----:B------:R-:W-:Y:S01]  /*6eb0*/  ULDC UR7, c[0x0][0x238] ;  /* 0x00008e0000077ab9 */ /* 0x000fe20000000800 */
[----:B-----5:R-:W-:Y:S01]  /*6ec0*/  IMAD R59, R59, UR5, RZ ;  /* 0x000000053b3b7c24 */ /* 0x020fe2000f8e02ff */
[----:B0-----:R-:W2:Y:S04]  /*6ed0*/  LDL.LU R2, [R1+0x5c] ;  /* 0x00005c0001027983 */ /* 0x001ea80000300800 */
[----:B------:R0:W-:Y:S04]  /*6ee0*/  STL [R1+0x2950], R3 ;  /* 0x0029500301007387 */ /* 0x0001e80000100800 */
[----:B0-----:R-:W4:Y:S04]  /*6ef0*/  LDL.LU R3, [R1+0x60] ;  /* 0x0000600001037983 */ /* 0x001f280000300800 */
[----:B------:R0:W-:Y:S04]  /*6f00*/  STL [R1+0x78], R0 ;  /* 0x0000780001007387 */ /* 0x0001e80000100800 */
[----:B0-----:R-:W5:Y:S04]  /*6f10*/  LDL.LU R0, [R1+0x2998] ;  /* 0x0029980001007983 */ /* 0x001f680000300800 */
[----:B------:R0:W-:Y:S04]  /*6f20*/  STL [R1+0x6c], R58 ;  /* 0x00006c3a01007387 */ /* 0x0001e80000100800 */
[----:B0-----:R-:W2:Y:S04]  /*6f30*/  LDL.LU R58, [R1+0x2994] ;  /* 0x00299400013a7983 */ /* 0x001ea80000300800 */
[----:B------:R0:W-:Y:S04]  /*6f40*/  STL [R1+0x68], R59 ;  /* 0x0000683b01007387 */ /* 0x0001e80000100800 */
[----:B0-----:R-:W4:Y:S01]  /*6f50*/  LDL.LU R59, [R1+0x2990] ;  /* 0x00299000013b7983 */ /* 0x001f220000300800 */
[----:B------:R-:W-:-:S02]  /*6f60*/  IMAD R30, R30, UR5, RZ ;  /* 0x000000051e1e7c24 */ /* 0x000fc4000f8e02ff */
[----:B------:R-:W-:Y:S02]  /*6f70*/  IMAD R31, R31, UR5, RZ ;  /* 0x000000051f1f7c24 */ /* 0x000fe4000f8e02ff */
[----:B------:R-:W-:Y:S02]  /*6f80*/  IMAD R32, R32, UR5, RZ ;  /* 0x0000000520207c24 */ /* 0x000fe4000f8e02ff */
[----:B------:R-:W-:Y:S02]  /*6f90*/  IMAD R33, R33, UR5, RZ ;  /* 0x0000000521217c24 */ /* 0x000fe4000f8e02ff */
[----:B------:R-:W-:Y:S02]  /*6fa0*/  IMAD R34, R34, UR5, RZ ;  /* 0x0000000522227c24 */ /* 0x000fe4000f8e02ff */
[----:B------:R-:W-:Y:S02]  /*6fb0*/  IMAD R35, R35, UR5, RZ ;  /* 0x0000000523237c24 */ /* 0x000fe4000f8e02ff */
[----:B------:R-:W-:-:S02]  /*6fc0*/  IMAD R36, R36, UR5, RZ ;  /* 0x0000000524247c24 */ /* 0x000fc4000f8e02ff */
[----:B------:R-:W-:Y:S02]  /*6fd0*/  IMAD R42, R42, UR5, RZ ;  /* 0x000000052a2a7c24 */ /* 0x000fe4000f8e02ff */
[----:B------:R-:W-:Y:S02]  /*6fe0*/  IMAD R43, R43, UR5, RZ ;  /* 0x000000052b2b7c24 */ /* 0x000fe4000f8e02ff */
[----:B------:R-:W-:Y:S02]  /*6ff0*/  IMAD R44, R44, UR5, RZ ;  /* 0x000000052c2c7c24 */ /* 0x000fe4000f8e02ff */
[----:B------:R-:W-:-:S05]  /*7000*/  IMAD R45, R45, UR5, RZ ;  /* 0x000000052d2d7c24 */ /* 0x000fca000f8e02ff */
[----:B------:R0:W-:Y:S04]  /*7010*/  STL [R1+0x64], R45 ;  /* 0x0000642d01007387 */ /* 0x0001e80000100800 */
[----:B------:R5:W-:Y:S04]  /*7020*/  STL [R1+0x60], R44 ;  /* 0x0000602c01007387 */ /* 0x000be80000100800 */
[----:B------:R2:W-:Y:S01]  /*7030*/  STL [R1+0x58], R43 ;  /* 0x0000582b01007387 */ /* 0x0005e20000100800 */
[----:B------:R-:W-:-:S03]  /*7040*/  IMAD R37, R37, UR5, RZ ;  /* 0x0000000525257c24 */ /* 0x000fc6000f8e02ff */
[----:B------:R-:W-:Y:S01]  /*7050*/  STL [R1+0x5c], R30 ;  /* 0x00005c1e01007387 */ /* 0x000fe20000100800 */
[----:B------:R-:W-:-:S03]  /*7060*/  IMAD R38, R38, UR5, RZ ;  /* 0x0000000526267c24 */ /* 0x000fc6000f8e02ff */
[----:B------:R4:W-:Y:S01]  /*7070*/  STL [R1+0x54], R42 ;  /* 0x0000542a01007387 */ /* 0x0009e20000100800 */
[----:B------:R-:W-:-:S03]  /*7080*/  IMAD R39, R39, UR5, RZ ;  /* 0x0000000527277c24 */ /* 0x000fc6000f8e02ff */
[----:B------:R-:W-:Y:S04]  /*7090*/  STL [R1+0x50], R31 ;  /* 0x0000501f01007387 */ /* 0x000fe80000100800 */
[----:B------:R-:W-:Y:S04]  /*70a0*/  STL [R1+0x4c], R32 ;  /* 0x00004c2001007387 */ /* 0x000fe80000100800 */
[----:B------:R-:W-:Y:S04]  /*70b0*/  STL [R1+0x48], R33 ;  /* 0x0000482101007387 */ /* 0x000fe80000100800 */
[----:B------:R-:W-:Y:S04]  /*70c0*/  STL [R1+0x44], R34 ;  /* 0x0000442201007387 */ /* 0x000fe80000100800 */
[----:B------:R-:W-:Y:S04]  /*70d0*/  STL [R1+0x40], R35 ;  /* 0x0000402301007387 */ /* 0x000fe80000100800 */
[----:B------:R-:W-:Y:S04]  /*70e0*/  STL [R1+0x3c], R36 ;  /* 0x00003c2401007387 */ /* 0x000fe80000100800 */
[----:B------:R-:W-:Y:S04]  /*70f0*/  STL [R1+0x38], R37 ;  /* 0x0000382501007387 */ /* 0x000fe80000100800 */
[----:B------:R-:W-:Y:S01]  /*7100*/  STL [R1+0x34], R38 ;  /* 0x0000342601007387 */ /* 0x000fe20000100800 */
[----:B0-----:R-:W-:-:S03]  /*7110*/  IMAD R45, R23, UR5, RZ ;  /* 0x00000005172d7c24 */ /* 0x001fc6000f8e02ff */
[----:B------:R-:W-:Y:S01]  /*7120*/  STL [R1+0x30], R39 ;  /* 0x0000302701007387 */ /* 0x000fe20000100800 */
[----:B------:R-:W-:Y:S02]  /*7130*/  IMAD R23, R25, UR5, RZ ;  /* 0x0000000519177c24 */ /* 0x000fe4000f8e02ff */
[----:B---3--:R-:W-:Y:S02]  /*7140*/  IMAD R40, R40, UR5, RZ ;  /* 0x0000000528287c24 */ /* 0x008fe4000f8e02ff */
[----:B------:R-:W-:-:S03]  /*7150*/  IMAD R41, R41, UR5, RZ ;  /* 0x0000000529297c24 */ /* 0x000fc6000f8e02ff */
[----:B------:R-:W-:Y:S04]  /*7160*/  STL [R1+0x2c], R40 ;  /* 0x00002c2801007387 */ /* 0x000fe80000100800 */
[----:B------:R-:W-:Y:S01]  /*7170*/  STL [R1+0x28], R41 ;  /* 0x0000282901007387 */ /* 0x000fe20000100800 */
[----:B-----5:R-:W-:Y:S02]  /*7180*/  IMAD R44, R0, UR5, RZ ;  /* 0x00000005002c7c24 */ /* 0x020fe4000f8e02ff */
[----:B------:R-:W-:Y:S02]  /*7190*/  IMAD R0, R24, UR5, RZ ;  /* 0x0000000518007c24 */ /* 0x000fe4000f8e02ff */
[----:B--2---:R-:W-:Y:S02]  /*71a0*/  IMAD R43, R58, UR5, RZ ;  /* 0x000000053a2b7c24 */ /* 0x004fe4000f8e02ff */
[----:B----4-:R-:W-:-:S05]  /*71b0*/  IMAD R42, R59, UR5, RZ ;  /* 0x000000053b2a7c24 */ /* 0x010fca000f8e02ff */
[----:B------:R-:W-:Y:S04]  /*71c0*/  STL [R1+0x24], R42 ;  /* 0x0000242a01007387 */ /* 0x000fe80000100800 */
[----:B------:R-:W-:Y:S04]  /*71d0*/  STL [R1+0x20], R43 ;  /* 0x0000202b01007387 */ /* 0x000fe80000100800 */
[----:B------:R0:W-:Y:S04]  /*71e0*/  STL [R1+0x14], R0 ;  /* 0x0000140001007387 */ /* 0x0001e80000100800 */
[----:B------:R-:W-:Y:S01]  /*71f0*/  STL [R1+0x1c], R44 ;  /* 0x00001c2c01007387 */ /* 0x000fe20000100800 */
[----:B0-----:R-:W-:-:S03]  /*7200*/  IMAD R0, R26, UR5, RZ ;  /* 0x000000051a007c24 */ /* 0x001fc6000f8e02ff */
[----:B------:R0:W-:Y:S04]  /*7210*/  STL [R1+0x10], R23 ;  /* 0x0000101701007387 */ /* 0x0001e80000100800 */
[----:B------:R-:W-:Y:S04]  /*7220*/  STL [R1+0x18], R45 ;  /* 0x0000182d01007387 */ /* 0x000fe80000100800 */
[----:B------:R1:W-:Y:S04]  /*7230*/  STL [R1+0xc], R0 ;  /* 0x00000c0001007387 */ /* 0x0003e80000100800 */
[----:B0-----:R-:W2:Y:S01]  /*7240*/  LDL R23, [R1+0x78] ;  /* 0x0000780001177983 */ /* 0x001ea20000100800 */
[----:B------:R-:W-:-:S02]  /*7250*/  IMAD R24, R27, UR5, RZ ;  /* 0x000000051b187c24 */ /* 0x000fc4000f8e02ff */
[----:B------:R-:W-:Y:S02]  /*7260*/  IMAD R29, R29, UR5, RZ ;  /* 0x000000051d1d7c24 */ /* 0x000fe4000f8e02ff */
[----:B-1----:R-:W-:Y:S01]  /*7270*/  IMAD R0, R28, UR5, RZ ;  /* 0x000000051c007c24 */ /* 0x002fe2000f8e02ff */
[----:B------:R0:W-:Y:S01]  /*7280*/  STL [R1+0x8], R24 ;  /* 0x0000081801007387 */ /* 0x0001e20000100800 */
[----:B------:R-:W-:Y:S02]  /*7290*/  IMAD R25, R47, UR5, RZ ;  /* 0x000000052f197c24 */ /* 0x000fe4000f8e02ff */
[----:B------:R-:W-:Y:S01]  /*72a0*/  IMAD R46, R46, UR5, RZ ;  /* 0x000000052e2e7c24 */ /* 0x000fe2000f8e02ff */
[----:B------:R1:W-:Y:S04]  /*72b0*/  STL [R1+0x4], R0 ;  /* 0x0000040001007387 */ /* 0x0003e80000100800 */
[----:B------:R-:W-:Y:S01]  /*72c0*/  STL [R1], R29 ;  /* 0x0000001d01007387 */ /* 0x000fe20000100800 */
[----:B0-----:R-:W-:-:S02]  /*72d0*/  IMAD R24, R49, UR5, RZ ;  /* 0x0000000531187c24 */ /* 0x001fc4000f8e02ff */
[----:B-1----:R-:W-:Y:S01]  /*72e0*/  IMAD R0, R48, UR5, RZ ;  /* 0x0000000530007c24 */ /* 0x002fe2000f8e02ff */
[----:B------:R0:W-:Y:S04]  /*72f0*/  STL [R1+0x80], R25 ;  /* 0x0000801901007387 */ /* 0x0001e80000100800 */
[----:B------:R-:W-:Y:S04]  /*7300*/  STL [R1+0x7c], R46 ;  /* 0x00007c2e01007387 */ /* 0x000fe80000100800 */
[----:B------:R1:W-:Y:S01]  /*7310*/  STL [R1+0x88], R0 ;  /* 0x0000880001007387 */ /* 0x0003e20000100800 */
[----:B0-----:R-:W-:-:S03]  /*7320*/  IMAD R25, R52, UR5, RZ ;  /* 0x0000000534197c24 */ /* 0x001fc6000f8e02ff */
[----:B------:R0:W-:Y:S01]  /*7330*/  STL [R1+0x8c], R24 ;  /* 0x00008c1801007387 */ /* 0x0001e20000100800 */
[----:B-1----:R-:W-:Y:S02]  /*7340*/  IMAD R0, R50, UR5, RZ ;  /* 0x0000000532007c24 */ /* 0x002fe4000f8e02ff */
[----:B0-----:R-:W-:-:S03]  /*7350*/  IMAD R24, R51, UR5, RZ ;  /* 0x0000000533187c24 */ /* 0x001fc6000f8e02ff */
[----:B------:R0:W-:Y:S04]  /*7360*/  STL [R1+0x94], R0 ;  /* 0x0000940001007387 */ /* 0x0001e80000100800 */
[----:B------:R1:W-:Y:S01]  /*7370*/  STL [R1+0x98], R24 ;  /* 0x0000981801007387 */ /* 0x0003e20000100800 */
[----:B0-----:R-:W-:-:S03]  /*7380*/  IMAD R0, R53, UR5, RZ ;  /* 0x0000000535007c24 */ /* 0x001fc6000f8e02ff */
[----:B------:R-:W-:Y:S01]  /*7390*/  STL [R1+0xa0], R25 ;  /* 0x0000a01901007387 */ /* 0x000fe20000100800 */
[----:B-1----:R-:W-:-:S03]  /*73a0*/  IMAD R24, R54, UR5, RZ ;  /* 0x0000000536187c24 */ /* 0x002fc6000f8e02ff */
[----:B------:R-:W3:Y:S04]  /*73b0*/  LDL R26, [R1+0x64] ;  /* 0x00006400011a7983 */ /* 0x000ee80000100800 */
[----:B------:R0:W-:Y:S04]  /*73c0*/  STL [R1+0xa8], R0 ;  /* 0x0000a80001007387 */ /* 0x0001e80000100800 */
[----:B------:R1:W-:Y:S04]  /*73d0*/  STL [R1+0xac], R24 ;  /* 0x0000ac1801007387 */ /* 0x0003e80000100800 */
[----:B------:R-:W4:Y:S01]  /*73e0*/  LDL R27, [R1+0x60] ;  /* 0x00006000011b7983 */ /* 0x000f220000100800 */
[----:B0-----:R-:W-:-:S02]  /*73f0*/  IMAD R0, R55, UR5, RZ ;  /* 0x0000000537007c24 */ /* 0x001fc4000f8e02ff */
[----:B-1----:R-:W-:-:S03]  /*7400*/  IMAD R24, R56, UR5, RZ ;  /* 0x0000000538187c24 */ /* 0x002fc6000f8e02ff */
[----:B------:R0:W-:Y:S01]  /*7410*/  STL [R1+0xb4], R0 ;  /* 0x0000b40001007387 */ /* 0x0001e20000100800 */
[----:B------:R-:W-:-:S03]  /*7420*/  IMAD R59, R60, UR5, RZ ;  /* 0x000000053c3b7c24 */ /* 0x000fc6000f8e02ff */
[----:B------:R-:W-:Y:S01]  /*7430*/  STL [R1+0xb8], R24 ;  /* 0x0000b81801007387 */ /* 0x000fe20000100800 */
[----:B0-----:R-:W-:-:S05]  /*7440*/  IMAD R0, R57, UR5, RZ ;  /* 0x0000000539007c24 */ /* 0x001fca000f8e02ff */
[----:B------:R0:W-:Y:S01]  /*7450*/  STL [R1+0xc0], R0 ;  /* 0x0000c00001007387 */ /* 0x0001e20000100800 */
[----:B------:R-:W-:Y:S02]  /*7460*/  IMAD R3, R3, UR5, RZ ;  /* 0x0000000503037c24 */ /* 0x000fe4000f8e02ff */
[----:B------:R-:W-:Y:S01]  /*7470*/  IMAD R58, R61, UR5, RZ ;  /* 0x000000053d3a7c24 */ /* 0x000fe2000f8e02ff */
[----:B------:R-:W-:Y:S01]  /*7480*/  STL [R1+0xc4], R59 ;  /* 0x0000c43b01007387 */ /* 0x000fe20000100800 */
[----:B0-----:R-:W-:Y:S02]  /*7490*/  IMAD R0, R21, UR5, RZ ;  /* 0x0000000515007c24 */ /* 0x001fe4000f8e02ff */
[----:B------:R-:W-:Y:S01]  /*74a0*/  IMAD R21, R22, UR5, RZ ;  /* 0x0000000516157c24 */ /* 0x000fe2000f8e02ff */
[----:B------:R-:W-:Y:S01]  /*74b0*/  STL [R1+0x2960], R59 ;  /* 0x0029603b01007387 */ /* 0x000fe20000100800 */
[----:B------:R-:W-:-:S03]  /*74c0*/  IMAD R2, R2, UR5, RZ ;  /* 0x0000000502027c24 */ /* 0x000fc6000f8e02ff */
[----:B------:R2:W-:Y:S01]  /*74d0*/  STL [R1+0xd8], R21 ;  /* 0x0000d81501007387 */ /* 0x0005e20000100800 */
[----:B------:R-:W-:-:S03]  /*74e0*/  SHF.R.S32.HI R22, RZ, 0x1f, R3 ;  /* 0x0000001fff167819 */ /* 0x000fc60000011403 */
[----:B------:R-:W-:Y:S04]  /*74f0*/  STL [R1+0xcc], R58 ;  /* 0x0000cc3a01007387 */ /* 0x000fe80000100800 */
[----:B------:R-:W-:Y:S01]  /*7500*/  STL [R1+0x2964], R58 ;  /* 0x0029643a01007387 */ /* 0x000fe20000100800 */
[----:B--2---:R-:W-:Y:S02]  /*7510*/  SHF.R.S32.HI R21, RZ, 0x1f, R23 ;  /* 0x0000001fff157819 */ /* 0x004fe40000011417 */
[----:B------:R-:W-:-:S03]  /*7520*/  SHF.R.S32.HI R23, RZ, 0x1f, R2 ;  /* 0x0000001fff177819 */ /* 0x000fc60000011402 */
[----:B------:R-:W-:Y:S04]  /*7530*/  STL [R1+0x2954], R21 ;  /* 0x0029541501007387 */ /* 0x000fe80000100800 */
[----:B------:R-:W-:Y:S04]  /*7540*/  STL [R1+0xd4], R0 ;  /* 0x0000d40001007387 */ /* 0x000fe80000100800 */
[----:B------:R-:W-:Y:S04]  /*7550*/  STL [R1+0x2968], R0 ;  /* 0x0029680001007387 */ /* 0x000fe80000100800 */
[----:B------:R-:W-:Y:S04]  /*7560*/  STL [R1+0x2970], R22 ;  /* 0x0029701601007387 */ /* 0x000fe80000100800 */
[----:B------:R-:W-:Y:S04]  /*7570*/  STL [R1+0x296c], R3 ;  /* 0x00296c0301007387 */ /* 0x000fe80000100800 */
[----:B------:R-:W-:Y:S04]  /*7580*/  STL [R1+0x2974], R2 ;  /* 0x0029740201007387 */ /* 0x000fe80000100800 */
[----:B------:R0:W-:Y:S04]  /*7590*/  STL [R1+0x2948], R23 ;  /* 0x0029481701007387 */ /* 0x0001e80000100800 */
[----:B0-----:R-:W2:Y:S02]  /*75a0*/  LDL.LU R23, [R1+0x6c] ;  /* 0x00006c0001177983 */ /* 0x001ea40000300800 */
[----:B--2---:R-:W-:-:S02]  /*75b0*/  SHF.R.S32.HI R24, RZ, 0x1f, R23 ;  /* 0x0000001fff187819 */ /* 0x004fc40000011417 */
[----:B------:R-:W-:Y:S04]  /*75c0*/  STL [R1+0x2978], R23 ;  /* 0x0029781701007387 */ /* 0x000fe80000100800 */
[----:B------:R0:W-:Y:S04]  /*75d0*/  STL [R1+0x2944], R24 ;  /* 0x0029441801007387 */ /* 0x0001e80000100800 */
[----:B0-----:R-:W2:Y:S01]  /*75e0*/  LDL.LU R24, [R1+0x68] ;  /* 0x0000680001187983 */ /* 0x001ea20000300800 */
[----:B---3--:R-:W-:Y:S02]  /*75f0*/  SHF.R.S32.HI R26, RZ, 0x1f, R26 ;  /* 0x0000001fff1a7819 */ /* 0x008fe4000001141a */
[----:B----4-:R-:W-:Y:S01]  /*7600*/  SHF.R.S32.HI R27, RZ, 0x1f, R27 ;  /* 0x0000001fff1b7819 */ /* 0x010fe2000001141b */
[----:B------:R-:W-:Y:S01]  /*7610*/  IMAD.MOV.U32 R52, RZ, RZ, R46 ;  /* 0x000000ffff347224 */ /* 0x000fe200078e002e */
[----:B--2---:R-:W-:-:S05]  /*7620*/  SHF.R.S32.HI R25, RZ, 0x1f, R24 ;  /* 0x0000001fff197819 */ /* 0x004fca0000011418 */
[----:B------:R-:W-:Y:S04]  /*7630*/  STL [R1+0x2980], R25 ;  /* 0x0029801901007387 */ /* 0x000fe80000100800 */
[----:B------:R-:W-:Y:S04]  /*7640*/  STL [R1+0x297c], R24 ;  /* 0x00297c1801007387 */ /* 0x000fe80000100800 */
[----:B------:R-:W-:Y:S04]  /*7650*/  STL [R1+0x2984], R26 ;  /* 0x0029841a01007387 */ /* 0x000fe80000100800 */
[----:B------:R-:W2:Y:S04]  /*7660*/  LDL R46, [R1+0x14] ;  /* 0x00001400012e7983 */ /* 0x000ea80000100800 */
[----:B------:R-:W3:Y:S04]  /*7670*/  LDL R47, [R1+0x10] ;  /* 0x00001000012f7983 */ /* 0x000ee80000100800 */
[----:B------:R-:W4:Y:S04]  /*7680*/  LDL R48, [R1+0xc] ;  /* 0x00000c0001307983 */ /* 0x000f280000100800 */
[----:B------:R-:W5:Y:S04]  /*7690*/  LDL R49, [R1+0x8] ;  /* 0x0000080001317983 */ /* 0x000f680000100800 */
[----:B------:R-:W5:Y:S04]  /*76a0*/  LDL R50, [R1+0x4] ;  /* 0x0000040001327983 */ /* 0x000f680000100800 */
[----:B------:R0:W-:Y:S04]  /*76b0*/  STL [R1+0x293c], R27 ;  /* 0x00293c1b01007387 */ /* 0x0001e80000100800 */
[----:B0-----:R-:W2:Y:S01]  /*76c0*/  LDL.LU R27, [R1+0x58] ;  /* 0x00005800011b7983 */ /* 0x001ea20000300800 */
[----:B------:R-:W-:Y:S01]  /*76d0*/  SHF.R.S32.HI R28, RZ, 0x1f, R30 ;  /* 0x0000001fff1c7819 */ /* 0x000fe2000001141e */
[----:B------:R-:W-:-:S04]  /*76e0*/  IMAD.MOV.U32 R51, RZ, RZ, R29 ;  /* 0x000000ffff337224 */ /* 0x000fc800078e001d */
[----:B------:R-:W-:Y:S01]  /*76f0*/  STL [R1+0x2940], R28 ;  /* 0x0029401c01007387 */ /* 0x000fe20000100800 */
[----:B--2---:R-:W-:-:S03]  /*7700*/  SHF.R.S32.HI R29, RZ, 0x1f, R27 ;  /* 0x0000001fff1d7819 */ /* 0x004fc6000001141b */
[----:B------:R-:W-:Y:S04]  /*7710*/  STL [R1+0x2988], R27 ;  /* 0x0029881b01007387 */ /* 0x000fe80000100800 */
[----:B------:R0:W-:Y:S04]  /*7720*/  STL [R1+0x2938], R29 ;  /* 0x0029381d01007387 */ /* 0x0001e80000100800 */
[----:B0-----:R-:W2:Y:S01]  /*7730*/  LDL.LU R29, [R1+0x54] ;  /* 0x00005400011d7983 */ /* 0x001ea20000300800 */
[----:B------:R-:W-:Y:S02]  /*7740*/  IMAD R12, R12, UR5, RZ ;  /* 0x000000050c0c7c24 */ /* 0x000fe4000f8e02ff */
[----:B------:R-:W-:-:S02]  /*7750*/  IMAD R13, R13, UR5, RZ ;  /* 0x000000050d0d7c24 */ /* 0x000fc4000f8e02ff */
[----:B------:R-:W-:Y:S02]  /*7760*/  IMAD R14, R14, UR5, RZ ;  /* 0x000000050e0e7c24 */ /* 0x000fe4000f8e02ff */
[----:B------:R-:W-:Y:S02]  /*7770*/  IMAD R15, R15, UR5, RZ ;  /* 0x000000050f0f7c24 */ /* 0x000fe4000f8e02ff */
[----:B------:R-:W-:Y:S02]  /*7780*/  IMAD R16, R16, UR5, RZ ;  /* 0x0000000510107c24 */ /* 0x000fe4000f8e02ff */
[----:B------:R-:W-:Y:S02]  /*7790*/  IMAD R17, R17, UR5, RZ ;  /* 0x0000000511117c24 */ /* 0x000fe4000f8e02ff */
[----:B------:R-:W-:Y:S01]  /*77a0*/  IMAD R18, R18, UR5, RZ ;  /* 0x0000000512127c24 */ /* 0x000fe2000f8e02ff */
[----:B--2---:R0:W-:Y:S04]  /*77b0*/  STL [R1+0x298c], R29 ;  /* 0x00298c1d01007387 */ /* 0x0041e80000100800 */
[----:B------:R-:W2:Y:S04]  /*77c0*/  LDL R26, [R1+0x80] ;  /* 0x00008000011a7983 */ /* 0x000ea80000100800 */
[----:B------:R-:W3:Y:S04]  /*77d0*/  LDL R25, [R1+0x88] ;  /* 0x0000880001197983 */ /* 0x000ee80000100800 */
[----:B------:R-:W4:Y:S04]  /*77e0*/  LDL R24, [R1+0x8c] ;  /* 0x00008c0001187983 */ /* 0x000f280000100800 */
[----:B------:R-:W5:Y:S04]  /*77f0*/  LDL R23, [R1+0x94] ;  /* 0x0000940001177983 */ /* 0x000f680000100800 */
[----:B------:R-:W5:Y:S04]  /*7800*/  LDL R2, [R1+0x98] ;  /* 0x0000980001027983 */ /* 0x000f680000100800 */
[----:B------:R-:W5:Y:S04]  /*7810*/  LDL R22, [R1+0xa0] ;  /* 0x0000a00001167983 */ /* 0x000f680000100800 */
[----:B------:R-:W5:Y:S04]  /*7820*/  LDL R3, [R1+0xa8] ;  /* 0x0000a80001037983 */ /* 0x000f680000100800 */
[----:B------:R-:W5:Y:S04]  /*7830*/  LDL R0, [R1+0xac] ;  /* 0x0000ac0001007983 */ /* 0x000f680000100800 */
[----:B------:R-:W5:Y:S04]  /*7840*/  LDL R28, [R1+0xb4] ;  /* 0x0000b400011c7983 */ /* 0x000f680000100800 */
[----:B------:R-:W5:Y:S04]  /*7850*/  LDL R58, [R1+0xb8] ;  /* 0x0000b800013a7983 */ /* 0x000f680000100800 */
[----:B------:R-:W5:Y:S01]  /*7860*/  LDL R59, [R1+0xc0] ;  /* 0x0000c000013b7983 */ /* 0x000f620000100800 */
[----:B------:R-:W-:-:S02]  /*7870*/  SHF.R.S32.HI R30, RZ, 0x1f, R29 ;  /* 0x0000001fff1e7819 */ /* 0x000fc4000001141d */
[----:B0-----:R-:W-:Y:S01]  /*7880*/  SHF.R.S32.HI R29, RZ, 0x1f, R12 ;  /* 0x0000001fff1d7819 */ /* 0x001fe2000001140c */
[----:B------:R-:W5:Y:S04]  /*7890*/  LDL.LU R21, [R1+0x78] ;  /* 0x0000780001157983 */ /* 0x000f680000300800 */
[----:B------:R0:W-:Y:S02]  /*78a0*/  STL [R1+0x84], R29 ;  /* 0x0000841d01007387 */ /* 0x0001e40000100800 */
[----:B0-----:R-:W-:-:S05]  /*78b0*/  SHF.R.S32.HI R29, RZ, 0x1f, R13 ;  /* 0x0000001fff1d7819 */ /* 0x001fca000001140d */
[----:B------:R0:W-:Y:S02]  /*78c0*/  STL [R1+0x90], R29 ;  /* 0x0000901d01007387 */ /* 0x0001e40000100800 */
[----:B0-----:R-:W-:-:S05]  /*78d0*/  SHF.R.S32.HI R29, RZ, 0x1f, R14 ;  /* 0x0000001fff1d7819 */ /* 0x001fca000001140e */
[----:B------:R0:W-:Y:S02]  /*78e0*/  STL [R1+0x9c], R29 ;  /* 0x00009c1d01007387 */ /* 0x0001e40000100800 */
[----:B0-----:R-:W-:-:S05]  /*78f0*/  SHF.R.S32.HI R29, RZ, 0x1f, R15 ;  /* 0x0000001fff1d7819 */ /* 0x001fca000001140f */
[----:B------:R0:W-:Y:S02]  /*7900*/  STL [R1+0xa4], R29 ;  /* 0x0000a41d01007387 */ /* 0x0001e40000100800 */
[----:B0-----:R-:W-:-:S05]  /*7910*/  SHF.R.S32.HI R29, RZ, 0x1f, R16 ;  /* 0x0000001fff1d7819 */ /* 0x001fca0000011410 */
[----:B------:R0:W-:Y:S01]  /*7920*/  STL [R1+0xb0], R29 ;  /* 0x0000b01d01007387 */ /* 0x0001e20000100800 */
[----:B------:R-:W-:Y:S01]  /*7930*/  IMAD R19, R19, UR5, RZ ;  /* 0x0000000513137c24 */ /* 0x000fe2000f8e02ff */
[----:B0-----:R-:W-:-:S05]  /*7940*/  SHF.R.S32.HI R29, RZ, 0x1f, R17 ;  /* 0x0000001fff1d7819 */ /* 0x001fca0000011411 */
[----:B------:R0:W-:Y:S01]  /*7950*/  STL [R1+0xbc], R29 ;  /* 0x0000bc1d01007387 */ /* 0x0001e20000100800 */
[----:B------:R-:W-:Y:S01]  /*7960*/  IMAD R20, R20, UR5, RZ ;  /* 0x0000000514147c24 */ /* 0x000fe2000f8e02ff */
[----:B0-----:R-:W-:Y:S01]  /*7970*/  SHF.R.S32.HI R29, RZ, 0x1f, R18 ;  /* 0x0000001fff1d7819 */ /* 0x001fe20000011412 */
[----:B------:R-:W-:-:S04]  /*7980*/  IMAD.MOV.U32 R27, RZ, RZ, R52 ;  /* 0x000000ffff1b7224 */ /* 0x000fc800078e0034 */
[----:B------:R0:W-:Y:S01]  /*7990*/  STL [R1+0xc8], R29 ;  /* 0x0000c81d01007387 */ /* 0x0001e20000100800 */
[----:B------:R-:W-:Y:S02]  /*79a0*/  SHF.R.S32.HI R27, RZ, 0x1f, R27 ;  /* 0x0000001fff1b7819 */ /* 0x000fe4000001141b */
[----:B0-----:R-:W-:-:S05]  /*79b0*/  SHF.R.S32.HI R29, RZ, 0x1f, R19 ;  /* 0x0000001fff1d7819 */ /* 0x001fca0000011413 */
[----:B------:R0:W-:Y:S02]  /*79c0*/  STL [R1+0xd0], R29 ;  /* 0x0000d01d01007387 */ /* 0x0001e40000100800 */
[----:B0-----:R-:W-:-:S05]  /*79d0*/  SHF.R.S32.HI R29, RZ, 0x1f, R20 ;  /* 0x0000001fff1d7819 */ /* 0x001fca0000011414 */
[----:B------:R0:W-:Y:S04]  /*79e0*/  STL [R1+0xdc], R29 ;  /* 0x0000dc1d01007387 */ /* 0x0001e80000100800 */
[----:B0-----:R-:W5:Y:S04]  /*79f0*/  LDL.LU R29, [R1+0x298c] ;  /* 0x00298c00011d7983 */ /* 0x001f680000300800 */
[----:B------:R0:W-:Y:S04]  /*7a00*/  STL [R1+0xe0], R27 ;  /* 0x0000e01b01007387 */ /* 0x0001e80000100800 */
[----:B0-----:R-:W5:Y:S01]  /*7a10*/  LDL.LU R27, [R1+0x2988] ;  /* 0x00298800011b7983 */ /* 0x001f620000300800 */
[----:B--2---:R-:W-:-:S02]  /*7a20*/  SHF.R.S32.HI R26, RZ, 0x1f, R26 ;  /* 0x0000001fff1a7819 */ /* 0x004fc4000001141a */
[----:B---3--:R-:W-:-:S03]  /*7a30*/  SHF.R.S32.HI R25, RZ, 0x1f, R25 ;  /* 0x0000001fff197819 */ /* 0x008fc60000011419 */
[----:B------:R0:W-:Y:S01]  /*7a40*/  STL [R1+0xe4], R26 ;  /* 0x0000e41a01007387 */ /* 0x0001e20000100800 */
[----:B----4-:R-:W-:Y:S02]  /*7a50*/  SHF.R.S32.HI R24, RZ, 0x1f, R24 ;  /* 0x0000001fff187819 */ /* 0x010fe40000011418 */
[----:B-----5:R-:W-:Y:S01]  /*7a60*/  SHF.R.S32.HI R23, RZ, 0x1f, R23 ;  /* 0x0000001fff177819 */ /* 0x020fe20000011417 */
[----:B0-----:R-:W2:Y:S01]  /*7a70*/  LDL.LU R26, [R1+0x2984] ;  /* 0x00298400011a7983 */ /* 0x001ea20000300800 */
[----:B------:R-:W-:-:S03]  /*7a80*/  SHF.R.S32.HI R2, RZ, 0x1f, R2 ;  /* 0x0000001fff027819 */ /* 0x000fc60000011402 */
[----:B------:R0:W-:Y:S01]  /*7a90*/  STL [R1+0xe8], R25 ;  /* 0x0000e81901007387 */ /* 0x0001e20000100800 */
[----:B------:R-:W-:Y:S02]  /*7aa0*/  SHF.R.S32.HI R22, RZ, 0x1f, R22 ;  /* 0x0000001fff167819 */ /* 0x000fe40000011416 */
[----:B------:R-:W-:Y:S01]  /*7ab0*/  SHF.R.S32.HI R3, RZ, 0x1f, R3 ;  /* 0x0000001fff037819 */ /* 0x000fe20000011403 */
[----:B0-----:R-:W3:Y:S04]  /*7ac0*/  LDL.LU R25, [R1+0x2980] ;  /* 0x0029800001197983 */ /* 0x001ee80000300800 */
[----:B------:R0:W-:Y:S01]  /*7ad0*/  STL [R1+0xec], R24 ;  /* 0x0000ec1801007387 */ /* 0x0001e20000100800 */
[----:B------:R-:W-:Y:S02]  /*7ae0*/  SHF.R.S32.HI R0, RZ, 0x1f, R0 ;  /* 0x0000001fff007819 */ /* 0x000fe40000011400 */
[----:B------:R-:W-:Y:S01]  /*7af0*/  SHF.R.S32.HI R28, RZ, 0x1f, R28 ;  /* 0x0000001fff1c7819 */ /* 0x000fe2000001141c */
[----:B0-----:R-:W4:Y:S04]  /*7b00*/  LDL.LU R24, [R1+0x297c] ;  /* 0x00297c0001187983 */ /* 0x001f280000300800 */
[----:B------:R0:W-:Y:S01]  /*7b10*/  STL [R1+0xf0], R23 ;  /* 0x0000f01701007387 */ /* 0x0001e20000100800 */
[----:B------:R-:W-:-:S03]  /*7b20*/  SHF.R.S32.HI R58, RZ, 0x1f, R58 ;  /* 0x0000001fff3a7819 */ /* 0x000fc6000001143a */
[----:B0-----:R-:W5:Y:S04]  /*7b30*/  LDL.LU R23, [R1+0x2978] ;  /* 0x0029780001177983 */ /* 0x001f680000300800 */
[----:B------:R0:W-:Y:S01]  /*7b40*/  STL [R1+0xf4], R2 ;  /* 0x0000f40201007387 */ /* 0x0001e20000100800 */
[----:B------:R-:W-:-:S03]  /*7b50*/  SHF.R.S32.HI R59, RZ, 0x1f, R59 ;  /* 0x0000001fff3b7819 */ /* 0x000fc6000001143b */
[----:B0-----:R-:W2:Y:S04]  /*7b60*/  LDL.LU R2, [R1+0x2974] ;  /* 0x0029740001027983 */ /* 0x001ea80000300800 */
[----:B------:R0:W-:Y:S04]  /*7b70*/  STL [R1+0xf8], R22 ;  /* 0x0000f81601007387 */ /* 0x0001e80000100800 */
[----:B0-----:R-:W3:Y:S04]  /*7b80*/  LDL.LU R22, [R1+0x2970] ;  /* 0x0029700001167983 */ /* 0x001ee80000300800 */
[----:B------:R0:W-:Y:S04]  /*7b90*/  STL [R1+0xfc], R3 ;  /* 0x0000fc0301007387 */ /* 0x0001e80000100800 */
[----:B0-----:R-:W4:Y:S04]  /*7ba0*/  LDL.LU R3, [R1+0x296c] ;  /* 0x00296c0001037983 */ /* 0x001f280000300800 */
[----:B------:R0:W-:Y:S04]  /*7bb0*/  STL [R1+0x100], R0 ;  /* 0x0001000001007387 */ /* 0x0001e80000100800 */
[----:B0-----:R-:W3:Y:S04]  /*7bc0*/  LDL.LU R0, [R1+0x2968] ;  /* 0x0029680001007983 */ /* 0x001ee80000300800 */
[----:B------:R0:W-:Y:S04]  /*7bd0*/  STL [R1+0x104], R28 ;  /* 0x0001041c01007387 */ /* 0x0001e80000100800 */
[----:B0-----:R-:W3:Y:S04]  /*7be0*/  LDL.LU R28, [R1+0x5c] ;  /* 0x00005c00011c7983 */ /* 0x001ee80000300800 */
[----:B------:R0:W-:Y:S04]  /*7bf0*/  STL [R1+0x108], R58 ;  /* 0x0001083a01007387 */ /* 0x0001e80000100800 */
[----:B0-----:R-:W5:Y:S04]  /*7c00*/  LDL.LU R58, [R1+0x2964] ;  /* 0x00296400013a7983 */ /* 0x001f680000300800 */
[----:B------:R0:W-:Y:S04]  /*7c10*/  STL [R1+0x10c], R59 ;  /* 0x00010c3b01007387 */ /* 0x0001e80000100800 */
[----:B0-----:R-:W2:Y:S02]  /*7c20*/  LDL.LU R59, [R1+0x2960] ;  /* 0x00296000013b7983 */ /* 0x001ea40000300800 */
[----:B--2---:R-:W-:-:S05]  /*7c30*/  SHF.R.S32.HI R59, RZ, 0x1f, R59 ;  /* 0x0000001fff3b7819 */ /* 0x004fca000001143b */
[----:B------:R0:W-:Y:S04]  /*7c40*/  STL [R1+0x110], R59 ;  /* 0x0001103b01007387 */ /* 0x0001e80000100800 */
[----:B0-----:R-:W2:Y:S01]  /*7c50*/  LDL.LU R59, [R1+0x295c] ;  /* 0x00295c00013b7983 */ /* 0x001ea20000300800 */
[----:B-----5:R-:W-:-:S05]  /*7c60*/  SHF.R.S32.HI R58, RZ, 0x1f, R58 ;  /* 0x0000001fff3a7819 */ /* 0x020fca000001143a */
[----:B------:R2:W-:Y:S02]  /*7c70*/  STL [R1+0x114], R58 ;  /* 0x0001143a01007387 */ /* 0x0005e40000100800 */
[----:B--2---:R-:W-:-:S05]  /*7c80*/  IADD3 R58, P3, R21, R59, RZ ;  /* 0x0000003b153a7210 */ /* 0x004fca0007f7e0ff */
[----:B------:R0:W-:Y:S04]  /*7c90*/  STL [R1+0x2684], R58 ;  /* 0x0026843a01007387 */ /* 0x0001e80000100800 */
[----:B0-----:R-:W2:Y:S02]  /*7ca0*/  LDL.LU R58, [R1+0x2958] ;  /* 0x00295800013a7983 */ /* 0x001ea40000300800 */
[----:B--2---:R-:W-:-:S05]  /*7cb0*/  IADD3 R21, P2, R21, R58, RZ ;  /* 0x0000003a15157210 */ /* 0x004fca0007f5e0ff */
[----:B------:R4:W-:Y:S02]  /*7cc0*/  STL [R1+0x2678], R21 ;  /* 0x0026781501007387 */ /* 0x0009e40000100800 */
[C---:B----4-:R-:W-:Y:S02]  /*7cd0*/  IADD3 R21, P1, R3.reuse, R59, RZ ;  /* 0x0000003b03157210 */ /* 0x050fe40007f3e0ff */
[----:B------:R-:W-:-:S03]  /*7ce0*/  IADD3 R3, P0, R3, R58, RZ ;  /* 0x0000003a03037210 */ /* 0x000fc60007f1e0ff */
[----:B------:R0:W-:Y:S04]  /*7cf0*/  STL [R1+0x267c], R21 ;  /* 0x00267c1501007387 */ /* 0x0001e80000100800 */
[----:B0-----:R-:W2:Y:S04]  /*7d00*/  LDL.LU R21, [R1+0x2954] ;  /* 0x0029540001157983 */ /* 0x001ea80000300800 */
[----:B------:R0:W-:Y:S02]  /*7d10*/  STL [R1+0x2670], R3 ;  /* 0x0026700301007387 */ /* 0x0001e40000100800 */
[----:B0-----:R-:W-:-:S05]  /*7d20*/  IADD3 R3, P6, R2, R59, RZ ;  /* 0x0000003b02037210 */ /* 0x001fca0007fde0ff */
[----:B------:R0:W-:Y:S04]  /*7d30*/  STL [R1+0x2674], R3 ;  /* 0x0026740301007387 */ /* 0x0001e80000100800 */
[----:B0-----:R-:W2:Y:S01]  /*7d40*/  LDL.LU R3, [R1+0x2950] ;  /* 0x0029500001037983 */ /* 0x001ea20000300800 */
[----:B------:R-:W-:-:S05]  /*7d50*/  IADD3 R2, P5, R2, R58, RZ ;  /* 0x0000003a02027210 */ /* 0x000fca0007fbe0ff */
[----:B------:R0:W-:Y:S02]  /*7d60*/  STL [R1+0x2668], R2 ;  /* 0x0026680201007387 */ /* 0x0001e40000100800 */
[----:B0-----:R-:W-:-:S05]  /*7d70*/  IADD3 R2, P4, R23, R59, RZ ;  /* 0x0000003b17027210 */ /* 0x001fca0007f9e0ff */
[----:B------:R2:W-:Y:S02]  /*7d80*/  STL [R1+0x266c], R2 ;  /* 0x00266c0201007387 */ /* 0x0005e40000100800 */
[----:B--2---:R-:W-:-:S05]  /*7d90*/  IMAD.X R2, R21, 0x1, R3, P3 ;  /* 0x0000000115027824 */ /* 0x004fca00018e0603 */
[----:B------:R0:W-:Y:S04]  /*7da0*/  STL [R1+0x2664], R2 ;  /* 0x0026640201007387 */ /* 0x0001e80000100800 */
[----:B0-----:R-:W2:Y:S01]  /*7db0*/  LDL.LU R2, [R1+0x294c] ;  /* 0x00294c0001027983 */ /* 0x001ea20000300800 */
[----:B------:R-:W-:-:S05]  /*7dc0*/  IADD3 R23, P3, R23, R58, RZ ;  /* 0x0000003a17177210 */ /* 0x000fca0007f7e0ff */
[----:B------:R2:W-:Y:S02]  /*7dd0*/  STL [R1+0x2660], R23 ;  /* 0x0026601701007387 */ /* 0x0005e40000100800 */
[----:B--2---:R-:W-:Y:S02]  /*7de0*/  IMAD.X R23, R21, 0x1, R2, P2 ;  /* 0x0000000115177824 */ /* 0x004fe400010e0602 */
[----:B------:R-:W2:Y:S04]  /*7df0*/  LDL.LU R21, [R1+0x60] ;  /* 0x0000600001157983 */ /* 0x000ea80000300800 */
[----:B------:R0:W-:Y:S02]  /*7e00*/  STL [R1+0x2654], R23 ;  /* 0x0026541701007387 */ /* 0x0001e40000100800 */
[----:B0-----:R-:W-:-:S05]  /*7e10*/  IADD3 R23, P2, R24, R59, RZ ;  /* 0x0000003b18177210 */ /* 0x001fca0007f5e0ff */
[----:B------:R3:W-:Y:S02]  /*7e20*/  STL [R1+0x265c], R23 ;  /* 0x00265c1701007387 */ /* 0x0007e40000100800 */
[----:B---3--:R-:W-:Y:S01]  /*7e30*/  IMAD.X R23, R22, 0x1, R3, P1 ;  /* 0x0000000116177824 */ /* 0x008fe200008e0603 */
[----:B------:R-:W-:-:S04]  /*7e40*/  IADD3 R24, P1, R24, R58, RZ ;  /* 0x0000003a18187210 */ /* 0x000fc80007f3e0ff */
[----:B------:R0:W-:Y:S04]  /*7e50*/  STL [R1+0x2658], R23 ;  /* 0x0026581701007387 */ /* 0x0001e80000100800 */
[----:B0-----:R-:W3:Y:S04]  /*7e60*/  LDL.LU R23, [R1+0x2948] ;  /* 0x0029480001177983 */ /* 0x001ee80000300800 */
[----:B------:R0:W-:Y:S02]  /*7e70*/  STL [R1+0x2650], R24 ;  /* 0x0026501801007387 */ /* 0x0001e40000100800 */
[----:B0-----:R-:W-:-:S02]  /*7e80*/  IMAD.X R24, R22, 0x1, R2, P0 ;  /* 0x0000000116187824 */ /* 0x001fc400000e0602 */
[----:B------:R-:W4:Y:S04]  /*7e90*/  LDL.LU R22, [R1+0x64] ;  /* 0x0000640001167983 */ /* 0x000f280000300800 */
[----:B------:R4:W-:Y:S02]  /*7ea0*/  STL [R1+0x2644], R24 ;  /* 0x0026441801007387 */ /* 0x0009e40000100800 */
[----:B----4-:R-:W-:-:S05]  /*7eb0*/  IADD3 R24, P0, R22, R59, RZ ;  /* 0x0000003b16187210 */ /* 0x010fca0007f1e0ff */
[----:B------:R3:W-:Y:S02]  /*7ec0*/  STL [R1+0x264c], R24 ;  /* 0x00264c1801007387 */ /* 0x0007e40000100800 */
[----:B---3--:R-:W-:-:S05]  /*7ed0*/  IMAD.X R24, R23, 0x1, R3, P6 ;  /* 0x0000000117187824 */ /* 0x008fca00030e0603 */
[----:B------:R0:W-:Y:S04]  /*7ee0*/  STL [R1+0x2648], R24 ;  /* 0x0026481801007387 */ /* 0x0001e80000100800 */
[----:B0-----:R-:W3:Y:S01]  /*7ef0*/  LDL.LU R24, [R1+0x2944] ;  /* 0x0029440001187983 */ /* 0x001ee20000300800 */
[----:B------:R-:W-:-:S05]  /*7f00*/  IADD3 R22, P6, R22, R58, RZ ;  /* 0x0000003a16167210 */ /* 0x000fca0007fde0ff */
[----:B------:R0:W-:Y:S02]  /*7f10*/  STL [R1+0x2640], R22 ;  /* 0x0026401601007387 */ /* 0x0001e40000100800 */
[----:B0-----:R-:W-:Y:S02]  /*7f20*/  IMAD.X R22, R23, 0x1, R2, P5 ;  /* 0x0000000117167824 */ /* 0x001fe400028e0602 */
[----:B------:R-:W4:Y:S04]  /*7f30*/  LDL.LU R23, [R1+0x48] ;  /* 0x0000480001177983 */ /* 0x000f280000300800 */
[----:B------:R2:W-:Y:S02]  /*7f40*/  STL [R1+0x2634], R22 ;  /* 0x0026341601007387 */ /* 0x0005e40000100800 */
[----:B--2---:R-:W-:-:S05]  /*7f50*/  IADD3 R22, P5, R21, R59, RZ ;  /* 0x0000003b15167210 */ /* 0x004fca0007fbe0ff */
[----:B------:R3:W-:Y:S02]  /*7f60*/  STL [R1+0x263c], R22 ;  /* 0x00263c1601007387 */ /* 0x0007e40000100800 */
[----:B---3--:R-:W-:-:S05]  /*7f70*/  IMAD.X R22, R24, 0x1, R3, P4 ;  /* 0x0000000118167824 */ /* 0x008fca00020e0603 */
[----:B------:R0:W-:Y:S02]  /*7f80*/  STL [R1+0x2638], R22 ;  /* 0x0026381601007387 */ /* 0x0001e40000100800 */
[----:B0-----:R-:W-:Y:S01]  /*7f90*/  IADD3 R22, P4, R21, R58, RZ ;  /* 0x0000003a15167210 */ /* 0x001fe20007f9e0ff */
[----:B------:R-:W-:Y:S02]  /*7fa0*/  IMAD.X R21, R24, 0x1, R2, P3 ;  /* 0x0000000118157824 */ /* 0x000fe400018e0602 */
[----:B------:R-:W2:Y:S04]  /*7fb0*/  LDL.LU R24, [R1+0x4c] ;  /* 0x00004c0001187983 */ /* 0x000ea80000300800 */
[----:B------:R0:W-:Y:S04]  /*7fc0*/  STL [R1+0x2630], R22 ;  /* 0x0026301601007387 */ /* 0x0001e80000100800 */
[----:B0-----:R-:W3:Y:S04]  /*7fd0*/  LDL.LU R22, [R1+0x44] ;  /* 0x0000440001167983 */ /* 0x001ee80000300800 */
[----:B------:R0:W-:Y:S02]  /*7fe0*/  STL [R1+0x2624], R21 ;  /* 0x0026241501007387 */ /* 0x0001e40000100800 */
[----:B0-----:R-:W-:-:S05]  /*7ff0*/  IADD3 R21, P3, R28, R59, RZ ;  /* 0x0000003b1c157210 */ /* 0x001fca0007f7e0ff */
[----:B------:R0:W-:Y:S02]  /*8000*/  STL [R1+0x262c], R21 ;  /* 0x00262c1501007387 */ /* 0x0001e40000100800 */
[----:B0-----:R-:W-:-:S05]  /*8010*/  IMAD.X R21, R25, 0x1, R3, P2 ;  /* 0x0000000119157824 */ /* 0x001fca00010e0603 */
[----:B------:R0:W-:Y:S02]  /*8020*/  STL [R1+0x2628], R21 ;  /* 0x0026281501007387 */ /* 0x0001e40000100800 */
[----:B0-----:R-:W-:Y:S01]  /*8030*/  IADD3 R21, P2, R28, R58, RZ ;  /* 0x0000003a1c157210 */ /* 0x001fe20007f5e0ff */
[----:B------:R-:W-:Y:S02]  /*8040*/  IMAD.X R28, R25, 0x1, R2, P1 ;  /* 0x00000001191c7824 */ /* 0x000fe400008e0602 */
[----:B------:R-:W5:Y:S04]  /*8050*/  LDL.LU R25, [R1+0x50] ;  /* 0x0000500001197983 */ /* 0x000f680000300800 */
[----:B------:R0:W-:Y:S04]  /*8060*/  STL [R1+0x2620], R21 ;  /* 0x0026201501007387 */ /* 0x0001e80000100800 */
[----:B0-----:R-:W3:Y:S04]  /*8070*/  LDL.LU R21, [R1+0x40] ;  /* 0x0000400001157983 */ /* 0x001ee80000300800 */
[----:B------:R0:W-:Y:S02]  /*8080*/  STL [R1+0x2614], R28 ;  /* 0x0026141c01007387 */ /* 0x0001e40000100800 */
[----:B0-----:R-:W-:-:S05]  /*8090*/  IADD3 R28, P1, R27, R59, RZ ;  /* 0x0000003b1b1c7210 */ /* 0x001fca0007f3e0ff */
[----:B------:R0:W-:Y:S02]  /*80a0*/  STL [R1+0x261c], R28 ;  /* 0x00261c1c01007387 */ /* 0x0001e40000100800 */
[----:B0-----:R-:W-:Y:S01]  /*80b0*/  IMAD.X R28, R26, 0x1, R3, P0 ;  /* 0x000000011a1c7824 */ /* 0x001fe200000e0603 */
[----:B------:R-:W-:-:S04]  /*80c0*/  IADD3 R27, P0, R27, R58, RZ ;  /* 0x0000003a1b1b7210 */ /* 0x000fc80007f1e0ff */
[----:B------:R0:W-:Y:S04]  /*80d0*/  STL [R1+0x2618], R28 ;  /* 0x0026181c01007387 */ /* 0x0001e80000100800 */
[----:B0-----:R-:W4:Y:S04]  /*80e0*/  LDL.LU R28, [R1+0x2940] ;  /* 0x00294000011c7983 */ /* 0x001f280000300800 */
[----:B------:R0:W-:Y:S04]  /*80f0*/  STL [R1+0x2610], R27 ;  /* 0x0026101b01007387 */ /* 0x0001e80000100800 */
[----:B0-----:R-:W2:Y:S01]  /*8100*/  LDL.LU R27, [R1+0x293c] ;  /* 0x00293c00011b7983 */ /* 0x001ea20000300800 */
[----:B------:R-:W-:-:S05]  /*8110*/  IMAD.X R26, R26, 0x1, R2, P6 ;  /* 0x000000011a1a7824 */ /* 0x000fca00030e0602 */
[----:B------:R0:W-:Y:S02]  /*8120*/  STL [R1+0x2604], R26 ;  /* 0x0026041a01007387 */ /* 0x0001e40000100800 */
[----:B0-----:R-:W-:-:S05]  /*8130*/  IADD3 R26, P6, R29, R59, RZ ;  /* 0x0000003b1d1a7210 */ /* 0x001fca0007fde0ff */
[----:B------:R2:W-:Y:S02]  /*8140*/  STL [R1+0x260c], R26 ;  /* 0x00260c1a01007387 */ /* 0x0005e40000100800 */
[----:B--2---:R-:W-:Y:S01]  /*8150*/  IMAD.X R26, R27, 0x1, R3, P5 ;  /* 0x000000011b1a7824 */ /* 0x004fe200028e0603 */
[----:B------:R-:W-:-:S04]  /*8160*/  IADD3 R29, P5, R29, R58, RZ ;  /* 0x0000003a1d1d7210 */ /* 0x000fc80007fbe0ff */
[----:B------:R0:W-:Y:S04]  /*8170*/  STL [R1+0x2608], R26 ;  /* 0x0026081a01007387 */ /* 0x0001e80000100800 */
[----:B0-----:R-:W2:Y:S04]  /*8180*/  LDL.LU R26, [R1+0x38] ;  /* 0x00003800011a7983 */ /* 0x001ea80000300800 */
[----:B------:R0:W-:Y:S02]  /*8190*/  STL [R1+0x2600], R29 ;  /* 0x0026001d01007387 */ /* 0x0001e40000100800 */
[----:B0-----:R-:W-:-:S02]  /*81a0*/  IMAD.X R29, R27, 0x1, R2, P4 ;  /* 0x000000011b1d7824 */ /* 0x001fc400020e0602 */
[----:B------:R-:W2:Y:S04]  /*81b0*/  LDL.LU R27, [R1+0x3c] ;  /* 0x00003c00011b7983 */ /* 0x000ea80000300800 */
[----:B------:R5:W-:Y:S02]  /*81c0*/  STL [R1+0x25f4], R29 ;  /* 0x0025f41d01007387 */ /* 0x000be40000100800 */
[----:B-----5:R-:W-:-:S05]  /*81d0*/  IADD3 R29, P4, R25, R59, RZ ;  /* 0x0000003b191d7210 */ /* 0x020fca0007f9e0ff */
[----:B------:R4:W-:Y:S02]  /*81e0*/  STL [R1+0x25fc], R29 ;  /* 0x0025fc1d01007387 */ /* 0x0009e40000100800 */
[----:B----4-:R-:W-:-:S05]  /*81f0*/  IMAD.X R29, R28, 0x1, R3, P3 ;  /* 0x000000011c1d7824 */ /* 0x010fca00018e0603 */
[----:B------:R0:W-:Y:S04]  /*8200*/  STL [R1+0x25f8], R29 ;  /* 0x0025f81d01007387 */ /* 0x0001e80000100800 */
[----:B0-----:R-:W4:Y:S01]  /*8210*/  LDL.LU R29, [R1+0x2938] ;  /* 0x00293800011d7983 */ /* 0x001f220000300800 */
[----:B------:R-:W-:Y:S01]  /*8220*/  IADD3 R25, P3, R25, R58, RZ ;  /* 0x0000003a19197210 */ /* 0x000fe20007f7e0ff */
[----:B------:R-:W-:-:S04]  /*8230*/  IMAD.X R28, R28, 0x1, R2, P2 ;  /* 0x000000011c1c7824 */ /* 0x000fc800010e0602 */
[----:B------:R0:W-:Y:S04]  /*8240*/  STL [R1+0x25f0], R25 ;  /* 0x0025f01901007387 */ /* 0x0001e80000100800 */
[----:B0-----:R-:W5:Y:S04]  /*8250*/  LDL.LU R25, [R1+0x34] ;  /* 0x0000340001197983 */ /* 0x001f680000300800 */
[----:B------:R0:W-:Y:S02]  /*8260*/  STL [R1+0x25e4], R28 ;  /* 0x0025e41c01007387 */ /* 0x0001e40000100800 */
[----:B0-----:R-:W-:-:S05]  /*8270*/  IADD3 R28, P2, R24, R59, RZ ;  /* 0x0000003b181c7210 */ /* 0x001fca0007f5e0ff */
[----:B------:R4:W-:Y:S01]  /*8280*/  STL [R1+0x25ec], R28 ;  /* 0x0025ec1c01007387 */ /* 0x0009e20000100800 */
[----:B------:R-:W-:Y:S02]  /*8290*/  SHF.R.S32.HI R31, RZ, 0x1f, R31 ;  /* 0x0000001fff1f7819 */ /* 0x000fe4000001141f */
[----:B------:R-:W-:Y:S01]  /*82a0*/  SHF.R.S32.HI R32, RZ, 0x1f, R32 ;  /* 0x0000001fff207819 */ /* 0x000fe20000011420 */
[----:B----4-:R-:W-:-:S05]  /*82b0*/  IMAD.X R28, R29, 0x1, R3, P1 ;  /* 0x000000011d1c7824 */ /* 0x010fca00008e0603 */
[----:B------:R0:W-:Y:S01]  /*82c0*/  STL [R1+0x25e8], R28 ;  /* 0x0025e81c01007387 */ /* 0x0001e20000100800 */
[----:B------:R-:W-:Y:S01]  /*82d0*/  IMAD.X R29, R29, 0x1, R2, P0 ;  /* 0x000000011d1d7824 */ /* 0x000fe200000e0602 */
[----:B0-----:R-:W-:Y:S02]  /*82e0*/  IADD3 R28, P1, R24, R58, RZ ;  /* 0x0000003a181c7210 */ /* 0x001fe40007f3e0ff */
[----:B------:R-:W4:Y:S04]  /*82f0*/  LDL.LU R24, [R1+0x30] ;  /* 0x0000300001187983 */ /* 0x000f280000300800 */
[----:B------:R0:W-:Y:S04]  /*8300*/  STL [R1+0x25e0], R28 ;  /* 0x0025e01c01007387 */ /* 0x0001e80000100800 */
[----:B------:R1:W-:Y:S01]  /*8310*/  STL [R1+0x25d4], R29 ;  /* 0x0025d41d01007387 */ /* 0x0003e20000100800 */
[----:B0-----:R-:W-:Y:S01]  /*8320*/  IADD3 R28, P0, R23, R59, RZ ;  /* 0x0000003b171c7210 */ /* 0x001fe20007f1e0ff */
[----:B-1----:R-:W-:-:S04]  /*8330*/  IMAD.X R29, R30, 0x1, R3, P6 ;  /* 0x000000011e1d7824 */ /* 0x002fc800030e0603 */
[----:B------:R0:W-:Y:S04]  /*8340*/  STL [R1+0x25dc], R28 ;  /* 0x0025dc1c01007387 */ /* 0x0001e80000100800 */
[----:B------:R1:W-:Y:S01]  /*8350*/  STL [R1+0x25d8], R29 ;  /* 0x0025d81d01007387 */ /* 0x0003e20000100800 */
[----:B0-----:R-:W-:-:S03]  /*8360*/  IADD3 R28, P6, R23, R58, RZ ;  /* 0x0000003a171c7210 */ /* 0x001fc60007fde0ff */
[----:B------:R-:W4:Y:S01]  /*8370*/  LDL.LU R23, [R1+0x2c] ;  /* 0x00002c0001177983 */ /* 0x000f220000300800 */
[----:B-1----:R-:W-:-:S03]  /*8380*/  IMAD.X R29, R30, 0x1, R2, P5 ;  /* 0x000000011e1d7824 */ /* 0x002fc600028e0602 */
[----:B------:R3:W-:Y:S01]  /*8390*/  STL [R1+0x25d0], R28 ;  /* 0x0025d01c01007387 */ /* 0x0007e20000100800 */
[----:B------:R-:W-:-:S03]  /*83a0*/  IMAD.X R30, R31, 0x1, R3, P4 ;  /* 0x000000011f1e7824 */ /* 0x000fc600020e0603 */
[----:B------:R0:W-:Y:S01]  /*83b0*/  STL [R1+0x25c4], R29 ;  /* 0x0025c41d01007387 */ /* 0x0001e20000100800 */
[C---:B---3--:R-:W-:Y:S02]  /*83c0*/  IADD3 R28, P5, R22.reuse, R59, RZ ;  /* 0x0000003b161c7210 */ /* 0x048fe40007fbe0ff */
[----:B0-----:R-:W-:-:S03]  /*83d0*/  IADD3 R29, P4, R22, R58, RZ ;  /* 0x0000003a161d7210 */ /* 0x001fc60007f9e0ff */
[----:B------:R0:W-:Y:S04]  /*83e0*/  STL [R1+0x25cc], R28 ;  /* 0x0025cc1c01007387 */ /* 0x0001e80000100800 */
[----:B------:R-:W-:Y:S04]  /*83f0*/  STL [R1+0x25c8], R30 ;  /* 0x0025c81e01007387 */ /* 0x000fe80000100800 */
[----:B------:R-:W3:Y:S01]  /*8400*/  LDL.LU R22, [R1+0x28] ;  /* 0x0000280001167983 */ /* 0x000ee20000300800 */
[----:B0-----:R-:W-:-:S03]  /*8410*/  IMAD.X R28, R31, 0x1, R2, P3 ;  /* 0x000000011f1c7824 */ /* 0x001fc600018e0602 */
[----:B------:R0:W-:Y:S04]  /*8420*/  STL [R1+0x25c0], R29 ;  /* 0x0025c01d01007387 */ /* 0x0001e80000100800 */
[----:B------:R1:W-:Y:S01]  /*8430*/  STL [R1+0x25b4], R28 ;  /* 0x0025b41c01007387 */ /* 0x0003e20000100800 */
[C---:B0-----:R-:W-:Y:S01]  /*8440*/  IADD3 R29, P3, R21.reuse, R59, RZ ;  /* 0x0000003b151d7210 */ /* 0x041fe20007f7e0ff */
[----:B-1----:R-:W-:Y:S01]  /*8450*/  IMAD.X R28, R32, 0x1, R3, P2 ;  /* 0x00000001201c7824 */ /* 0x002fe200010e0603 */
[----:B------:R-:W-:-:S03]  /*8460*/  IADD3 R21, P2, R21, R58, RZ ;  /* 0x0000003a15157210 */ /* 0x000fc60007f5e0ff */
[----:B------:R-:W-:Y:S04]  /*8470*/  STL [R1+0x25bc], R29 ;  /* 0x0025bc1d01007387 */ /* 0x000fe80000100800 */
[----:B------:R-:W-:Y:S04]  /*8480*/  STL [R1+0x25b8], R28 ;  /* 0x0025b81c01007387 */ /* 0x000fe80000100800 */
[----:B------:R0:W-:Y:S04]  /*8490*/  STL [R1+0x25b0], R21 ;  /* 0x0025b01501007387 */ /* 0x0001e80000100800 */
[----:B0-----:R-:W3:Y:S01]  /*84a0*/  LDL.LU R21, [R1+0x24] ;  /* 0x0000240001157983 */ /* 0x001ee20000300800 */
[----:B------:R-:W-:Y:S01]  /*84b0*/  SHF.R.S32.HI R33, RZ, 0x1f, R33 ;  /* 0x0000001fff217819 */ /* 0x000fe20000011421 */
[----:B------:R-:W-:Y:S01]  /*84c0*/  IMAD.X R29, R32, 0x1, R2, P1 ;  /* 0x00000001201d7824 */ /* 0x000fe200008e0602 */
[----:B--2---:R-:W-:-:S03]  /*84d0*/  IADD3 R28, P1, R27, R59, RZ ;  /* 0x0000003b1b1c7210 */ /* 0x004fc60007f3e0ff */
[----:B------:R-:W-:Y:S01]  /*84e0*/  IMAD.X R30, R33, 0x1, R3, P0 ;  /* 0x00000001211e7824 */ /* 0x000fe200000e0603 */
[----:B------:R0:W-:Y:S01]  /*84f0*/  STL [R1+0x25a4], R29 ;  /* 0x0025a41d01007387 */ /* 0x0001e20000100800 */
[----:B------:R-:W-:-:S03]  /*8500*/  SHF.R.S32.HI R34, RZ, 0x1f, R34 ;  /* 0x0000001fff227819 */ /* 0x000fc60000011422 */
[----:B------:R1:W-:Y:S01]  /*8510*/  STL [R1+0x25ac], R28 ;  /* 0x0025ac1c01007387 */ /* 0x0003e20000100800 */
[----:B0-----:R-:W-:-:S03]  /*8520*/  IADD3 R29, P0, R27, R58, RZ ;  /* 0x0000003a1b1d7210 */ /* 0x001fc60007f1e0ff */
[----:B------:R0:W-:Y:S01]  /*8530*/  STL [R1+0x25a8], R30 ;  /* 0x0025a81e01007387 */ /* 0x0001e20000100800 */
[----:B-1----:R-:W-:Y:S01]  /*8540*/  IMAD.X R28, R33, 0x1, R2, P6 ;  /* 0x00000001211c7824 */ /* 0x002fe200030e0602 */
[----:B------:R-:W-:Y:S02]  /*8550*/  IADD3 R27, P6, R26, R59, RZ ;  /* 0x0000003b1a1b7210 */ /* 0x000fe40007fde0ff */
[----:B------:R1:W-:Y:S01]  /*8560*/  STL [R1+0x25a0], R29 ;  /* 0x0025a01d01007387 */ /* 0x0003e20000100800 */
[----:B------:R-:W-:Y:S01]  /*8570*/  SHF.R.S32.HI R35, RZ, 0x1f, R35 ;  /* 0x0000001fff237819 */ /* 0x000fe20000011423 */
[----:B0-----:R-:W-:Y:S02]  /*8580*/  IMAD.X R30, R34, 0x1, R3, P5 ;  /* 0x00000001221e7824 */ /* 0x001fe400028e0603 */
[----:B-1----:R-:W2:Y:S04]  /*8590*/  LDL.LU R29, [R1+0x20] ;  /* 0x00002000011d7983 */ /* 0x002ea80000300800 */
[----:B------:R0:W-:Y:S04]  /*85a0*/  STL [R1+0x2594], R28 ;  /* 0x0025941c01007387 */ /* 0x0001e80000100800 */
[----:B------:R1:W-:Y:S01]  /*85b0*/  STL [R1+0x259c], R27 ;  /* 0x00259c1b01007387 */ /* 0x0003e20000100800 */
[----:B0-----:R-:W-:-:S03]  /*85c0*/  IADD3 R28, P5, R26, R58, RZ ;  /* 0x0000003a1a1c7210 */ /* 0x001fc60007fbe0ff */
[----:B------:R-:W-:Y:S01]  /*85d0*/  STL [R1+0x2598], R30 ;  /* 0x0025981e01007387 */ /* 0x000fe20000100800 */
[----:B-1----:R-:W-:Y:S01]  /*85e0*/  IMAD.X R27, R34, 0x1, R2, P4 ;  /* 0x00000001221b7824 */ /* 0x002fe200020e0602 */
[----:B-----5:R-:W-:Y:S02]  /*85f0*/  IADD3 R26, P4, R25, R59, RZ ;  /* 0x0000003b191a7210 */ /* 0x020fe40007f9e0ff */
[----:B------:R0:W-:Y:S01]  /*8600*/  STL [R1+0x2590], R28 ;  /* 0x0025901c01007387 */ /* 0x0001e20000100800 */
[----:B------:R-:W-:-:S03]  /*8610*/  SHF.R.S32.HI R36, RZ, 0x1f, R36 ;  /* 0x0000001fff247819 */ /* 0x000fc60000011424 */
[----:B0-----:R-:W5:Y:S04]  /*8620*/  LDL.LU R28, [R1+0x1c] ;  /* 0x00001c00011c7983 */ /* 0x001f680000300800 */
[----:B------:R0:W-:Y:S04]  /*8630*/  STL [R1+0x2584], R27 ;  /* 0x0025841b01007387 */ /* 0x0001e80000100800 */
[----:B------:R1:W-:Y:S01]  /*8640*/  STL [R1+0x258c], R26 ;  /* 0x00258c1a01007387 */ /* 0x0003e20000100800 */
[----:B0-----:R-:W-:Y:S01]  /*8650*/  IMAD.X R27, R35, 0x1, R3, P3 ;  /* 0x00000001231b7824 */ /* 0x001fe200018e0603 */
[----:B-1----:R-:W-:Y:S01]  /*8660*/  IADD3 R26, P3, R25, R58, RZ ;  /* 0x0000003a191a7210 */ /* 0x002fe20007f7e0ff */
[----:B------:R-:W-:-:S03]  /*8670*/  IMAD.X R25, R35, 0x1, R2, P2 ;  /* 0x0000000123197824 */ /* 0x000fc600010e0602 */
[----:B------:R0:W-:Y:S04]  /*8680*/  STL [R1+0x2588], R27 ;  /* 0x0025881b01007387 */ /* 0x0001e80000100800 */
[----:B0-----:R-:W5:Y:S04]  /*8690*/  LDL.LU R27, [R1+0x18] ;  /* 0x00001800011b7983 */ /* 0x001f680000300800 */
[----:B------:R-:W-:Y:S04]  /*86a0*/  STL [R1+0x2580], R26 ;  /* 0x0025801a01007387 */ /* 0x000fe80000100800 */
[----:B------:R0:W-:Y:S01]  /*86b0*/  STL [R1+0x2574], R25 ;  /* 0x0025741901007387 */ /* 0x0001e20000100800 */
[----:B------:R-:W-:Y:S01]  /*86c0*/  SHF.R.S32.HI R37, RZ, 0x1f, R37 ;  /* 0x0000001fff257819 */ /* 0x000fe20000011425 */
[----:B0-----:R-:W-:-:S04]  /*86d0*/  IMAD.X R25, R36, 0x1, R3, P1 ;  /* 0x0000000124197824 */ /* 0x001fc800008e0603 */
[----:B------:R-:W-:Y:S01]  /*86e0*/  IMAD.X R30, R37, 0x1, R3, P6 ;  /* 0x00000001251e7824 */ /* 0x000fe200030e0603 */
[----:B------:R-:W-:Y:S02]  /*86f0*/  SHF.R.S32.HI R38, RZ, 0x1f, R38 ;  /* 0x0000001fff267819 */ /* 0x000fe40000011426 */
[----:B------:R-:W-:Y:S02]  /*8700*/  SHF.R.S32.HI R39, RZ, 0x1f, R39 ;  /* 0x0000001fff277819 */ /* 0x000fe40000011427 */
[C---:B----4-:R-:W-:Y:S02]  /*8710*/  IADD3 R26, P2, R24.reuse, R59, RZ ;  /* 0x0000003b181a7210 */ /* 0x050fe40007f5e0ff */
[----:B------:R-:W-:-:S03]  /*8720*/  IADD3 R24, P1, R24, R58, RZ ;  /* 0x0000003a18187210 */ /* 0x000fc60007f3e0ff */
[----:B------:R0:W-:Y:S04]  /*8730*/  STL [R1+0x257c], R26 ;  /* 0x00257c1a01007387 */ /* 0x0001e80000100800 */
[----:B0-----:R-:W4:Y:S04]  /*8740*/  LDL.LU R26, [R1+0x14] ;  /* 0x00001400011a7983 */ /* 0x001f280000300800 */
[----:B------:R0:W-:Y:S04]  /*8750*/  STL [R1+0x2578], R25 ;  /* 0x0025781901007387 */ /* 0x0001e80000100800 */
[----:B------:R1:W-:Y:S01]  /*8760*/  STL [R1+0x2570], R24 ;  /* 0x0025701801007387 */ /* 0x0003e20000100800 */
[----:B0-----:R-:W-:Y:S01]  /*8770*/  IMAD.X R25, R36, 0x1, R2, P0 ;  /* 0x0000000124197824 */ /* 0x001fe200000e0602 */
[----:B-1----:R-:W-:-:S04]  /*8780*/  IADD3 R24, P0, R23, R59, RZ ;  /* 0x0000003b17187210 */ /* 0x002fc80007f1e0ff */
[----:B------:R0:W-:Y:S04]  /*8790*/  STL [R1+0x2564], R25 ;  /* 0x0025641901007387 */ /* 0x0001e80000100800 */
[----:B0-----:R-:W4:Y:S04]  /*87a0*/  LDL.LU R25, [R1+0x10] ;  /* 0x0000100001197983 */ /* 0x001f280000300800 */
[----:B------:R0:W-:Y:S04]  /*87b0*/  STL [R1+0x256c], R24 ;  /* 0x00256c1801007387 */ /* 0x0001e80000100800 */
[----:B------:R3:W-:Y:S01]  /*87c0*/  STL [R1+0x2568], R30 ;  /* 0x0025681e01007387 */ /* 0x0007e20000100800 */
[----:B0-----:R-:W-:Y:S01]  /*87d0*/  IADD3 R24, P6, R23, R58, RZ ;  /* 0x0000003a17187210 */ /* 0x001fe20007fde0ff */
[----:B------:R-:W-:-:S04]  /*87e0*/  IMAD.X R23, R37, 0x1, R2, P5 ;  /* 0x0000000125177824 */ /* 0x000fc800028e0602 */
[----:B------:R0:W-:Y:S01]  /*87f0*/  STL [R1+0x2560], R24 ;  /* 0x0025601801007387 */ /* 0x0001e20000100800 */
[----:B---3--:R-:W-:-:S03]  /*8800*/  IADD3 R30, P5, R22, R59, RZ ;  /* 0x0000003b161e7210 */ /* 0x008fc60007fbe0ff */
[----:B0-----:R-:W3:Y:S04]  /*8810*/  LDL.LU R24, [R1+0xc] ;  /* 0x00000c0001187983 */ /* 0x001ee80000300800 */
[----:B------:R0:W-:Y:S04]  /*8820*/  STL [R1+0x2554], R23 ;  /* 0x0025541701007387 */ /* 0x0001e80000100800 */
[----:B------:R1:W-:Y:S01]  /*8830*/  STL [R1+0x255c], R30 ;  /* 0x00255c1e01007387 */ /* 0x0003e20000100800 */
[----:B0-----:R-:W-:Y:S01]  /*8840*/  IMAD.X R23, R38, 0x1, R3, P4 ;  /* 0x0000000126177824 */ /* 0x001fe200020e0603 */
[----:B------:R-:W-:-:S04]  /*8850*/  IADD3 R22, P4, R22, R58, RZ ;  /* 0x0000003a16167210 */ /* 0x000fc80007f9e0ff */
[----:B------:R0:W-:Y:S01]  /*8860*/  STL [R1+0x2558], R23 ;  /* 0x0025581701007387 */ /* 0x0001e20000100800 */
[----:B-1----:R-:W-:Y:S02]  /*8870*/  IMAD.X R30, R38, 0x1, R2, P3 ;  /* 0x00000001261e7824 */ /* 0x002fe400018e0602 */
[----:B------:R-:W-:Y:S01]  /*8880*/  IMAD.X R31, R39, 0x1, R3, P2 ;  /* 0x00000001271f7824 */ /* 0x000fe200010e0603 */
[----:B0-----:R-:W3:Y:S04]  /*8890*/  LDL.LU R23, [R1+0x8] ;  /* 0x0000080001177983 */ /* 0x001ee80000300800 */
[----:B------:R0:W-:Y:S04]  /*88a0*/  STL [R1+0x2550], R22 ;  /* 0x0025501601007387 */ /* 0x0001e80000100800 */
[----:B------:R1:W-:Y:S01]  /*88b0*/  STL [R1+0x2544], R30 ;  /* 0x0025441e01007387 */ /* 0x0003e20000100800 */
[----:B0-----:R-:W-:-:S02]  /*88c0*/  IADD3 R22, P3, R21, R59, RZ ;  /* 0x0000003b15167210 */ /* 0x001fc40007f7e0ff */
[----:B-1----:R-:W-:-:S03]  /*88d0*/  IADD3 R30, P2, R21, R58, RZ ;  /* 0x0000003a151e7210 */ /* 0x002fc60007f5e0ff */
[----:B------:R0:W-:Y:S01]  /*88e0*/  STL [R1+0x254c], R22 ;  /* 0x00254c1601007387 */ /* 0x0001e20000100800 */
[----:B------:R-:W-:-:S03]  /*88f0*/  IMAD.X R21, R39, 0x1, R2, P1 ;  /* 0x0000000127157824 */ /* 0x000fc600008e0602 */
[----:B0-----:R-:W3:Y:S04]  /*8900*/  LDL.LU R22, [R1+0x4] ;  /* 0x0000040001167983 */ /* 0x001ee80000300800 */
[----:B------:R-:W-:Y:S04]  /*8910*/  STL [R1+0x2548], R31 ;  /* 0x0025481f01007387 */ /* 0x000fe80000100800 */
[----:B------:R-:W-:Y:S04]  /*8920*/  STL [R1+0x2540], R30 ;  /* 0x0025401e01007387 */ /* 0x000fe80000100800 */
[----:B------:R0:W-:Y:S04]  /*8930*/  STL [R1+0x2534], R21 ;  /* 0x0025341501007387 */ /* 0x0001e80000100800 */
[----:B0-----:R-:W3:Y:S01]  /*8940*/  LDL.LU R21, [R1] ;  /* 0x0000000001157983 */ /* 0x001ee20000300800 */
[----:B------:R-:W-:-:S02]  /*8950*/  SHF.R.S32.HI R40, RZ, 0x1f, R40 ;  /* 0x0000001fff287819 */ /* 0x000fc40000011428 */
[----:B--2---:R-:W-:-:S03]  /*8960*/  IADD3 R30, P1, R29, R59, RZ ;  /* 0x0000003b1d1e7210 */ /* 0x004fc60007f3e0ff */
[----:B------:R-:W-:Y:S02]  /*8970*/  IMAD.X R31, R40, 0x1, R3, P0 ;  /* 0x00000001281f7824 */ /* 0x000fe400000e0603 */
[----:B------:R0:W-:Y:S01]  /*8980*/  STL [R1+0x253c], R30 ;  /* 0x00253c1e01007387 */ /* 0x0001e20000100800 */
[----:B------:R-:W-:-:S03]  /*8990*/  SHF.R.S32.HI R41, RZ, 0x1f, R41 ;  /* 0x0000001fff297819 */ /* 0x000fc60000011429 */
[----:B------:R1:W-:Y:S01]  /*89a0*/  STL [R1+0x2538], R31 ;  /* 0x0025381f01007387 */ /* 0x0003e20000100800 */
[----:B0-----:R-:W-:Y:S01]  /*89b0*/  IADD3 R30, P0, R29, R58, RZ ;  /* 0x0000003a1d1e7210 */ /* 0x001fe20007f1e0ff */
[----:B-1----:R-:W-:Y:S01]  /*89c0*/  IMAD.X R31, R40, 0x1, R2, P6 ;  /* 0x00000001281f7824 */ /* 0x002fe200030e0602 */
[----:B-----5:R-:W-:-:S03]  /*89d0*/  IADD3 R29, P6, R28, R59, RZ ;  /* 0x0000003b1c1d7210 */ /* 0x020fc60007fde0ff */
[----:B------:R0:W-:Y:S01]  /*89e0*/  STL [R1+0x2530], R30 ;  /* 0x0025301e01007387 */ /* 0x0001e20000100800 */
[----:B------:R-:W-:-:S03]  /*89f0*/  SHF.R.S32.HI R42, RZ, 0x1f, R42 ;  /* 0x0000001fff2a7819 */ /* 0x000fc6000001142a */
[----:B------:R-:W-:Y:S01]  /*8a00*/  STL [R1+0x2524], R31 ;  /* 0x0025241f01007387 */ /* 0x000fe20000100800 */
[C---:B0-----:R-:W-:Y:S01]  /*8a10*/  IMAD.X R30, R41.reuse, 0x1, R3, P5 ;  /* 0x00000001291e7824 */ /* 0x041fe200028e0603 */
[----:B------:R-:W-:Y:S02]  /*8a20*/  IADD3 R28, P5, R28, R58, RZ ;  /* 0x0000003a1c1c7210 */ /* 0x000fe40007fbe0ff */
[----:B------:R0:W-:Y:S04]  /*8a30*/  STL [R1+0x252c], R29 ;  /* 0x00252c1d01007387 */ /* 0x0001e80000100800 */
[----:B------:R1:W-:Y:S04]  /*8a40*/  STL [R1+0x2528], R30 ;  /* 0x0025281e01007387 */ /* 0x0003e80000100800 */
[----:B------:R2:W-:Y:S01]  /*8a50*/  STL [R1+0x2520], R28 ;  /* 0x0025201c01007387 */ /* 0x0005e20000100800 */
[----:B0-----:R-:W-:Y:S01]  /*8a60*/  IMAD.X R29, R41, 0x1, R2, P4 ;  /* 0x00000001291d7824 */ /* 0x001fe200020e0602 */
[----:B-1----:R-:W-:-:S04]  /*8a70*/  IADD3 R30, P4, R27, R59, RZ ;  /* 0x0000003b1b1e7210 */ /* 0x002fc80007f9e0ff */
[----:B------:R0:W-:Y:S01]  /*8a80*/  STL [R1+0x2514], R29 ;  /* 0x0025141d01007387 */ /* 0x0001e20000100800 */
[----:B--2---:R-:W-:-:S03]  /*8a90*/  IMAD.X R28, R42, 0x1, R3, P3 ;  /* 0x000000012a1c7824 */ /* 0x004fc600018e0603 */
[----:B------:R-:W-:Y:S01]  /*8aa0*/  STL [R1+0x251c], R30 ;  /* 0x00251c1e01007387 */ /* 0x000fe20000100800 */
[----:B------:R-:W-:-:S03]  /*8ab0*/  SHF.R.S32.HI R43, RZ, 0x1f, R43 ;  /* 0x0000001fff2b7819 */ /* 0x000fc6000001142b */
[----:B------:R-:W-:Y:S01]  /*8ac0*/  STL [R1+0x2518], R28 ;  /* 0x0025181c01007387 */ /* 0x000fe20000100800 */
[----:B0-----:R-:W-:Y:S01]  /*8ad0*/  IADD3 R29, P3, R27, R58, RZ ;  /* 0x0000003a1b1d7210 */ /* 0x001fe20007f7e0ff */
[----:B------:R-:W-:Y:S01]  /*8ae0*/  IMAD.X R27, R42, 0x1, R2, P2 ;  /* 0x000000012a1b7824 */ /* 0x000fe200010e0602 */
[----:B------:R-:W-:-:S03]  /*8af0*/  SHF.R.S32.HI R44, RZ, 0x1f, R44 ;  /* 0x0000001fff2c7819 */ /* 0x000fc6000001142c */
[----:B------:R0:W-:Y:S04]  /*8b00*/  STL [R1+0x2510], R29 ;  /* 0x0025101d01007387 */ /* 0x0001e80000100800 */
[----:B------:R1:W-:Y:S01]  /*8b10*/  STL [R1+0x2504], R27 ;  /* 0x0025041b01007387 */ /* 0x0003e20000100800 */
[----:B0-----:R-:W-:Y:S01]  /*8b20*/  IMAD.X R29, R43, 0x1, R3, P1 ;  /* 0x000000012b1d7824 */ /* 0x001fe200008e0603 */
[----:B------:R-:W-:Y:S02]  /*8b30*/  SHF.R.S32.HI R45, RZ, 0x1f, R45 ;  /* 0x0000001fff2d7819 */ /* 0x000fe4000001142d */
[----:B------:R-:W-:Y:S02]  /*8b40*/  SHF.R.S32.HI R46, RZ, 0x1f, R46 ;  /* 0x0000001fff2e7819 */ /* 0x000fe4000001142e */
[----:B------:R-:W-:-:S02]  /*8b50*/  SHF.R.S32.HI R47, RZ, 0x1f, R47 ;  /* 0x0000001fff2f7819 */ /* 0x000fc4000001142f */
[----:B------:R-:W-:Y:S01]  /*8b60*/  SHF.R.S32.HI R48, RZ, 0x1f, R48 ;  /* 0x0000001fff307819 */ /* 0x000fe20000011430 */
[----:B------:R-:W-:Y:S01]  /*8b70*/  IMAD R4, R4, UR5, RZ ;  /* 0x0000000504047c24 */ /* 0x000fe2000f8e02ff */
[----:B------:R-:W-:Y:S01]  /*8b80*/  SHF.R.S32.HI R49, RZ, 0x1f, R49 ;  /* 0x0000001fff317819 */ /* 0x000fe20000011431 */
[----:B------:R-:W-:Y:S01]  /*8b90*/  IMAD R5, R5, UR5, RZ ;  /* 0x0000000505057c24 */ /* 0x000fe2000f8e02ff */
[----:B------:R-:W-:Y:S02]  /*8ba0*/  SHF.R.S32.HI R50, RZ, 0x1f, R50 ;  /* 0x0000001fff327819 */ /* 0x000fe40000011432 */
[----:B------:R-:W-:Y:S01]  /*8bb0*/  SHF.R.S32.HI R52, RZ, 0x1f, R4 ;  /* 0x0000001fff347819 */ /* 0x000fe20000011404 */
[----:B------:R-:W-:Y:S01]  /*8bc0*/  IMAD R6, R6, UR5, RZ ;  /* 0x0000000506067c24 */ /* 0x000fe2000f8e02ff */
[----:B------:R-:W-:Y:S02]  /*8bd0*/  SHF.R.S32.HI R53, RZ, 0x1f, R5 ;  /* 0x0000001fff357819 */ /* 0x000fe40000011405 */
[----:B------:R-:W-:Y:S01]  /*8be0*/  SHF.R.S32.HI R51, RZ, 0x1f, R51 ;  /* 0x0000001fff337819 */ /* 0x000fe20000011433 */
[----:B------:R-:W-:Y:S01]  /*8bf0*/  IMAD R7, R7, UR5, RZ ;  /* 0x0000000507077c24 */ /* 0x000fe2000f8e02ff */
[----:B------:R-:W-:-:S02]  /*8c00*/  SHF.R.S32.HI R54, RZ, 0x1f, R6 ;  /* 0x0000001fff367819 */ /* 0x000fc40000011406 */
[C---:B----4-:R-:W-:Y:S02]  /*8c10*/  IADD3 R28, P2, R26.reuse, R59, RZ ;  /* 0x0000003b1a1c7210 */ /* 0x050fe40007f5e0ff */
[----:B-1----:R-:W-:-:S03]  /*8c20*/  IADD3 R27, P1, R26, R58, RZ ;  /* 0x0000003a1a1b7210 */ /* 0x002fc60007f3e0ff */
[----:B------:R0:W-:Y:S04]  /*8c30*/  STL [R1+0x250c], R28 ;  /* 0x00250c1c01007387 */ /* 0x0001e80000100800 */
[----:B------:R-:W-:Y:S01]  /*8c40*/  STL [R1+0x2508], R29 ;  /* 0x0025081d01007387 */ /* 0x000fe20000100800 */
[----:B0-----:R-:W-:-:S03]  /*8c50*/  IMAD.X R28, R43, 0x1, R2, P0 ;  /* 0x000000012b1c7824 */ /* 0x001fc600000e0602 */
[----:B------:R0:W-:Y:S04]  /*8c60*/  STL [R1+0x2500], R27 ;  /* 0x0025001b01007387 */ /* 0x0001e80000100800 */
[----:B------:R-:W-:Y:S01]  /*8c70*/  STL [R1+0x24f4], R28 ;  /* 0x0024f41c01007387 */ /* 0x000fe20000100800 */
[C---:B------:R-:W-:Y:S01]  /*8c80*/  IADD3 R26, P0, R25.reuse, R59, RZ ;  /* 0x0000003b191a7210 */ /* 0x040fe20007f1e0ff */
[----:B0-----:R-:W-:Y:S01]  /*8c90*/  IMAD.X R27, R44, 0x1, R3, P6 ;  /* 0x000000012c1b7824 */ /* 0x001fe200030e0603 */
[----:B------:R-:W-:-:S03]  /*8ca0*/  IADD3 R25, P6, R25, R58, RZ ;  /* 0x0000003a19197210 */ /* 0x000fc60007fde0ff */
[----:B------:R0:W-:Y:S04]  /*8cb0*/  STL [R1+0x24fc], R26 ;  /* 0x0024fc1a01007387 */ /* 0x0001e80000100800 */
[----:B------:R-:W-:Y:S01]  /*8cc0*/  STL [R1+0x24f8], R27 ;  /* 0x0024f81b01007387 */ /* 0x000fe20000100800 */
[----:B0-----:R-:W-:-:S03]  /*8cd0*/  IMAD.X R26, R44, 0x1, R2, P5 ;  /* 0x000000012c1a7824 */ /* 0x001fc600028e0602 */
[----:B------:R0:W-:Y:S04]  /*8ce0*/  STL [R1+0x24f0], R25 ;  /* 0x0024f01901007387 */ /* 0x0001e80000100800 */
[----:B------:R1:W-:Y:S01]  /*8cf0*/  STL [R1+0x24e4], R26 ;  /* 0x0024e41a01007387 */ /* 0x0003e20000100800 */
[C-C-:B0-----:R-:W-:Y:S01]  /*8d00*/  IMAD.X R25, R45.reuse, 0x1, R3.reuse, P4 ;  /* 0x000000012d197824 */ /* 0x141fe200020e0603 */
[CC--:B---3--:R-:W-:Y:S02]  /*8d10*/  IADD3 R27, P5, R24.reuse, R59.reuse, RZ ;  /* 0x0000003b181b7210 */ /* 0x0c8fe40007fbe0ff */
[----:B-1----:R-:W-:Y:S01]  /*8d20*/  IADD3 R26, P4, R24, R58, RZ ;  /* 0x0000003a181a7210 */ /* 0x002fe20007f9e0ff */
[----:B------:R-:W-:Y:S02]  /*8d30*/  IMAD.X R24, R45, 0x1, R2, P3 ;  /* 0x000000012d187824 */ /* 0x000fe400018e0602 */
[----:B------:R-:W-:Y:S04]  /*8d40*/  STL [R1+0x24ec], R27 ;  /* 0x0024ec1b01007387 */ /* 0x000fe80000100800 */
[----:B------:R-:W-:Y:S04]  /*8d50*/  STL [R1+0x24e8], R25 ;  /* 0x0024e81901007387 */ /* 0x000fe80000100800 */
[----:B------:R0:W-:Y:S04]  /*8d60*/  STL [R1+0x24e0], R26 ;  /* 0x0024e01a01007387 */ /* 0x0001e80000100800 */
[----:B------:R1:W-:Y:S01]  /*8d70*/  STL [R1+0x24d4], R24 ;  /* 0x0024d41801007387 */ /* 0x0003e20000100800 */
[----:B0-----:R-:W-:Y:S01]  /*8d80*/  IMAD.X R26, R46, 0x1, R3, P2 ;  /* 0x000000012e1a7824 */ /* 0x001fe200010e0603 */
[----:B------:R-:W-:-:S02]  /*8d90*/  IADD3 R25, P3, R23, R59, RZ ;  /* 0x0000003b17197210 */ /* 0x000fc40007f7e0ff */
[----:B-1----:R-:W-:-:S03]  /*8da0*/  IADD3 R24, P2, R23, R58, RZ ;  /* 0x0000003a17187210 */ /* 0x002fc60007f5e0ff */
[----:B------:R0:W-:Y:S04]  /*8db0*/  STL [R1+0x24dc], R25 ;  /* 0x0024dc1901007387 */ /* 0x0001e80000100800 */
[----:B------:R-:W-:Y:S04]  /*8dc0*/  STL [R1+0x24d8], R26 ;  /* 0x0024d81a01007387 */ /* 0x000fe80000100800 */
[----:B------:R1:W-:Y:S01]  /*8dd0*/  STL [R1+0x24d0], R24 ;  /* 0x0024d01801007387 */ /* 0x0003e20000100800 */
[----:B0-----:R-:W-:-:S05]  /*8de0*/  IMAD.X R25, R46, 0x1, R2, P1 ;  /* 0x000000012e197824 */ /* 0x001fca00008e0602 */
[----:B------:R-:W-:Y:S01]  /*8df0*/  STL [R1+0x24c4], R25 ;  /* 0x0024c41901007387 */ /* 0x000fe20000100800 */
[----:B-1----:R-:W-:Y:S01]  /*8e00*/  IMAD.X R24, R47, 0x1, R3, P0 ;  /* 0x000000012f187824 */ /* 0x002fe200000e0603 */
[C---:B------:R-:W-:Y:S02]  /*8e10*/  IADD3 R23, P1, R22.reuse, R59, RZ ;  /* 0x0000003b16177210 */ /* 0x040fe40007f3e0ff */
[----:B------:R-:W-:-:S03]  /*8e20*/  IADD3 R22, P0, R22, R58, RZ ;  /* 0x0000003a16167210 */ /* 0x000fc60007f1e0ff */
[----:B------:R0:W-:Y:S04]  /*8e30*/  STL [R1+0x24cc], R23 ;  /* 0x0024cc1701007387 */ /* 0x0001e80000100800 */
[----:B------:R1:W-:Y:S04]  /*8e40*/  STL [R1+0x24c8], R24 ;  /* 0x0024c81801007387 */ /* 0x0003e80000100800 */
[----:B------:R2:W-:Y:S01]  /*8e50*/  STL [R1+0x24c0], R22 ;  /* 0x0024c01601007387 */ /* 0x0005e20000100800 */
[----:B0-----:R-:W-:Y:S01]  /*8e60*/  IMAD.X R23, R47, 0x1, R2, P6 ;  /* 0x000000012f177824 */ /* 0x001fe200030e0602 */
[----:B-1----:R-:W-:Y:S01]  /*8e70*/  IADD3 R24, P6, R21, R59, RZ ;  /* 0x0000003b15187210 */ /* 0x002fe20007fde0ff */
[----:B--2---:R-:W-:-:S03]  /*8e80*/  IMAD.X R22, R48, 0x1, R3, P5 ;  /* 0x0000000130167824 */ /* 0x004fc600028e0603 */
[----:B------:R0:W-:Y:S04]  /*8e90*/  STL [R1+0x24b4], R23 ;  /* 0x0024b41701007387 */ /* 0x0001e80000100800 */
[----:B------:R-:W-:Y:S04]  /*8ea0*/  STL [R1+0x24bc], R24 ;  /* 0x0024bc1801007387 */ /* 0x000fe80000100800 */
[----:B------:R1:W-:Y:S01]  /*8eb0*/  STL [R1+0x24b8], R22 ;  /* 0x0024b81601007387 */ /* 0x0003e20000100800 */
[----:B0-----:R-:W-:Y:S01]  /*8ec0*/  IADD3 R23, P5, R21, R58, RZ ;  /* 0x0000003a15177210 */ /* 0x001fe20007fbe0ff */
[----:B------:R-:W-:-:S04]  /*8ed0*/  IMAD.X R21, R48, 0x1, R2, P4 ;  /* 0x0000000130157824 */ /* 0x000fc800020e0602 */
[----:B------:R0:W-:Y:S01]  /*8ee0*/  STL [R1+0x24b0], R23 ;  /* 0x0024b01701007387 */ /* 0x0001e20000100800 */
[----:B-1----:R-:W-:-:S03]  /*8ef0*/  IADD3 R22, P4, R4, R59, RZ ;  /* 0x0000003b04167210 */ /* 0x002fc60007f9e0ff */
[----:B------:R1:W-:Y:S04]  /*8f00*/  STL [R1+0x24a4], R21 ;  /* 0x0024a41501007387 */ /* 0x0003e80000100800 */
[----:B------:R2:W-:Y:S01]  /*8f10*/  STL [R1+0x24ac], R22 ;  /* 0x0024ac1601007387 */ /* 0x0005e20000100800 */
[----:B0-----:R-:W-:Y:S01]  /*8f20*/  IMAD.X R23, R49, 0x1, R3, P3 ;  /* 0x0000000131177824 */ /* 0x001fe200018e0603 */
[----:B-1----:R-:W-:-:S04]  /*8f30*/  IADD3 R21, P3, R4, R58, RZ ;  /* 0x0000003a04157210 */ /* 0x002fc80007f7e0ff */
[----:B------:R-:W-:Y:S01]  /*8f40*/  STL [R1+0x24a8], R23 ;  /* 0x0024a81701007387 */ /* 0x000fe20000100800 */
[----:B--2---:R-:W-:Y:S01]  /*8f50*/  IMAD.X R22, R49, 0x1, R2, P2 ;  /* 0x0000000131167824 */ /* 0x004fe200010e0602 */
[C---:B------:R-:W-:Y:S02]  /*8f60*/  IADD3 R4, P2, R5.reuse, R59, RZ ;  /* 0x0000003b05047210 */ /* 0x040fe40007f5e0ff */
[----:B------:R0:W-:Y:S04]  /*8f70*/  STL [R1+0x24a0], R21 ;  /* 0x0024a01501007387 */ /* 0x0001e80000100800 */
[----:B------:R-:W-:Y:S04]  /*8f80*/  STL [R1+0x2494], R22 ;  /* 0x0024941601007387 */ /* 0x000fe80000100800 */
[----:B------:R1:W-:Y:S01]  /*8f90*/  STL [R1+0x249c], R4 ;  /* 0x00249c0401007387 */ /* 0x0003e20000100800 */
[----:B0-----:R-:W-:Y:S01]  /*8fa0*/  IMAD.X R21, R50, 0x1, R3, P1 ;  /* 0x0000000132157824 */ /* 0x001fe200008e0603 */
[----:B------:R-:W-:-:S04]  /*8fb0*/  IADD3 R5, P1, R5, R58, RZ ;  /* 0x0000003a05057210 */ /* 0x000fc80007f3e0ff */
[----:B------:R0:W-:Y:S01]  /*8fc0*/  STL [R1+0x2498], R21 ;  /* 0x0024981501007387 */ /* 0x0001e20000100800 */
[----:B-1----:R-:W-:-:S03]  /*8fd0*/  IMAD.X R4, R50, 0x1, R2, P0 ;  /* 0x0000000132047824 */ /* 0x002fc600000e0602 */
[----:B------:R1:W-:Y:S04]  /*8fe0*/  STL [R1+0x2490], R5 ;  /* 0x0024900501007387 */ /* 0x0003e80000100800 */
[----:B------:R2:W-:Y:S01]  /*8ff0*/  STL [R1+0x2484], R4 ;  /* 0x0024840401007387 */ /* 0x0005e20000100800 */
[----:B0-----:R-:W-:Y:S01]  /*9000*/  IADD3 R21, P0, R6, R59, RZ ;  /* 0x0000003b06157210 */ /* 0x001fe20007f1e0ff */
[----:B-1----:R-:W-:-:S04]  /*9010*/  IMAD.X R5, R51, 0x1, R3, P6 ;  /* 0x0000000133057824 */ /* 0x002fc800030e0603 */
[----:B------:R-:W-:Y:S01]  /*9020*/  STL [R1+0x248c], R21 ;  /* 0x00248c1501007387 */ /* 0x000fe20000100800 */
[----:B--2---:R-:W-:Y:S01]  /*9030*/  IADD3 R4, P6, R6, R58, RZ ;  /* 0x0000003a06047210 */ /* 0x004fe20007fde0ff */
[----:B------:R-:W-:Y:S02]  /*9040*/  IMAD.X R6, R51, 0x1, R2, P5 ;  /* 0x0000000133067824 */ /* 0x000fe400028e0602 */
[----:B------:R0:W-:Y:S01]  /*9050*/  STL [R1+0x2488], R5 ;  /* 0x0024880501007387 */ /* 0x0001e20000100800 */
[----:B------:R-:W-:-:S03]  /*9060*/  IMAD R8, R8, UR5, RZ ;  /* 0x0000000508087c24 */ /* 0x000fc6000f8e02ff */
[----:B------:R1:W-:Y:S01]  /*9070*/  STL [R1+0x2480], R4 ;  /* 0x0024800401007387 */ /* 0x0003e20000100800 */
[----:B0-----:R-:W-:-:S03]  /*9080*/  IADD3 R5, P5, R7, R59, RZ ;  /* 0x0000003b07057210 */ /* 0x001fc60007fbe0ff */
[----:B------:R0:W-:Y:S01]  /*9090*/  STL [R1+0x2474], R6 ;  /* 0x0024740601007387 */ /* 0x0001e20000100800 */
[----:B-1----:R-:W-:-:S03]  /*90a0*/  IMAD.X R4, R52, 0x1, R3, P4 ;  /* 0x0000000134047824 */ /* 0x002fc600020e0603 */
[----:B------:R1:W-:Y:S04]  /*90b0*/  STL [R1+0x247c], R5 ;  /* 0x00247c0501007387 */ /* 0x0003e80000100800 */
[----:B------:R2:W-:Y:S01]  /*90c0*/  STL [R1+0x2478], R4 ;  /* 0x0024780401007387 */ /* 0x0005e20000100800 */
[----:B0-----:R-:W-:Y:S01]  /*90d0*/  IADD3 R6, P4, R7, R58, RZ ;  /* 0x0000003a07067210 */ /* 0x001fe20007f9e0ff */
[----:B-1----:R-:W-:-:S04]  /*90e0*/  IMAD.X R5, R52, 0x1, R2, P3 ;  /* 0x0000000134057824 */ /* 0x002fc800018e0602 */
[----:B------:R0:W-:Y:S01]  /*90f0*/  STL [R1+0x2470], R6 ;  /* 0x0024700601007387 */ /* 0x0001e20000100800 */
[----:B--2---:R-:W-:-:S03]  /*9100*/  IADD3 R4, P3, R8, R59, RZ ;  /* 0x0000003b08047210 */ /* 0x004fc60007f7e0ff */
[----:B------:R1:W-:Y:S01]  /*9110*/  STL [R1+0x2464], R5 ;  /* 0x0024640501007387 */ /* 0x0003e20000100800 */
[----:B------:R-:W-:-:S03]  /*9120*/  IMAD R9, R9, UR5, RZ ;  /* 0x0000000509097c24 */ /* 0x000fc6000f8e02ff */
[----:B------:R2:W-:Y:S01]  /*9130*/  STL [R1+0x246c], R4 ;  /* 0x00246c0401007387 */ /* 0x0005e20000100800 */
[----:B0-----:R-:W-:Y:S01]  /*9140*/  IMAD.X R6, R53, 0x1, R3, P2 ;  /* 0x0000000135067824 */ /* 0x001fe200010e0603 */
[----:B-1----:R-:W-:-:S04]  /*9150*/  IADD3 R5, P2, R8, R58, RZ ;  /* 0x0000003a08057210 */ /* 0x002fc80007f5e0ff */
[----:B------:R-:W-:Y:S01]  /*9160*/  STL [R1+0x2468], R6 ;  /* 0x0024680601007387 */ /* 0x000fe20000100800 */
[----:B--2---:R-:W-:-:S03]  /*9170*/  IMAD.X R4, R53, 0x1, R2, P1 ;  /* 0x0000000135047824 */ /* 0x004fc600008e0602 */
[----:B------:R-:W2:Y:S01]  /*9180*/  LDL.LU R23, [R1+0x84] ;  /* 0x0000840001177983 */ /* 0x000ea20000300800 */
[----:B------:R-:W-:-:S03]  /*9190*/  IMAD R10, R10, UR5, RZ ;  /* 0x000000050a0a7c24 */ /* 0x000fc6000f8e02ff */
[----:B------:R0:W-:Y:S04]  /*91a0*/  STL [R1+0x2460], R5 ;  /* 0x0024600501007387 */ /* 0x0001e80000100800 */
[----:B------:R1:W-:Y:S01]  /*91b0*/  STL [R1+0x2454], R4 ;  /* 0x0024540401007387 */ /* 0x0003e20000100800 */
[C---:B0-----:R-:W-:Y:S01]  /*91c0*/  IADD3 R5, P1, R9.reuse, R59, RZ ;  /* 0x0000003b09057210 */ /* 0x041fe20007f3e0ff */
[----:B-1----:R-:W-:Y:S01]  /*91d0*/  IMAD.X R4, R54, 0x1, R3, P0 ;  /* 0x0000000136047824 */ /* 0x002fe200000e0603 */
[----:B------:R-:W-:-:S03]  /*91e0*/  IADD3 R6, P0, R9, R58, RZ ;  /* 0x0000003a09067210 */ /* 0x000fc60007f1e0ff */
[----:B------:R0:W-:Y:S01]  /*91f0*/  STL [R1+0x245c], R5 ;  /* 0x00245c0501007387 */ /* 0x0001e20000100800 */
[----:B------:R-:W-:-:S03]  /*9200*/  SHF.R.S32.HI R55, RZ, 0x1f, R7 ;  /* 0x0000001fff377819 */ /* 0x000fc60000011407 */
[----:B------:R1:W-:Y:S04]  /*9210*/  STL [R1+0x2458], R4 ;  /* 0x0024580401007387 */ /* 0x0003e80000100800 */
[----:B------:R3:W-:Y:S01]  /*9220*/  STL [R1+0x2450], R6 ;  /* 0x0024500601007387 */ /* 0x0007e20000100800 */
[----:B0-----:R-:W-:-:S03]  /*9230*/  IMAD.X R5, R54, 0x1, R2, P6 ;  /* 0x0000000136057824 */ /* 0x001fc600030e0602 */
[----:B------:R-:W4:Y:S01]  /*9240*/  LDL.LU R22, [R1+0x90] ;  /* 0x0000900001167983 */ /* 0x000f220000300800 */
[----:B-1----:R-:W-:-:S03]  /*9250*/  IADD3 R4, P6, R10, R59, RZ ;  /* 0x0000003b0a047210 */ /* 0x002fc60007fde0ff */
[----:B------:R0:W-:Y:S01]  /*9260*/  STL [R1+0x2444], R5 ;  /* 0x0024440501007387 */ /* 0x0001e20000100800 */
[----:B------:R-:W-:Y:S01]  /*9270*/  IMAD R11, R11, UR5, RZ ;  /* 0x000000050b0b7c24 */ /* 0x000fe2000f8e02ff */
[----:B------:R-:W-:Y:S01]  /*9280*/  SHF.R.S32.HI R56, RZ, 0x1f, R8 ;  /* 0x0000001fff387819 */ /* 0x000fe20000011408 */
[C---:B---3--:R-:W-:Y:S01]  /*9290*/  IMAD.X R6, R55.reuse, 0x1, R2, P4 ;  /* 0x0000000137067824 */ /* 0x048fe200020e0602 */
[----:B------:R1:W-:Y:S01]  /*92a0*/  STL [R1+0x244c], R4 ;  /* 0x00244c0401007387 */ /* 0x0003e20000100800 */
[----:B------:R-:W-:Y:S01]  /*92b0*/  SHF.R.S32.HI R57, RZ, 0x1f, R9 ;  /* 0x0000001fff397819 */ /* 0x000fe20000011409 */
[----:B------:R-:W-:Y:S01]  /*92c0*/  ULDC UR5, c[0x0][0x238] ;  /* 0x00008e0000057ab9 */ /* 0x000fe20000000800 */
[----:B0-----:R-:W-:Y:S01]  /*92d0*/  IMAD.X R5, R55, 0x1, R3, P5 ;  /* 0x0000000137057824 */ /* 0x001fe200028e0603 */
[----:B-1----:R-:W-:-:S04]  /*92e0*/  IADD3 R4, P5, R10, R58, RZ ;  /* 0x0000003a0a047210 */ /* 0x002fc80007fbe0ff */
[----:B------:R0:W-:Y:S04]  /*92f0*/  STL [R1+0x2448], R5 ;  /* 0x0024480501007387 */ /* 0x0001e80000100800 */
[----:B------:R1:W-:Y:S04]  /*9300*/  STL [R1+0x2440], R4 ;  /* 0x0024400401007387 */ /* 0x0003e80000100800 */
[----:B------:R-:W-:Y:S01]  /*9310*/  STL [R1+0x2434], R6 ;  /* 0x0024340601007387 */ /* 0x000fe20000100800 */
[----:B0-----:R-:W-:-:S03]  /*9320*/  IADD3 R5, P4, R11, R59, RZ ;  /* 0x0000003b0b057210 */ /* 0x001fc60007f9e0ff */
[----:B------:R-:W3:Y:S01]  /*9330*/  LDL.LU R21, [R1+0x9c] ;  /* 0x00009c0001157983 */ /* 0x000ee20000300800 */
[----:B-1----:R-:W-:-:S03]  /*9340*/  IMAD.X R4, R56, 0x1, R3, P3 ;  /* 0x0000000138047824 */ /* 0x002fc600018e0603 */
[----:B------:R0:W-:Y:S04]  /*9350*/  STL [R1+0x243c], R5 ;  /* 0x00243c0501007387 */ /* 0x0001e80000100800 */
[----:B------:R1:W-:Y:S01]  /*9360*/  STL [R1+0x2438], R4 ;  /* 0x0024380401007387 */ /* 0x0003e20000100800 */
[----:B0-----:R-:W-:Y:S01]  /*9370*/  IADD3 R5, P3, R11, R58, RZ ;  /* 0x0000003a0b057210 */ /* 0x001fe20007f7e0ff */
[----:B-1----:R-:W-:Y:S01]  /*9380*/  IMAD.X R4, R56, 0x1, R2, P2 ;  /* 0x0000000138047824 */ /* 0x002fe200010e0602 */
[----:B------:R-:W-:-:S03]  /*9390*/  IADD3 R6, P2, R12, R59, RZ ;  /* 0x0000003b0c067210 */ /* 0x000fc60007f5e0ff */
[----:B------:R0:W-:Y:S04]  /*93a0*/  STL [R1+0x2430], R5 ;  /* 0x0024300501007387 */ /* 0x0001e80000100800 */
[----:B------:R1:W-:Y:S04]  /*93b0*/  STL [R1+0x2424], R4 ;  /* 0x0024240401007387 */ /* 0x0003e80000100800 */
[----:B------:R5:W-:Y:S04]  /*93c0*/  STL [R1+0x242c], R6 ;  /* 0x00242c0601007387 */ /* 0x000be80000100800 */
[----:B------:R-:W3:Y:S01]  /*93d0*/  LDL.LU R27, [R1+0xa4] ;  /* 0x0000a400011b7983 */ /* 0x000ee20000300800 */
[----:B0-----:R-:W-:Y:S01]  /*93e0*/  IMAD.X R5, R57, 0x1, R3, P1 ;  /* 0x0000000139057824 */ /* 0x001fe200008e0603 */
[----:B-1----:R-:W-:-:S02]  /*93f0*/  IADD3 R4, P1, R12, R58, RZ ;  /* 0x0000003a0c047210 */ /* 0x002fc40007f3e0ff */
[----:B------:R-:W-:Y:S01]  /*9400*/  SHF.R.S32.HI R60, RZ, 0x1f, R10 ;  /* 0x0000001fff3c7819 */ /* 0x000fe2000001140a */
[----:B-----5:R-:W-:Y:S01]  /*9410*/  IMAD.X R6, R57, 0x1, R2, P0 ;  /* 0x0000000139067824 */ /* 0x020fe200000e0602 */
[----:B------:R0:W-:Y:S04]  /*9420*/  STL [R1+0x2428], R5 ;  /* 0x0024280501007387 */ /* 0x0001e80000100800 */
[----:B------:R1:W-:Y:S04]  /*9430*/  STL [R1+0x2420], R4 ;  /* 0x0024200401007387 */ /* 0x0003e80000100800 */
[----:B------:R5:W-:Y:S01]  /*9440*/  STL [R1+0x2414], R6 ;  /* 0x0024140601007387 */ /* 0x000be20000100800 */
[----:B0-----:R-:W-:Y:S01]  /*9450*/  IADD3 R5, P0, R13, R59, RZ ;  /* 0x0000003b0d057210 */ /* 0x001fe20007f1e0ff */
[----:B-1----:R-:W-:-:S04]  /*9460*/  IMAD.X R4, R60, 0x1, R3, P6 ;  /* 0x000000013c047824 */ /* 0x002fc800030e0603 */
[----:B------:R0:W-:Y:S01]  /*9470*/  STL [R1+0x241c], R5 ;  /* 0x00241c0501007387 */ /* 0x0001e20000100800 */
[----:B-----5:R-:W-:-:S03]  /*9480*/  IADD3 R6, P6, R13, R58, RZ ;  /* 0x0000003a0d067210 */ /* 0x020fc60007fde0ff */
[----:B------:R1:W-:Y:S01]  /*9490*/  STL [R1+0x2418], R4 ;  /* 0x0024180401007387 */ /* 0x0003e20000100800 */
[----:B------:R-:W-:-:S03]  /*94a0*/  SHF.R.S32.HI R61, RZ, 0x1f, R11 ;  /* 0x0000001fff3d7819 */ /* 0x000fc6000001140b */
[----:B------:R-:W-:Y:S01]  /*94b0*/  STL [R1+0x2410], R6 ;  /* 0x0024100601007387 */ /* 0x000fe20000100800 */
[----:B0-----:R-:W-:-:S03]  /*94c0*/  IMAD.X R5, R60, 0x1, R2, P5 ;  /* 0x000000013c057824 */ /* 0x001fc600028e0602 */
[----:B------:R-:W5:Y:S01]  /*94d0*/  LDL.LU R26, [R1+0xb0] ;  /* 0x0000b000011a7983 */ /* 0x000f620000300800 */
[----:B-1----:R-:W-:-:S03]  /*94e0*/  IADD3 R4, P5, R14, R59, RZ ;  /* 0x0000003b0e047210 */ /* 0x002fc60007fbe0ff */
[----:B------:R0:W-:Y:S04]  /*94f0*/  STL [R1+0x2404], R5 ;  /* 0x0024040501007387 */ /* 0x0001e80000100800 */
[----:B------:R1:W-:Y:S01]  /*9500*/  STL [R1+0x240c], R4 ;  /* 0x00240c0401007387 */ /* 0x0003e20000100800 */
[C---:B0-----:R-:W-:Y:S01]  /*9510*/  IMAD.X R5, R61.reuse, 0x1, R3, P4 ;  /* 0x000000013d057824 */ /* 0x041fe200020e0603 */
[----:B------:R-:W-:Y:S01]  /*9520*/  IADD3 R6, P4, R14, R58, RZ ;  /* 0x0000003a0e067210 */ /* 0x000fe20007f9e0ff */
[----:B-1----:R-:W-:-:S03]  /*9530*/  IMAD.X R4, R61, 0x1, R2, P3 ;  /* 0x000000013d047824 */ /* 0x002fc600018e0602 */
[----:B------:R0:W-:Y:S04]  /*9540*/  STL [R1+0x2408], R5 ;  /* 0x0024080501007387 */ /* 0x0001e80000100800 */
[----:B------:R-:W-:Y:S04]  /*9550*/  STL [R1+0x23fc], R6 ;  /* 0x0023fc0601007387 */ /* 0x000fe80000100800 */
[----:B------:R-:W5:Y:S01]  /*9560*/  LDL.LU R33, [R1+0xbc] ;  /* 0x0000bc0001217983 */ /* 0x000f620000300800 */
[----:B0-----:R-:W-:-:S03]  /*9570*/  IADD3 R5, P3, R15, R59, RZ ;  /* 0x0000003b0f057210 */ /* 0x001fc60007f7e0ff */
[----:B------:R2:W-:Y:S04]  /*9580*/  STL [R1+0x23f4], R4 ;  /* 0x0023f40401007387 */ /* 0x0005e80000100800 */
[----:B------:R0:W-:Y:S01]  /*9590*/  STL [R1+0x2400], R5 ;  /* 0x0024000501007387 */ /* 0x0001e20000100800 */
[----:B--2---:R-:W-:Y:S01]  /*95a0*/  IMAD.X R4, R23, 0x1, R3, P2 ;  /* 0x0000000117047824 */ /* 0x004fe200010e0603 */
[----:B------:R-:W-:Y:S01]  /*95b0*/  IADD3 R6, P2, R15, R58, RZ ;  /* 0x0000003a0f067210 */ /* 0x000fe20007f5e0ff */
[----:B0-----:R-:W-:-:S03]  /*95c0*/  IMAD.X R5, R23, 0x1, R2, P1 ;  /* 0x0000000117057824 */ /* 0x001fc600008e0602 */
[----:B------:R0:W-:Y:S04]  /*95d0*/  STL [R1+0x23f8], R4 ;  /* 0x0023f80401007387 */ /* 0x0001e80000100800 */
[----:B------:R-:W-:Y:S04]  /*95e0*/  STL [R1+0x23ec], R6 ;  /* 0x0023ec0601007387 */ /* 0x000fe80000100800 */
[----:B------:R-:W2:Y:S01]  /*95f0*/  LDL.LU R25, [R1+0x7c] ;  /* 0x00007c0001197983 */ /* 0x000ea20000300800 */
[----:B0-----:R-:W-:-:S03]  /*9600*/  IADD3 R4, P1, R16, R59, RZ ;  /* 0x0000003b10047210 */ /* 0x001fc60007f3e0ff */
[----:B------:R4:W-:Y:S04]  /*9610*/  STL [R1+0x23e4], R5 ;  /* 0x0023e40501007387 */ /* 0x0009e80000100800 */
[----:B------:R-:W2:Y:S04]  /*9620*/  LDL.LU R24, [R1+0xc8] ;  /* 0x0000c80001187983 */ /* 0x000ea80000300800 */
[----:B------:R0:W-:Y:S04]  /*9630*/  STL [R1+0x23f0], R4 ;  /* 0x0023f00401007387 */ /* 0x0001e80000100800 */
[----:B------:R-:W2:Y:S01]  /*9640*/  LDL.LU R32, [R1+0x80] ;  /* 0x0000800001207983 */ /* 0x000ea20000300800 */
[----:B----4-:R-:W-:Y:S01]  /*9650*/  IMAD.X R5, R22, 0x1, R3, P0 ;  /* 0x0000000116057824 */ /* 0x010fe200000e0603 */
[----:B0-----:R-:W-:-:S04]  /*9660*/  IADD3 R4, P0, R16, R58, RZ ;  /* 0x0000003a10047210 */ /* 0x001fc80007f1e0ff */
[----:B------:R0:W-:Y:S04]  /*9670*/  STL [R1+0x23e8], R5 ;  /* 0x0023e80501007387 */ /* 0x0001e80000100800 */
[----:B------:R1:W-:Y:S04]  /*9680*/  STL [R1+0x23dc], R4 ;  /* 0x0023dc0401007387 */ /* 0x0003e80000100800 */
[----:B------:R-:W4:Y:S01]  /*9690*/  LDL.LU R23, [R1+0xd0] ;  /* 0x0000d00001177983 */ /* 0x000f220000300800 */
[----:B0-----:R-:W-:Y:S01]  /*96a0*/  IMAD.X R5, R22, 0x1, R2, P6 ;  /* 0x0000000116057824 */ /* 0x001fe200030e0602 */
[----:B-1----:R-:W-:-:S04]  /*96b0*/  IADD3 R4, P6, R17, R59, RZ ;  /* 0x0000003b11047210 */ /* 0x002fc80007fde0ff */
[----:B------:R3:W-:Y:S04]  /*96c0*/  STL [R1+0x23d4], R5 ;  /* 0x0023d40501007387 */ /* 0x0007e80000100800 */
[----:B------:R0:W-:Y:S04]  /*96d0*/  STL [R1+0x23e0], R4 ;  /* 0x0023e00401007387 */ /* 0x0001e80000100800 */
[----:B------:R-:W4:Y:S01]  /*96e0*/  LDL.LU R22, [R1+0x88] ;  /* 0x0000880001167983 */ /* 0x000f220000300800 */
[----:B---3--:R-:W-:Y:S01]  /*96f0*/  IMAD.X R5, R21, 0x1, R3, P5 ;  /* 0x0000000115057824 */ /* 0x008fe200028e0603 */
[----:B0-----:R-:W-:-:S04]  /*9700*/  IADD3 R4, P5, R17, R58, RZ ;  /* 0x0000003a11047210 */ /* 0x001fc80007fbe0ff */
[----:B------:R-:W-:Y:S04]  /*9710*/  STL [R1+0x23d8], R5 ;  /* 0x0023d80501007387 */ /* 0x000fe80000100800 */
[----:B------:R-:W3:Y:S04]  /*9720*/  LDL.LU R31, [R1+0xdc] ;  /* 0x0000dc00011f7983 */ /* 0x000ee80000300800 */
[----:B------:R0:W-:Y:S02]  /*9730*/  STL [R1+0x23cc], R4 ;  /* 0x0023cc0401007387 */ /* 0x0001e40000100800 */
[----:B0-----:R-:W-:Y:S01]  /*9740*/  IMAD.X R4, R21, 0x1, R2, P4 ;  /* 0x0000000115047824 */ /* 0x001fe200020e0602 */
[----:B------:R-:W-:-:S04]  /*9750*/  IADD3 R6, P4, R18, R59, RZ ;  /* 0x0000003b12067210 */ /* 0x000fc80007f9e0ff */
[----:B------:R0:W-:Y:S01]  /*9760*/  STL [R1+0x23c4], R4 ;  /* 0x0023c40401007387 */ /* 0x0001e20000100800 */
[----:B------:R-:W-:-:S03]  /*9770*/  IMAD.X R5, R27, 0x1, R3, P3 ;  /* 0x000000011b057824 */ /* 0x000fc600018e0603 */
[----:B------:R-:W-:Y:S04]  /*9780*/  STL [R1+0x23d0], R6 ;  /* 0x0023d00601007387 */ /* 0x000fe80000100800 */
[----:B------:R-:W3:Y:S04]  /*9790*/  LDL.LU R30, [R1+0x8c] ;  /* 0x00008c00011e7983 */ /* 0x000ee80000300800 */
[----:B------:R-:W-:Y:S04]  /*97a0*/  STL [R1+0x23c8], R5 ;  /* 0x0023c80501007387 */ /* 0x000fe80000100800 */
[----:B------:R-:W3:Y:S01]  /*97b0*/  LDL.LU R21, [R1+0xe0] ;  /* 0x0000e00001157983 */ /* 0x000ee20000300800 */
[----:B0-----:R-:W-:-:S05]  /*97c0*/  IADD3 R4, P3, R18, R58, RZ ;  /* 0x0000003a12047210 */ /* 0x001fca0007f7e0ff */
[----:B------:R0:W-:Y:S04]  /*97d0*/  STL [R1+0x23bc], R4 ;  /* 0x0023bc0401007387 */ /* 0x0001e80000100800 */
[----:B------:R-:W3:Y:S01]  /*97e0*/  LDL.LU R29, [R1+0x94] ;  /* 0x00009400011d7983 */ /* 0x000ee20000300800 */
[----:B0-----:R-:W-:Y:S01]  /*97f0*/  IMAD.X R4, R27, 0x1, R2, P2 ;  /* 0x000000011b047824 */ /* 0x001fe200010e0602 */
[----:B------:R-:W-:-:S04]  /*9800*/  IADD3 R5, P2, R19, R59, RZ ;  /* 0x0000003b13057210 */ /* 0x000fc80007f5e0ff */
[----:B------:R5:W-:Y:S04]  /*9810*/  STL [R1+0x23b4], R4 ;  /* 0x0023b40401007387 */ /* 0x000be80000100800 */
[----:B------:R0:W-:Y:S04]  /*9820*/  STL [R1+0x23c0], R5 ;  /* 0x0023c00501007387 */ /* 0x0001e80000100800 */
[----:B------:R-:W3:Y:S01]  /*9830*/  LDL.LU R28, [R1+0xe4] ;  /* 0x0000e400011c7983 */ /* 0x000ee20000300800 */
[----:B-----5:R-:W-:Y:S01]  /*9840*/  IMAD.X R4, R26, 0x1, R3, P1 ;  /* 0x000000011a047824 */ /* 0x020fe200008e0603 */
[----:B0-----:R-:W-:-:S04]  /*9850*/  IADD3 R5, P1, R19, R58, RZ ;  /* 0x0000003a13057210 */ /* 0x001fc80007f3e0ff */
[----:B------:R0:W-:Y:S04]  /*9860*/  STL [R1+0x23b8], R4 ;  /* 0x0023b80401007387 */ /* 0x0001e80000100800 */
[----:B------:R1:W-:Y:S01]  /*9870*/  STL [R1+0x23ac], R5 ;  /* 0x0023ac0501007387 */ /* 0x0003e20000100800 */
[----:B0-----:R-:W-:Y:S01]  /*9880*/  IMAD.X R4, R26, 0x1, R2, P0 ;  /* 0x000000011a047824 */ /* 0x001fe200000e0602 */
[----:B------:R-:W-:-:S04]  /*9890*/  IADD3 R6, P0, R20, R59, RZ ;  /* 0x0000003b14067210 */ /* 0x000fc80007f1e0ff */
[----:B------:R0:W-:Y:S01]  /*98a0*/  STL [R1+0x23a4], R4 ;  /* 0x0023a40401007387 */ /* 0x0001e20000100800 */
[----:B-1----:R-:W-:-:S03]  /*98b0*/  IMAD.X R5, R33, 0x1, R3, P6 ;  /* 0x0000000121057824 */ /* 0x002fc600030e0603 */
[----:B------:R1:W-:Y:S04]  /*98c0*/  STL [R1+0x23b0], R6 ;  /* 0x0023b00601007387 */ /* 0x0003e80000100800 */
[----:B------:R-:W5:Y:S01]  /*98d0*/  LDL.LU R27, [R1+0x98] ;  /* 0x00009800011b7983 */ /* 0x000f620000300800 */
[----:B0-----:R-:W-:-:S03]  /*98e0*/  IADD3 R4, P6, R20, R58, RZ ;  /* 0x0000003a14047210 */ /* 0x001fc60007fde0ff */
[----:B------:R2:W-:Y:S01]  /*98f0*/  STL [R1+0x23a8], R5 ;  /* 0x0023a80501007387 */ /* 0x0005e20000100800 */
[----:B-1----:R-:W-:-:S03]  /*9900*/  IMAD.X R6, R33, 0x1, R2, P5 ;  /* 0x0000000121067824 */ /* 0x002fc600028e0602 */
[----:B------:R-:W5:Y:S04]  /*9910*/  LDL.LU R26, [R1+0xe8] ;  /* 0x0000e800011a7983 */ /* 0x000f680000300800 */
[----:B------:R0:W-:Y:S04]  /*9920*/  STL [R1+0x22c8], R4 ;  /* 0x0022c80401007387 */ /* 0x0001e80000100800 */
[----:B------:R1:W-:Y:S01]  /*9930*/  STL [R1+0x22ac], R6 ;  /* 0x0022ac0601007387 */ /* 0x0003e20000100800 */
[C---:B--2---:R-:W-:Y:S01]  /*9940*/  IADD3 R5, P5, R25.reuse, R59, RZ ;  /* 0x0000003b19057210 */ /* 0x044fe20007fbe0ff */
[----:B0-----:R-:W-:Y:S01]  /*9950*/  IMAD.X R4, R24, 0x1, R3, P4 ;  /* 0x0000000118047824 */ /* 0x001fe200020e0603 */
[----:B-1----:R-:W-:-:S03]  /*9960*/  IADD3 R6, P4, R25, R58, RZ ;  /* 0x0000003a19067210 */ /* 0x002fc60007f9e0ff */
[----:B------:R0:W-:Y:S04]  /*9970*/  STL [R1+0x22d0], R5 ;  /* 0x0022d00501007387 */ /* 0x0001e80000100800 */
[----:B------:R1:W-:Y:S04]  /*9980*/  STL [R1+0x22b0], R4 ;  /* 0x0022b00401007387 */ /* 0x0003e80000100800 */
[----:B------:R4:W-:Y:S01]  /*9990*/  STL [R1+0x22d8], R6 ;  /* 0x0022d80601007387 */ /* 0x0009e20000100800 */
[----:B0-----:R-:W-:-:S03]  /*99a0*/  IMAD.X R5, R24, 0x1, R2, P3 ;  /* 0x0000000118057824 */ /* 0x001fc600018e0602 */
[----:B------:R-:W2:Y:S01]  /*99b0*/  LDL.LU R25, [R1+0xa0] ;  /* 0x0000a00001197983 */ /* 0x000ea20000300800 */
[----:B-1----:R-:W-:-:S03]  /*99c0*/  IADD3 R4, P3, R32, R59, RZ ;  /* 0x0000003b20047210 */ /* 0x002fc60007f7e0ff */
[----:B------:R0:W-:Y:S04]  /*99d0*/  STL [R1+0x22b4], R5 ;  /* 0x0022b40501007387 */ /* 0x0001e80000100800 */
[----:B------:R-:W2:Y:S01]  /*99e0*/  LDL.LU R24, [R1+0xec] ;  /* 0x0000ec0001187983 */ /* 0x000ea20000300800 */
[----:B----4-:R-:W-:-:S03]  /*99f0*/  IMAD.X R6, R23, 0x1, R3, P2 ;  /* 0x0000000117067824 */ /* 0x010fc600010e0603 */
[----:B------:R1:W-:Y:S01]  /*9a00*/  STL [R1+0x22e0], R4 ;  /* 0x0022e00401007387 */ /* 0x0003e20000100800 */
[----:B0-----:R-:W-:-:S03]  /*9a10*/  IADD3 R5, P2, R32, R58, RZ ;  /* 0x0000003a20057210 */ /* 0x001fc60007f5e0ff */
[----:B------:R0:W-:Y:S01]  /*9a20*/  STL [R1+0x22b8], R6 ;  /* 0x0022b80601007387 */ /* 0x0001e20000100800 */
[----:B-1----:R-:W-:-:S03]  /*9a30*/  IMAD.X R4, R23, 0x1, R2, P1 ;  /* 0x0000000117047824 */ /* 0x002fc600008e0602 */
[----:B------:R3:W-:Y:S01]  /*9a40*/  STL [R1+0x22e8], R5 ;  /* 0x0022e80501007387 */ /* 0x0007e20000100800 */
[----:B0-----:R-:W-:-:S03]  /*9a50*/  IADD3 R6, P1, R22, R59, RZ ;  /* 0x0000003b16067210 */ /* 0x001fc60007f3e0ff */
[----:B------:R0:W-:Y:S04]  /*9a60*/  STL [R1+0x22bc], R4 ;  /* 0x0022bc0401007387 */ /* 0x0001e80000100800 */
[----:B------:R1:W-:Y:S04]  /*9a70*/  STL [R1+0x22f0], R6 ;  /* 0x0022f00601007387 */ /* 0x0003e80000100800 */
[----:B------:R-:W4:Y:S01]  /*9a80*/  LDL.LU R23, [R1+0xa8] ;  /* 0x0000a80001177983 */ /* 0x000f220000300800 */
[C---:B---3--:R-:W-:Y:S01]  /*9a90*/  IMAD.X R5, R31.reuse, 0x1, R3, P0 ;  /* 0x000000011f057824 */ /* 0x048fe200000e0603 */
[----:B0-----:R-:W-:Y:S01]  /*9aa0*/  IADD3 R4, P0, R22, R58, RZ ;  /* 0x0000003a16047210 */ /* 0x001fe20007f1e0ff */
[----:B-1----:R-:W-:-:S03]  /*9ab0*/  IMAD.X R6, R31, 0x1, R2, P6 ;  /* 0x000000011f067824 */ /* 0x002fc600030e0602 */
[----:B------:R0:W-:Y:S04]  /*9ac0*/  STL [R1+0x22c0], R5 ;  /* 0x0022c00501007387 */ /* 0x0001e80000100800 */
[----:B------:R-:W3:Y:S04]  /*9ad0*/  LDL.LU R22, [R1+0xf0] ;  /* 0x0000f00001167983 */ /* 0x000ee80000300800 */
[----:B------:R1:W-:Y:S04]  /*9ae0*/  STL [R1+0x22f8], R4 ;  /* 0x0022f80401007387 */ /* 0x0003e80000100800 */
[----:B------:R1:W-:Y:S01]  /*9af0*/  STL [R1+0x22c4], R6 ;  /* 0x0022c40601007387 */ /* 0x0003e20000100800 */
[C---:B0-----:R-:W-:Y:S01]  /*9b00*/  IADD3 R5, P6, R30.reuse, R59, RZ ;  /* 0x0000003b1e057210 */ /* 0x041fe20007fde0ff */
[----:B-1----:R-:W-:Y:S01]  /*9b10*/  IMAD.X R4, R21, 0x1, R3, P5 ;  /* 0x0000000115047824 */ /* 0x002fe200028e0603 */
[----:B------:R-:W-:-:S03]  /*9b20*/  IADD3 R6, P5, R30, R58, RZ ;  /* 0x0000003a1e067210 */ /* 0x000fc60007fbe0ff */
[----:B------:R0:W-:Y:S04]  /*9b30*/  STL [R1+0x2300], R5 ;  /* 0x0023000501007387 */ /* 0x0001e80000100800 */
[----:B------:R1:W-:Y:S04]  /*9b40*/  STL [R1+0x22cc], R4 ;  /* 0x0022cc0401007387 */ /* 0x0003e80000100800 */
[----:B------:R1:W-:Y:S01]  /*9b50*/  STL [R1+0x2308], R6 ;  /* 0x0023080601007387 */ /* 0x0003e20000100800 */
[----:B0-----:R-:W-:-:S03]  /*9b60*/  IMAD.X R5, R21, 0x1, R2, P4 ;  /* 0x0000000115057824 */ /* 0x001fc600020e0602 */
[----:B------:R-:W3:Y:S04]  /*9b70*/  LDL.LU R21, [R1+0xac] ;  /* 0x0000ac0001157983 */ /* 0x000ee80000300800 */
[----:B------:R0:W-:Y:S04]  /*9b80*/  STL [R1+0x22d4], R5 ;  /* 0x0022d40501007387 */ /* 0x0001e80000100800 */
[----:B------:R-:W3:Y:S01]  /*9b90*/  LDL.LU R36, [R1+0xf4] ;  /* 0x0000f40001247983 */ /* 0x000ee20000300800 */
[C---:B-1----:R-:W-:Y:S01]  /*9ba0*/  IADD3 R4, P4, R29.reuse, R59, RZ ;  /* 0x0000003b1d047210 */ /* 0x042fe20007f9e0ff */
[----:B------:R-:W-:Y:S01]  /*9bb0*/  IMAD.X R6, R28, 0x1, R3, P3 ;  /* 0x000000011c067824 */ /* 0x000fe200018e0603 */
[----:B0-----:R-:W-:-:S03]  /*9bc0*/  IADD3 R5, P3, R29, R58, RZ ;  /* 0x0000003a1d057210 */ /* 0x001fc60007f7e0ff */
[----:B------:R0:W-:Y:S04]  /*9bd0*/  STL [R1+0x2310], R4 ;  /* 0x0023100401007387 */ /* 0x0001e80000100800 */
[----:B------:R-:W-:Y:S04]  /*9be0*/  STL [R1+0x22dc], R6 ;  /* 0x0022dc0601007387 */ /* 0x000fe80000100800 */
[----:B------:R-:W3:Y:S01]  /*9bf0*/  LDL.LU R35, [R1+0xb4] ;  /* 0x0000b40001237983 */ /* 0x000ee20000300800 */
[----:B0-----:R-:W-:-:S03]  /*9c00*/  IMAD.X R4, R28, 0x1, R2, P2 ;  /* 0x000000011c047824 */ /* 0x001fc600010e0602 */
[----:B------:R5:W-:Y:S04]  /*9c10*/  STL [R1+0x2318], R5 ;  /* 0x0023180501007387 */ /* 0x000be80000100800 */
[----:B------:R-:W3:Y:S04]  /*9c20*/  LDL.LU R34, [R1+0xf8] ;  /* 0x0000f80001227983 */ /* 0x000ee80000300800 */
[----:B------:R0:W-:Y:S04]  /*9c30*/  STL [R1+0x22e4], R4 ;  /* 0x0022e40401007387 */ /* 0x0001e80000100800 */
[----:B------:R-:W3:Y:S01]  /*9c40*/  LDL.LU R33, [R1+0xb8] ;  /* 0x0000b80001217983 */ /* 0x000ee20000300800 */
[----:B-----5:R-:W-:-:S05]  /*9c50*/  IADD3 R5, P2, R27, R59, RZ ;  /* 0x0000003b1b057210 */ /* 0x020fca0007f5e0ff */
[----:B------:R1:W-:Y:S01]  /*9c60*/  STL [R1+0x2320], R5 ;  /* 0x0023200501007387 */ /* 0x0003e20000100800 */
[----:B0-----:R-:W-:-:S03]  /*9c70*/  IMAD.X R4, R26, 0x1, R3, P1 ;  /* 0x000000011a047824 */ /* 0x001fc600008e0603 */
[----:B------:R-:W5:Y:S04]  /*9c80*/  LDL.LU R32, [R1+0xfc] ;  /* 0x0000fc0001207983 */ /* 0x000f680000300800 */
[----:B------:R0:W-:Y:S01]  /*9c90*/  STL [R1+0x22ec], R4 ;  /* 0x0022ec0401007387 */ /* 0x0001e20000100800 */
[----:B-1----:R-:W-:-:S03]  /*9ca0*/  IADD3 R5, P1, R27, R58, RZ ;  /* 0x0000003a1b057210 */ /* 0x002fc60007f3e0ff */
[----:B------:R-:W5:Y:S04]  /*9cb0*/  LDL.LU R31, [R1+0xc0] ;  /* 0x0000c000011f7983 */ /* 0x000f680000300800 */
[----:B------:R2:W-:Y:S01]  /*9cc0*/  STL [R1+0x2328], R5 ;  /* 0x0023280501007387 */ /* 0x0005e20000100800 */
[----:B0-----:R-:W-:-:S03]  /*9cd0*/  IMAD.X R4, R26, 0x1, R2, P0 ;  /* 0x000000011a047824 */ /* 0x001fc600000e0602 */
[----:B------:R-:W5:Y:S04]  /*9ce0*/  LDL.LU R30, [R1+0x100] ;  /* 0x00010000011e7983 */ /* 0x000f680000300800 */
[----:B------:R0:W-:Y:S04]  /*9cf0*/  STL [R1+0x22f4], R4 ;  /* 0x0022f40401007387 */ /* 0x0001e80000100800 */
[----:B------:R-:W5:Y:S01]  /*9d00*/  LDL.LU R29, [R1+0xc4] ;  /* 0x0000c400011d7983 */ /* 0x000f620000300800 */
[----:B--2---:R-:W-:-:S05]  /*9d10*/  IADD3 R5, P0, R25, R59, RZ ;  /* 0x0000003b19057210 */ /* 0x004fca0007f1e0ff */
[----:B------:R1:W-:Y:S01]  /*9d20*/  STL [R1+0x2330], R5 ;  /* 0x0023300501007387 */ /* 0x0003e20000100800 */
[----:B0-----:R-:W-:-:S03]  /*9d30*/  IMAD.X R4, R24, 0x1, R3, P6 ;  /* 0x0000000118047824 */ /* 0x001fc600030e0603 */
[----:B------:R-:W2:Y:S01]  /*9d40*/  LDL.LU R28, [R1+0x104] ;  /* 0x00010400011c7983 */ /* 0x000ea20000300800 */
[----:B-1----:R-:W-:-:S03]  /*9d50*/  IADD3 R5, P6, R25, R58, RZ ;  /* 0x0000003a19057210 */ /* 0x002fc60007fde0ff */
[----:B------:R0:W-:Y:S04]  /*9d60*/  STL [R1+0x22fc], R4 ;  /* 0x0022fc0401007387 */ /* 0x0001e80000100800 */
[----:B------:R-:W2:Y:S04]  /*9d70*/  LDL.LU R27, [R1+0xcc] ;  /* 0x0000cc00011b7983 */ /* 0x000ea80000300800 */
[----:B------:R4:W-:Y:S01]  /*9d80*/  STL [R1+0x2338], R5 ;  /* 0x0023380501007387 */ /* 0x0009e20000100800 */
[----:B0-----:R-:W-:-:S03]  /*9d90*/  IMAD.X R4, R24, 0x1, R2, P5 ;  /* 0x0000000118047824 */ /* 0x001fc600028e0602 */
[----:B------:R-:W2:Y:S04]  /*9da0*/  LDL.LU R26, [R1+0x108] ;  /* 0x00010800011a7983 */ /* 0x000ea80000300800 */
[----:B------:R3:W-:Y:S01]  /*9db0*/  STL [R1+0x2304], R4 ;  /* 0x0023040401007387 */ /* 0x0007e20000100800 */
[----:B----4-:R-:W-:-:S03]  /*9dc0*/  IADD3 R5, P5, R23, R59, RZ ;  /* 0x0000003b17057210 */ /* 0x010fc60007fbe0ff */
[----:B------:R-:W4:Y:S04]  /*9dd0*/  LDL.LU R25, [R1+0xd4] ;  /* 0x0000d40001197983 */ /* 0x000f280000300800 */
[----:B------:R0:W-:Y:S04]  /*9de0*/  STL [R1+0x2340], R5 ;  /* 0x0023400501007387 */ /* 0x0001e80000100800 */
[----:B------:R-:W4:Y:S01]  /*9df0*/  LDL.LU R24, [R1+0x10c] ;  /* 0x00010c0001187983 */ /* 0x000f220000300800 */
[----:B---3--:R-:W-:Y:S01]  /*9e00*/  IMAD.X R4, R22, 0x1, R3, P4 ;  /* 0x0000000116047824 */ /* 0x008fe200020e0603 */
[----:B0-----:R-:W-:-:S04]  /*9e10*/  IADD3 R5, P4, R23, R58, RZ ;  /* 0x0000003a17057210 */ /* 0x001fc80007f9e0ff */
[----:B------:R0:W-:Y:S04]  /*9e20*/  STL [R1+0x230c], R4 ;  /* 0x00230c0401007387 */ /* 0x0001e80000100800 */
[----:B------:R-:W3:Y:S04]  /*9e30*/  LDL.LU R23, [R1+0xd8] ;  /* 0x0000d80001177983 */ /* 0x000ee80000300800 */
[----:B------:R1:W-:Y:S01]  /*9e40*/  STL [R1+0x2348], R5 ;  /* 0x0023480501007387 */ /* 0x0003e20000100800 */
[----:B0-----:R-:W-:-:S03]  /*9e50*/  IMAD.X R4, R22, 0x1, R2, P3 ;  /* 0x0000000116047824 */ /* 0x001fc600018e0602 */
[----:B------:R-:W3:Y:S04]  /*9e60*/  LDL.LU R22, [R1+0x110] ;  /* 0x0001100001167983 */ /* 0x000ee80000300800 */
[----:B------:R0:W-:Y:S01]  /*9e70*/  STL [R1+0x2314], R4 ;  /* 0x0023140401007387 */ /* 0x0001e20000100800 */
[----:B------:R-:W-:-:S05]  /*9e80*/  IADD3 R6, P3, R21, R59, RZ ;  /* 0x0000003b15067210 */ /* 0x000fca0007f7e0ff */
[----:B------:R-:W-:Y:S01]  /*9e90*/  STL [R1+0x2350], R6 ;  /* 0x0023500601007387 */ /* 0x000fe20000100800 */
[C---:B-1----:R-:W-:Y:S01]  /*9ea0*/  IMAD.X R5, R36.reuse, 0x1, R3, P2 ;  /* 0x0000000124057824 */ /* 0x042fe200010e0603 */
[----:B0-----:R-:W-:Y:S02]  /*9eb0*/  IADD3 R4, P2, R21, R58, RZ ;  /* 0x0000003a15047210 */ /* 0x001fe40007f5e0ff */
[----:B------:R-:W3:Y:S04]  /*9ec0*/  LDL.LU R21, [R1+0x114] ;  /* 0x0001140001157983 */ /* 0x000ee80000300800 */
[----:B------:R0:W-:Y:S04]  /*9ed0*/  STL [R1+0x231c], R5 ;  /* 0x00231c0501007387 */ /* 0x0001e80000100800 */
[----:B------:R1:W-:Y:S01]  /*9ee0*/  STL [R1+0x2358], R4 ;  /* 0x0023580401007387 */ /* 0x0003e20000100800 */
[----:B0-----:R-:W-:Y:S01]  /*9ef0*/  IMAD.X R5, R36, 0x1, R2, P1 ;  /* 0x0000000124057824 */ /* 0x001fe200008e0602 */
[----:B-1----:R-:W-:-:S04]  /*9f00*/  IADD3 R4, P1, R35, R59, RZ ;  /* 0x0000003b23047210 */ /* 0x002fc80007f3e0ff */
[----:B------:R0:W-:Y:S01]  /*9f10*/  STL [R1+0x2324], R5 ;  /* 0x0023240501007387 */ /* 0x0001e20000100800 */
[----:B------:R-:W-:-:S03]  /*9f20*/  IMAD.X R6, R34, 0x1, R3, P0 ;  /* 0x0000000122067824 */ /* 0x000fc600000e0603 */
[----:B------:R1:W-:Y:S01]  /*9f30*/  STL [R1+0x2360], R4 ;  /* 0x0023600401007387 */ /* 0x0003e20000100800 */
[----:B0-----:R-:W-:-:S03]  /*9f40*/  IADD3 R5, P0, R35, R58, RZ ;  /* 0x0000003a23057210 */ /* 0x001fc60007f1e0ff */
[----:B------:R0:W-:Y:S01]  /*9f50*/  STL [R1+0x232c], R6 ;  /* 0x00232c0601007387 */ /* 0x0001e20000100800 */
[----:B-1----:R-:W-:-:S03]  /*9f60*/  IMAD.X R4, R34, 0x1, R2, P6 ;  /* 0x0000000122047824 */ /* 0x002fc600030e0602 */
[----:B------:R5:W-:Y:S01]  /*9f70*/  STL [R1+0x2368], R5 ;  /* 0x0023680501007387 */ /* 0x000be20000100800 */
[----:B0-----:R-:W-:-:S03]  /*9f80*/  IADD3 R6, P6, R33, R59, RZ ;  /* 0x0000003b21067210 */ /* 0x001fc60007fde0ff */
[----:B------:R0:W-:Y:S01]  /*9f90*/  STL [R1+0x2334], R4 ;  /* 0x0023340401007387 */ /* 0x0001e20000100800 */
[----:B-----5:R-:W-:-:S03]  /*9fa0*/  IMAD.X R5, R32, 0x1, R3, P5 ;  /* 0x0000000120057824 */ /* 0x020fc600028e0603 */
[----:B------:R1:W-:Y:S04]  /*9fb0*/  STL [R1+0x2370], R6 ;  /* 0x0023700601007387 */ /* 0x0003e80000100800 */
[----:B------:R5:W-:Y:S01]  /*9fc0*/  STL [R1+0x233c], R5 ;  /* 0x00233c0501007387 */ /* 0x000be20000100800 */
[----:B0-----:R-:W-:Y:S01]  /*9fd0*/  IADD3 R4, P5, R33, R58, RZ ;  /* 0x0000003a21047210 */ /* 0x001fe20007fbe0ff */
[----:B-1----:R-:W-:-:S04]  /*9fe0*/  IMAD.X R6, R32, 0x1, R2, P4 ;  /* 0x0000000120067824 */ /* 0x002fc800020e0602 */
[----:B------:R0:W-:Y:S01]  /*9ff0*/  STL [R1+0x2378], R4 ;  /* 0x0023780401007387 */ /* 0x0001e20000100800 */
[----:B-----5:R-:W-:-:S03]  /*a000*/  IADD3 R5, P4, R31, R59, RZ ;  /* 0x0000003b1f057210 */ /* 0x020fc60007f9e0ff */
[----:B------:R1:W-:Y:S04]  /*a010*/  STL [R1+0x2344], R6 ;  /* 0x0023440601007387 */ /* 0x0003e80000100800 */
[----:B------:R5:W-:Y:S01]  /*a020*/  STL [R1+0x2380], R5 ;  /* 0x0023800501007387 */ /* 0x000be20000100800 */
[----:B0-----:R-:W-:Y:S01]  /*a030*/  IMAD.X R4, R30, 0x1, R3, P3 ;  /* 0x000000011e047824 */ /* 0x001fe200018e0603 */
[----:B-1----:R-:W-:-:S04]  /*a040*/  IADD3 R6, P3, R31, R58, RZ ;  /* 0x0000003a1f067210 */ /* 0x002fc80007f7e0ff */
[----:B------:R0:W-:Y:S01]  /*a050*/  STL [R1+0x234c], R4 ;  /* 0x00234c0401007387 */ /* 0x0001e20000100800 */
[----:B-----5:R-:W-:-:S03]  /*a060*/  IMAD.X R5, R30, 0x1, R2, P2 ;  /* 0x000000011e057824 */ /* 0x020fc600010e0602 */
[----:B------:R2:W-:Y:S04]  /*a070*/  STL [R1+0x2388], R6 ;  /* 0x0023880601007387 */ /* 0x0005e80000100800 */
[----:B------:R1:W-:Y:S01]  /*a080*/  STL [R1+0x2354], R5 ;  /* 0x0023540501007387 */ /* 0x0003e20000100800 */
[----:B0-----:R-:W-:-:S05]  /*a090*/  IADD3 R4, P2, R29, R59, RZ ;  /* 0x0000003b1d047210 */ /* 0x001fca0007f5e0ff */
[----:B------:R0:W-:Y:S01]  /*a0a0*/  STL [R1+0x238c], R4 ;  /* 0x00238c0401007387 */ /* 0x0001e20000100800 */
[----:B------:R-:W-:Y:S01]  /*a0b0*/  SHF.R.S32.HI R0, RZ, 0x1f, R0 ;  /* 0x0000001fff007819 */ /* 0x000fe20000011400 */
[C---:B--2---:R-:W-:Y:S01]  /*a0c0*/  IMAD.X R6, R28.reuse, 0x1, R3, P1 ;  /* 0x000000011c067824 */ /* 0x044fe200008e0603 */
[----:B-1----:R-:W-:Y:S01]  /*a0d0*/  IADD3 R5, P1, R29, R58, RZ ;  /* 0x0000003a1d057210 */ /* 0x002fe20007f3e0ff */
[----:B0-----:R-:W-:-:S03]  /*a0e0*/  IMAD.X R4, R28, 0x1, R2, P0 ;  /* 0x000000011c047824 */ /* 0x001fc600000e0602 */
[----:B------:R0:W-:Y:S04]  /*a0f0*/  STL [R1+0x235c], R6 ;  /* 0x00235c0601007387 */ /* 0x0001e80000100800 */
        /* <DEDUP_REMOVED lines=9> */
[----:B----4-:R-:W-:-:S03]  /*a190*/  IADD3 R5, P5, R25, R59, RZ ;  /* 0x0000003b19057210 */ /* 0x010fc60007fbe0ff */
[----:B------:R1:W-:Y:S04]  /*a1a0*/  STL [R1+0x2374], R6 ;  /* 0x0023740601007387 */ /* 0x0003e80000100800 */
[----:B------:R2:W-:Y:S01]  /*a1b0*/  STL [R1+0x239c], R5 ;  /* 0x00239c0501007387 */ /* 0x0005e20000100800 */
[----:B0-----:R-:W-:Y:S01]  /*a1c0*/  IMAD.X R4, R24, 0x1, R3, P4 ;  /* 0x0000000118047824 */ /* 0x001fe200020e0603 */
[----:B-1----:R-:W-:-:S04]  /*a1d0*/  IADD3 R6, P4, R25, R58, RZ ;  /* 0x0000003a19067210 */ /* 0x002fc80007f9e0ff */
[----:B------:R3:W-:Y:S01]  /*a1e0*/  STL [R1+0x237c], R4 ;  /* 0x00237c0401007387 */ /* 0x0007e20000100800 */
[----:B--2---:R-:W-:-:S03]  /*a1f0*/  IMAD.X R5, R24, 0x1, R2, P3 ;  /* 0x0000000118057824 */ /* 0x004fc600018e0602 */
[----:B------:R0:W-:Y:S04]  /*a200*/  STL [R1+0x23a0], R6 ;  /* 0x0023a00601007387 */ /* 0x0001e80000100800 */
[----:B------:R1:W-:Y:S01]  /*a210*/  STL [R1+0x2384], R5 ;  /* 0x0023840501007387 */ /* 0x0003e20000100800 */
[----:B---3--:R-:W-:Y:S01]  /*a220*/  IADD3 R4, P3, R23, R59, RZ ;  /* 0x0000003b17047210 */ /* 0x008fe20007f7e0ff */
[----:B0-----:R-:W-:-:S04]  /*a230*/  IMAD.X R6, R22, 0x1, R3, P2 ;  /* 0x0000000116067824 */ /* 0x001fc800010e0603 */
[----:B------:R0:W-:Y:S01]  /*a240*/  STL [R1+0x22a8], R4 ;  /* 0x0022a80401007387 */ /* 0x0001e20000100800 */
[----:B-1----:R-:W-:-:S03]  /*a250*/  IADD3 R5, P2, R23, R58, RZ ;  /* 0x0000003a17057210 */ /* 0x002fc60007f5e0ff */
[----:B------:R1:W-:Y:S04]  /*a260*/  STL [R1+0x22a4], R6 ;  /* 0x0022a40601007387 */ /* 0x0003e80000100800 */
[----:B------:R2:W-:Y:S01]  /*a270*/  STL [R1+0x22a0], R5 ;  /* 0x0022a00501007387 */ /* 0x0005e20000100800 */
[----:B0-----:R-:W-:Y:S01]  /*a280*/  SHF.R.S32.HI R4, RZ, 0x1f, R23 ;  /* 0x0000001fff047819 */ /* 0x001fe20000011417 */
[----:B-1----:R-:W-:-:S05]  /*a290*/  IMAD.X R6, R22, 0x1, R2, P1 ;  /* 0x0000000116067824 */ /* 0x002fca00008e0602 */
[----:B------:R0:W-:Y:S01]  /*a2a0*/  STL [R1+0x228c], R6 ;  /* 0x00228c0601007387 */ /* 0x0001e20000100800 */
[C-C-:B--2---:R-:W-:Y:S02]  /*a2b0*/  IMAD.X R5, R21.reuse, 0x1, R3.reuse, P0 ;  /* 0x0000000115057824 */ /* 0x144fe400000e0603 */
[----:B------:R-:W-:Y:S02]  /*a2c0*/  IMAD.X R7, R21, 0x1, R2, P6 ;  /* 0x0000000115077824 */ /* 0x000fe400030e0602 */
[--C-:B0-----:R-:W-:Y:S01]  /*a2d0*/  IMAD.X R6, R0, 0x1, R3.reuse, P5 ;  /* 0x0000000100067824 */ /* 0x101fe200028e0603 */
[----:B------:R0:W-:Y:S01]  /*a2e0*/  STL [R1+0x2290], R5 ;  /* 0x0022900501007387 */ /* 0x0001e20000100800 */
[----:B------:R-:W-:-:S03]  /*a2f0*/  IMAD.X R3, R4, 0x1, R3, P3 ;  /* 0x0000000104037824 */ /* 0x000fc600018e0603 */
[----:B------:R-:W-:Y:S01]  /*a300*/  STL [R1+0x2294], R7 ;  /* 0x0022940701007387 */ /* 0x000fe20000100800 */
[----:B0-----:R-:W-:-:S03]  /*a310*/  IMAD.X R5, R0, 0x1, R2, P4 ;  /* 0x0000000100057824 */ /* 0x001fc600020e0602 */
[----:B------:R-:W2:Y:S01]  /*a320*/  LDL.LU R0, [R1+0x2934] ;  /* 0x0029340001007983 */ /* 0x000ea20000300800 */
[----:B------:R-:W-:-:S03]  /*a330*/  IMAD.X R2, R4, 0x1, R2, P2 ;  /* 0x0000000104027824 */ /* 0x000fc600010e0602 */
[----:B------:R-:W-:Y:S04]  /*a340*/  STL [R1+0x2298], R6 ;  /* 0x0022980601007387 */ /* 0x000fe80000100800 */
[----:B------:R-:W-:Y:S04]  /*a350*/  STL [R1+0x229c], R5 ;  /* 0x00229c0501007387 */ /* 0x000fe80000100800 */
[----:B------:R-:W3:Y:S04]  /*a360*/  LDL.LU R28, [R1+0x13c] ;  /* 0x00013c00011c7983 */ /* 0x000ee80000300800 */
[----:B------:R-:W-:Y:S04]  /*a370*/  STL [R1+0x2288], R3 ;  /* 0x0022880301007387 */ /* 0x000fe80000100800 */
[----:B------:R-:W4:Y:S04]  /*a380*/  LDL.LU R27, [R1+0x138] ;  /* 0x00013800011b7983 */ /* 0x000f280000300800 */
[----:B------:R3:W-:Y:S04]  /*a390*/  STL [R1+0x12c4], R2 ;  /* 0x0012c40201007387 */ /* 0x0007e80000100800 */
[----:B------:R-:W5:Y:S04]  /*a3a0*/  LDL.LU R26, [R1+0x134] ;  /* 0x00013400011a7983 */ /* 0x000f680000300800 */
[----:B------:R-:W2:Y:S04]  /*a3b0*/  LDL.LU R25, [R1+0x130] ;  /* 0x0001300001197983 */ /* 0x000ea80000300800 */
[----:B------:R-:W2:Y:S04]  /*a3c0*/  LDL.LU R24, [R1+0x12c] ;  /* 0x00012c0001187983 */ /* 0x000ea80000300800 */
[----:B------:R-:W2:Y:S04]  /*a3d0*/  LDL.LU R23, [R1+0x128] ;  /* 0x0001280001177983 */ /* 0x000ea80000300800 */
[----:B------:R-:W2:Y:S04]  /*a3e0*/  LDL.LU R22, [R1+0x124] ;  /* 0x0001240001167983 */ /* 0x000ea80000300800 */
[----:B------:R-:W2:Y:S01]  /*a3f0*/  LDL.LU R21, [R1+0x120] ;  /* 0x0001200001157983 */ /* 0x000ea20000300800 */
[----:B---3--:R-:W-:-:S02]  /*a400*/  IMAD R2, R28, UR59, RZ ;  /* 0x0000003b1c027c24 */ /* 0x008fc4000f8e02ff */
[----:B----4-:R-:W-:-:S03]  /*a410*/  IMAD R3, R27, UR59, RZ ;  /* 0x0000003b1b037c24 */ /* 0x010fc6000f8e02ff */
[----:B------:R-:W-:Y:S01]  /*a420*/  IADD3 R17, P6, R2, UR34, RZ ;  /* 0x0000002202117c10 */ /* 0x000fe2000ffde0ff */
[----:B-----5:R-:W-:Y:S01]  /*a430*/  IMAD R4, R26, UR59, RZ ;  /* 0x0000003b1a047c24 */ /* 0x020fe2000f8e02ff */
[----:B------:R-:W-:Y:S01]  /*a440*/  IADD3 R19, P5, R3, UR34, RZ ;  /* 0x0000002203137c10 */ /* 0x000fe2000ffbe0ff */
[----:B--2---:R-:W-:-:S03]  /*a450*/  IMAD R5, R25, UR59, RZ ;  /* 0x0000003b19057c24 */ /* 0x004fc6000f8e02ff */
[----:B------:R-:W-:Y:S01]  /*a460*/  IADD3 R20, P4, R4, UR34, RZ ;  /* 0x0000002204147c10 */ /* 0x000fe2000ff9e0ff */
[----:B------:R-:W-:Y:S02]  /*a470*/  IMAD R6, R24, UR59, RZ ;  /* 0x0000003b18067c24 */ /* 0x000fe4000f8e02ff */
[----:B------:R-:W-:Y:S02]  /*a480*/  IMAD R7, R23, UR59, RZ ;  /* 0x0000003b17077c24 */ /* 0x000fe4000f8e02ff */
[----:B------:R-:W-:Y:S01]  /*a490*/  IMAD R8, R22, UR59, RZ ;  /* 0x0000003b16087c24 */ /* 0x000fe2000f8e02ff */
[----:B------:R-:W-:Y:S01]  /*a4a0*/  IADD3 R22, P2, R6, UR34, RZ ;  /* 0x0000002206167c10 */ /* 0x000fe2000ff5e0ff */
[----:B------:R-:W-:Y:S01]  /*a4b0*/  IMAD R9, R21, UR59, RZ ;  /* 0x0000003b15097c24 */ /* 0x000fe2000f8e02ff */
[----:B------:R-:W-:Y:S01]  /*a4c0*/  IADD3 R21, P3, R5, UR34, RZ ;  /* 0x0000002205157c10 */ /* 0x000fe2000ff7e0ff */
[----:B------:R-:W-:Y:S01]  /*a4d0*/  STL [R1+0xec4], R17 ;  /* 0x000ec41101007387 */ /* 0x000fe20000100800 */
[----:B------:R-:W-:Y:S01]  /*a4e0*/  IADD3 R23, P1, R7, UR34, RZ ;  /* 0x0000002207177c10 */ /* 0x000fe2000ff3e0ff */
[----:B------:R-:W-:Y:S01]  /*a4f0*/  UIMAD UR5, UR5, 0x2d, URZ ;  /* 0x0000002d050578a4 */ /* 0x000fe2000f8e023f */
[----:B------:R-:W-:Y:S01]  /*a500*/  IADD3 R24, P0, R8, UR34, RZ ;  /* 0x0000002208187c10 */ /* 0x000fe2000ff1e0ff */
[----:B------:R-:W-:Y:S01]  /*a510*/  STL [R1+0xecc], R19 ;  /* 0x000ecc1301007387 */ /* 0x000fe20000100800 */
[----:B------:R-:W-:Y:S01]  /*a520*/  LEA.HI.X.SX32 R10, R2, UR35, 0x1, P6 ;  /* 0x00000023020a7c11 */ /* 0x000fe2000b0f0eff */
[----:B------:R-:W-:Y:S01]  /*a530*/  UIMAD UR6, UR6, 0x16, URZ ;  /* 0x00000016060678a4 */ /* 0x000fe2000f8e023f */
[----:B------:R-:W-:Y:S01]  /*a540*/  IADD3 R25, P6, R9, UR34, RZ ;  /* 0x0000002209197c10 */ /* 0x000fe2000ffde0ff */
[----:B------:R-:W-:Y:S01]  /*a550*/  STL [R1+0xed4], R20 ;  /* 0x000ed41401007387 */ /* 0x000fe20000100800 */
[----:B------:R-:W-:Y:S01]  /*a560*/  LEA.HI.X.SX32 R11, R3, UR35, 0x1, P5 ;  /* 0x00000023030b7c11 */ /* 0x000fe2000a8f0eff */
[----:B------:R-:W-:-:S02]  /*a570*/  UIMAD UR34, UR7, 0x3f, URZ ;  /* 0x0000003f072278a4 */ /* 0x000fc4000f8e023f */
[----:B------:R-:W-:Y:S01]  /*a580*/  STL [R1+0xedc], R21 ;  /* 0x000edc1501007387 */ /* 0x000fe20000100800 */
[----:B------:R-:W-:Y:S01]  /*a590*/  LEA.HI.X.SX32 R12, R4, UR35, 0x1, P4 ;  /* 0x00000023040c7c11 */ /* 0x000fe2000a0f0eff */
[----:B------:R-:W-:Y:S02]  /*a5a0*/  UIMAD UR11, UR11, 0x15, URZ ;  /* 0x000000150b0b78a4 */ /* 0x000fe4000f8e023f */
[----:B------:R-:W-:Y:S01]  /*a5b0*/  STL [R1+0xee4], R22 ;  /* 0x000ee41601007387 */ /* 0x000fe20000100800 */
[----:B------:R-:W-:Y:S01]  /*a5c0*/  LEA.HI.X.SX32 R13, R5, UR35, 0x1, P3 ;  /* 0x00000023050d7c11 */ /* 0x000fe200098f0eff */
[----:B------:R-:W-:Y:S02]  /*a5d0*/  UIMAD UR54, UR54, 0x14, URZ ;  /* 0x00000014363678a4 */ /* 0x000fe4000f8e023f */
        /* <DEDUP_REMOVED lines=11> */
[----:B------:R-:W-:-:S02]  /*a690*/  USHF.L.U32 UR46, UR46, 0x4, URZ ;  /* 0x000000042e2e7899 */ /* 0x000fc4000800063f */
[----:B------:R-:W-:Y:S01]  /*a6a0*/  STL [R1+0xec8], R11 ;  /* 0x000ec80b01007387 */ /* 0x000fe20000100800 */
[----:B------:R-:W-:Y:S01]  /*a6b0*/  IADD3 R5, P6, R25, UR34, RZ ;  /* 0x0000002219057c10 */ /* 0x000fe2000ffde0ff */
[----:B------:R-:W-:Y:S02]  /*a6c0*/  UIMAD UR44, UR44, 0xf, URZ ;  /* 0x0000000f2c2c78a4 */ /* 0x000fe4000f8e023f */
[----:B------:R-:W-:Y:S01]  /*a6d0*/  STL [R1+0xed0], R12 ;  /* 0x000ed00c01007387 */ /* 0x000fe20000100800 */
[----:B------:R-:W-:Y:S01]  /*a6e0*/  IADD3 R3, P5, R24, UR34, RZ ;  /* 0x0000002218037c10 */ /* 0x000fe2000ffbe0ff */
[----:B------:R-:W-:Y:S02]  /*a6f0*/  USHF.R.S32.HI UR61, URZ, 0x1f, UR34 ;  /* 0x0000001f3f3d7899 */ /* 0x000fe40008011422 */
[----:B------:R-:W-:Y:S01]  /*a700*/  STL [R1+0xed8], R13 ;  /* 0x000ed80d01007387 */ /* 0x000fe20000100800 */
[----:B------:R-:W-:Y:S01]  /*a710*/  IADD3 R4, P4, R23, UR34, RZ ;  /* 0x0000002217047c10 */ /* 0x000fe2000ff9e0ff */
[----:B------:R-:W-:-:S02]  /*a720*/  UIMAD UR42, UR42, 0xe, URZ ;  /* 0x0000000e2a2a78a4 */ /* 0x000fc4000f8e023f */
[----:B------:R-:W-:Y:S01]  /*a730*/  STL [R1+0xee0], R14 ;  /* 0x000ee00e01007387 */ /* 0x000fe20000100800 */
[----:B------:R-:W-:Y:S02]  /*a740*/  UIMAD UR40, UR40, 0xd, URZ ;  /* 0x0000000d282878a4 */ /* 0x000fe4000f8e023f */
[----:B------:R-:W-:Y:S01]  /*a750*/  UIMAD UR38, UR38, 0xc, URZ ;  /* 0x0000000c262678a4 */ /* 0x000fe2000f8e023f */
[----:B------:R-:W-:Y:S01]  /*a760*/  STL [R1+0xee8], R15 ;  /* 0x000ee80f01007387 */ /* 0x000fe20000100800 */
[----:B------:R-:W-:Y:S02]  /*a770*/  UIMAD UR36, UR36, 0xb, URZ ;  /* 0x0000000b242478a4 */ /* 0x000fe4000f8e023f */
[----:B------:R-:W-:Y:S01]  /*a780*/  UIMAD UR30, UR30, 0xa, URZ ;  /* 0x0000000a1e1e78a4 */ /* 0x000fe2000f8e023f */
[----:B------:R-:W-:Y:S01]  /*a790*/  STL [R1+0xef0], R16 ;  /* 0x000ef01001007387 */ /* 0x000fe20000100800 */
[----:B------:R-:W-:Y:S02]  /*a7a0*/  UIMAD UR28, UR28, 0x9, URZ ;  /* 0x000000091c1c78a4 */ /* 0x000fe4000f8e023f */
[----:B------:R-:W-:Y:S01]  /*a7b0*/  USHF.L.U32 UR26, UR26, 0x3, URZ ;  /* 0x000000031a1a7899 */ /* 0x000fe2000800063f */
[----:B------:R-:W-:Y:S01]  /*a7c0*/  STL [R1+0xef8], R18 ;  /* 0x000ef81201007387 */ /* 0x000fe20000100800 */
[----:B------:R-:W-:-:S02]  /*a7d0*/  UIMAD UR24, UR24, 0x7, URZ ;  /* 0x00000007181878a4 */ /* 0x000fc4000f8e023f */
[----:B------:R-:W-:Y:S01]  /*a7e0*/  UIMAD UR22, UR22, 0x6, URZ ;  /* 0x00000006161678a4 */ /* 0x000fe2000f8e023f */
[----:B------:R0:W-:Y:S01]  /*a7f0*/  STL [R1+0x12cc], R5 ;  /* 0x0012cc0501007387 */ /* 0x0001e20000100800 */
[----:B------:R-:W-:Y:S02]  /*a800*/  UIMAD UR20, UR20, 0x5, URZ ;  /* 0x00000005141478a4 */ /* 0x000fe4000f8e023f */
[----:B------:R-:W-:Y:S01]  /*a810*/  USHF.L.U32 UR18, UR18, 0x2, URZ ;  /* 0x0000000212127899 */ /* 0x000fe2000800063f */
[----:B------:R1:W-:Y:S01]  /*a820*/  STL [R1+0x12d4], R3 ;  /* 0x0012d40301007387 */ /* 0x0003e20000100800 */
[----:B------:R-:W-:Y:S02]  /*a830*/  UIMAD UR16, UR16, 0x3, URZ ;  /* 0x00000003101078a4 */ /* 0x000fe4000f8e023f */
[----:B------:R-:W-:Y:S01]  /*a840*/  USHF.L.U32 UR14, UR14, 0x1, URZ ;  /* 0x000000010e0e7899 */ /* 0x000fe2000800063f */
[----:B------:R-:W2:Y:S01]  /*a850*/  S2R R26, SR_TID.X ;  /* 0x00000000001a7919 */ /* 0x000ea20000002100 */
[----:B------:R-:W-:Y:S01]  /*a860*/  ULDC UR59, c[0x0][0x238] ;  /* 0x00008e00003b7ab9 */ /* 0x000fe20000000800 */
[----:B0-----:R-:W-:Y:S01]  /*a870*/  IADD3 R5, P3, R22, UR34, RZ ;  /* 0x0000002216057c10 */ /* 0x001fe2000ff7e0ff */
[----:B------:R-:W-:Y:S01]  /*a880*/  ULDC UR35, c[0x0][0x238] ;  /* 0x00008e0000237ab9 */ /* 0x000fe20000000800 */
[----:B-1----:R-:W-:Y:S01]  /*a890*/  IADD3 R3, P2, R21, UR34, RZ ;  /* 0x0000002215037c10 */ /* 0x002fe2000ff5e0ff */
[----:B------:R0:W-:Y:S04]  /*a8a0*/  STL [R1+0x12dc], R4 ;  /* 0x0012dc0401007387 */ /* 0x0001e80000100800 */
[----:B------:R1:W-:Y:S04]  /*a8b0*/  STL [R1+0x12e4], R5 ;  /* 0x0012e40501007387 */ /* 0x0003e80000100800 */
[----:B------:R3:W-:Y:S01]  /*a8c0*/  STL [R1+0x12ec], R3 ;  /* 0x0012ec0301007387 */ /* 0x0007e20000100800 */
[----:B0-----:R-:W-:-:S02]  /*a8d0*/  IADD3 R4, P1, R20, UR34, RZ ;  /* 0x0000002214047c10 */ /* 0x001fc4000ff3e0ff */
[----:B-1----:R-:W-:-:S03]  /*a8e0*/  IADD3 R5, P0, R19, UR34, RZ ;  /* 0x0000002213057c10 */ /* 0x002fc6000ff1e0ff */
[----:B------:R0:W-:Y:S01]  /*a8f0*/  STL [R1+0x12f4], R4 ;  /* 0x0012f40401007387 */ /* 0x0001e20000100800 */
[----:B---3--:R-:W-:-:S03]  /*a900*/  IADD3.X R3, R18, UR61, RZ, P6, !PT ;  /* 0x0000003d12037c10 */ /* 0x008fc6000b7fe4ff */
[----:B------:R1:W-:Y:S04]  /*a910*/  STL [R1+0x12fc], R5 ;  /* 0x0012fc0501007387 */ /* 0x0003e80000100800 */
[----:B------:R3:W-:Y:S01]  /*a920*/  STL [R1+0x12c8], R3 ;  /* 0x0012c80301007387 */ /* 0x0007e20000100800 */
[----:B0-----:R-:W-:Y:S02]  /*a930*/  IADD3 R4, P6, R17, UR34, RZ ;  /* 0x0000002211047c10 */ /* 0x001fe4000ffde0ff */
[----:B-1----:R-:W-:Y:S02]  /*a940*/  IADD3.X R5, R15, UR61, RZ, P4, !PT ;  /* 0x0000003d0f057c10 */ /* 0x002fe4000a7fe4ff */
[----:B---3--:R-:W-:Y:S01]  /*a950*/  IADD3.X R3, R16, UR61, RZ, P5, !PT ;  /* 0x0000003d10037c10 */ /* 0x008fe2000affe4ff */
[----:B------:R0:W-:Y:S04]  /*a960*/  STL [R1+0x1304], R4 ;  /* 0x0013040401007387 */ /* 0x0001e80000100800 */
[----:B------:R1:W-:Y:S01]  /*a970*/  STL [R1+0x12d0], R3 ;  /* 0x0012d00301007387 */ /* 0x0003e20000100800 */
[----:B0-----:R-:W-:-:S03]  /*a980*/  IADD3.X R4, R14, UR61, RZ, P3, !PT ;  /* 0x0000003d0e047c10 */ /* 0x001fc60009ffe4ff */
[----:B------:R0:W-:Y:S01]  /*a990*/  STL [R1+0x12d8], R5 ;  /* 0x0012d80501007387 */ /* 0x0001e20000100800 */
[----:B-1----:R-:W-:-:S03]  /*a9a0*/  IADD3.X R3, R13, UR61, RZ, P2, !PT ;  /* 0x0000003d0d037c10 */ /* 0x002fc600097fe4ff */
[----:B------:R1:W-:Y:S01]  /*a9b0*/  STL [R1+0x12e0], R4 ;  /* 0x0012e00401007387 */ /* 0x0003e20000100800 */
[----:B------:R-:W-:-:S03]  /*a9c0*/  UIMAD UR34, UR7, 0x3e, URZ ;  /* 0x0000003e072278a4 */ /* 0x000fc6000f8e023f */
[----:B------:R3:W-:Y:S01]  /*a9d0*/  STL [R1+0x12e8], R3 ;  /* 0x0012e80301007387 */ /* 0x0007e20000100800 */
[----:B0-----:R-:W-:Y:S02]  /*a9e0*/  IADD3.X R5, R12, UR61, RZ, P1, !PT ;  /* 0x0000003d0c057c10 */ /* 0x001fe40008ffe4ff */
[----:B-1----:R-:W-:-:S03]  /*a9f0*/  IADD3.X R4, R11, UR61, RZ, P0, !PT ;  /* 0x0000003d0b047c10 */ /* 0x002fc600087fe4ff */
[----:B------:R0:W-:Y:S01]  /*aa00*/  STL [R1+0x12f0], R5 ;  /* 0x0012f00501007387 */ /* 0x0001e20000100800 */
[----:B---3--:R-:W-:-:S03]  /*aa10*/  IADD3.X R3, R10, UR61, RZ, P6, !PT ;  /* 0x0000003d0a037c10 */ /* 0x008fc6000b7fe4ff */
[----:B------:R1:W-:Y:S04]  /*aa20*/  STL [R1+0x12f8], R4 ;  /* 0x0012f80401007387 */ /* 0x0003e80000100800 */
[----:B------:R3:W-:Y:S01]  /*aa30*/  STL [R1+0x1300], R3 ;  /* 0x0013000301007387 */ /* 0x0007e20000100800 */
[----:B0-----:R-:W-:Y:S01]  /*aa40*/  IADD3 R5, P6, R25, UR34, RZ ;  /* 0x0000002219057c10 */ /* 0x001fe2000ffde0ff */
[----:B------:R-:W-:Y:S02]  /*aa50*/  USHF.R.S32.HI UR61, URZ, 0x1f, UR34 ;  /* 0x0000001f3f3d7899 */ /* 0x000fe40008011422 */
[----:B-1----:R-:W-:Y:S02]  /*aa60*/  IADD3 R4, P4, R23, UR34, RZ ;  /* 0x0000002217047c10 */ /* 0x002fe4000ff9e0ff */
[----:B---3--:R-:W-:Y:S01]  /*aa70*/  IADD3 R3, P5, R24, UR34, RZ ;  /* 0x0000002218037c10 */ /* 0x008fe2000ffbe0ff */
[----:B------:R0:W-:Y:S04]  /*aa80*/  STL [R1+0x130c], R5 ;  /* 0x00130c0501007387 */ /* 0x0001e80000100800 */
[----:B------:R1:W-:Y:S01]  /*aa90*/  STL [R1+0x1314], R3 ;  /* 0x0013140301007387 */ /* 0x0003e20000100800 */
[----:B0-----:R-:W-:-:S03]  /*aaa0*/  IADD3 R5, P3, R22, UR34, RZ ;  /* 0x0000002216057c10 */ /* 0x001fc6000ff7e0ff */
[----:B------:R0:W-:Y:S01]  /*aab0*/  STL [R1+0x131c], R4 ;  /* 0x00131c0401007387 */ /* 0x0001e20000100800 */
[----:B-1----:R-:W-:-:S03]  /*aac0*/  IADD3 R3, P2, R21, UR34, RZ ;  /* 0x0000002215037c10 */ /* 0x002fc6000ff5e0ff */
[----:B------:R1:W-:Y:S04]  /*aad0*/  STL [R1+0x1324], R5 ;  /* 0x0013240501007387 */ /* 0x0003e80000100800 */
[----:B------:R3:W-:Y:S01]  /*aae0*/  STL [R1+0x132c], R3 ;  /* 0x00132c0301007387 */ /* 0x0007e20000100800 */
[----:B0-----:R-:W-:Y:S02]  /*aaf0*/  IADD3 R4, P1, R20, UR34, RZ ;  /* 0x0000002214047c10 */ /* 0x001fe4000ff3e0ff */
        /* <DEDUP_REMOVED lines=498> */
[----:B0-----:R-:W-:Y:S02]  /*ca20*/  IADD3 R5, P6, R25, UR34, RZ ;  /* 0x0000002219057c10 */ /* 0x001fe4000ffde0ff */
[----:B-1----:R-:W-:Y:S02]  /*ca30*/  IADD3 R4, P4, R23, UR34, RZ ;  /* 0x0000002217047c10 */ /* 0x002fe4000ff9e0ff */
[----:B---3--:R-:W-:Y:S01]  /*ca40*/  IADD3 R3, P5, R24, UR34, RZ ;  /* 0x0000002218037c10 */ /* 0x008fe2000ffbe0ff */
[----:B------:R0:W-:Y:S04]  /*ca50*/  STL [R1+0x16cc], R5 ;  /* 0x0016cc0501007387 */ /* 0x0001e80000100800 */
[----:B------:R1:W-:Y:S01]  /*ca60*/  STL [R1+0x16d4], R3 ;  /* 0x0016d40301007387 */ /* 0x0003e20000100800 */
[----:B--2---:R-:W-:Y:S01]  /*ca70*/  IMAD.SHL.U32 R2, R26, 0x2, RZ ;  /* 0x000000021a027824 */ /* 0x004fe200078e00ff */
[----:B0-----:R-:W-:-:S02]  /*ca80*/  IADD3 R5, P3, R22, UR34, RZ ;  /* 0x0000002216057c10 */ /* 0x001fc4000ff7e0ff */
[----:B------:R0:W-:Y:S01]  /*ca90*/  STL [R1+0x16dc], R4 ;  /* 0x0016dc0401007387 */ /* 0x0001e20000100800 */
[----:B-1----:R-:W-:-:S03]  /*caa0*/  IADD3 R3, P2, R21, UR34, RZ ;  /* 0x0000002215037c10 */ /* 0x002fc6000ff5e0ff */
[----:B------:R-:W-:Y:S01]  /*cab0*/  STL [R1+0x16e4], R5 ;  /* 0x0016e40501007387 */ /* 0x000fe20000100800 */
[C---:B------:R-:W-:Y:S01]  /*cac0*/  IMAD.SHL.U32 R27, R26.reuse, 0x8, RZ ;  /* 0x000000081a1b7824 */ /* 0x040fe200078e00ff */
[----:B------:R-:W-:Y:S01]  /*cad0*/  USHF.R.S32.HI UR61, URZ, 0x1f, UR34 ;  /* 0x0000001f3f3d7899 */ /* 0x000fe20008011422 */
[----:B------:R-:W-:Y:S01]  /*cae0*/  IMAD.SHL.U32 R26, R26, 0x40, RZ ;  /* 0x000000401a1a7824 */ /* 0x000fe200078e00ff */
[----:B------:R1:W-:Y:S01]  /*caf0*/  STL [R1+0x16ec], R3 ;  /* 0x0016ec0301007387 */ /* 0x0003e20000100800 */
[----:B0-----:R-:W-:-:S03]  /*cb00*/  IADD3 R4, P1, R20, UR34, RZ ;  /* 0x0000002214047c10 */ /* 0x001fc6000ff3e0ff */
[----:B------:R-:W-:Y:S02]  /*cb10*/  LOP3.LUT R26, R26, 0x1c0, RZ, 0xc0, !PT ;  /* 0x000001c01a1a7812 */ /* 0x000fe400078ec0ff */
[----:B-1----:R-:W-:Y:S01]  /*cb20*/  IADD3 R3, P0, R19, UR34, RZ ;  /* 0x0000002213037c10 */ /* 0x002fe2000ff1e0ff */
[----:B------:R-:W-:Y:S01]  /*cb30*/  STL [R1+0x16f4], R4 ;  /* 0x0016f40401007387 */ /* 0x000fe20000100800 */
[----:B------:R-:W-:Y:S02]  /*cb40*/  LOP3.LUT R26, R26, 0x30, R27, 0xf8, !PT ;  /* 0x000000301a1a7812 */ /* 0x000fe400078ef81b */
[----:B------:R-:W0:Y:S01]  /*cb50*/  LDC R27, c[0x0][0x230] ;  /* 0x00008c00ff1b7b82 */ /* 0x000e220000000800 */
[----:B------:R1:W-:Y:S02]  /*cb60*/  STL [R1+0x16fc], R3 ;  /* 0x0016fc0301007387 */ /* 0x0003e40000100800 */
[----:B-1----:R-:W-:Y:S02]  /*cb70*/  IADD3.X R3, R18, UR61, RZ, P6, !PT ;  /* 0x0000003d12037c10 */ /* 0x002fe4000b7fe4ff */
[----:B------:R-:W-:Y:S01]  /*cb80*/  IADD3 R4, P6, R17, UR34, RZ ;  /* 0x0000002211047c10 */ /* 0x000fe2000ffde0ff */
[----:B------:R-:W-:-:S02]  /*cb90*/  ULDC UR34, c[0x0][0x238] ;  /* 0x00008e0000227ab9 */ /* 0x000fc40000000800 */
[----:B------:R1:W-:Y:S04]  /*cba0*/  STL [R1+0x16c8], R3 ;  /* 0x0016c80301007387 */ /* 0x0003e80000100800 */
[----:B------:R2:W-:Y:S01]  /*cbb0*/  STL [R1+0x1704], R4 ;  /* 0x0017040401007387 */ /* 0x0005e20000100800 */
[----:B-1----:R-:W-:Y:S02]  /*cbc0*/  LOP3.LUT R3, R26, 0x30, R2, 0x78, !PT ;  /* 0x000000301a037812 */ /* 0x002fe400078e7802 */
[----:B------:R-:W-:Y:S02]  /*cbd0*/  IADD3.X R2, R16, UR61, RZ, P5, !PT ;  /* 0x0000003d10027c10 */ /* 0x000fe4000affe4ff */
[----:B--2---:R-:W-:Y:S01]  /*cbe0*/  IADD3.X R4, R15, UR61, RZ, P4, !PT ;  /* 0x0000003d0f047c10 */ /* 0x004fe2000a7fe4ff */
[----:B------:R1:W-:Y:S04]  /*cbf0*/  STL [R1+0xe38], R3 ;  /* 0x000e380301007387 */ /* 0x0003e80000100800 */
[----:B------:R2:W-:Y:S01]  /*cc00*/  STL [R1+0x16d0], R2 ;  /* 0x0016d00201007387 */ /* 0x0005e20000100800 */
[----:B-1----:R-:W-:-:S03]  /*cc10*/  IADD3.X R3, R14, UR61, RZ, P3, !PT ;  /* 0x0000003d0e037c10 */ /* 0x002fc60009ffe4ff */
[----:B------:R1:W-:Y:S01]  /*cc20*/  STL [R1+0x16d8], R4 ;  /* 0x0016d80401007387 */ /* 0x0003e20000100800 */
[----:B--2---:R-:W-:-:S03]  /*cc30*/  IADD3.X R2, R13, UR61, RZ, P2, !PT ;  /* 0x0000003d0d027c10 */ /* 0x004fc600097fe4ff */
[----:B------:R2:W-:Y:S04]  /*cc40*/  STL [R1+0x16e0], R3 ;  /* 0x0016e00301007387 */ /* 0x0005e80000100800 */
[----:B------:R3:W-:Y:S01]  /*cc50*/  STL [R1+0x16e8], R2 ;  /* 0x0016e80201007387 */ /* 0x0007e20000100800 */
[----:B-1----:R-:W-:Y:S02]  /*cc60*/  IADD3.X R4, R12, UR61, RZ, P1, !PT ;  /* 0x0000003d0c047c10 */ /* 0x002fe40008ffe4ff */
[----:B--2---:R-:W-:-:S03]  /*cc70*/  IADD3.X R3, R11, UR61, RZ, P0, !PT ;  /* 0x0000003d0b037c10 */ /* 0x004fc600087fe4ff */
[----:B------:R1:W-:Y:S01]  /*cc80*/  STL [R1+0x16f0], R4 ;  /* 0x0016f00401007387 */ /* 0x0003e20000100800 */
[----:B---3--:R-:W-:-:S03]  /*cc90*/  IADD3.X R2, R10, UR61, RZ, P6, !PT ;  /* 0x0000003d0a027c10 */ /* 0x008fc6000b7fe4ff */
[----:B------:R2:W-:Y:S04]  /*cca0*/  STL [R1+0x16f8], R3 ;  /* 0x0016f80301007387 */ /* 0x0005e80000100800 */
[----:B------:R3:W-:Y:S01]  /*ccb0*/  STL [R1+0x1700], R2 ;  /* 0x0017000201007387 */ /* 0x0007e20000100800 */
[----:B-1----:R-:W-:Y:S02]  /*ccc0*/  IADD3 R4, P6, R25, UR8, RZ ;  /* 0x0000000819047c10 */ /* 0x002fe4000ffde0ff */
[----:B--2---:R-:W-:-:S03]  /*ccd0*/  IADD3 R3, P5, R24, UR8, RZ ;  /* 0x0000000818037c10 */ /* 0x004fc6000ffbe0ff */
[----:B------:R1:W-:Y:S01]  /*cce0*/  STL [R1+0x170c], R4 ;  /* 0x00170c0401007387 */ /* 0x0003e20000100800 */
[----:B---3--:R-:W-:-:S03]  /*ccf0*/  IADD3 R2, P4, R23, UR8, RZ ;  /* 0x0000000817027c10 */ /* 0x008fc6000ff9e0ff */
[----:B------:R2:W-:Y:S01]  /*cd00*/  STL [R1+0x1714], R3 ;  /* 0x0017140301007387 */ /* 0x0005e20000100800 */
[----:B------:R-:W-:-:S03]  /*cd10*/  USHF.R.S32.HI UR61, URZ, 0x1f, UR8 ;  /* 0x0000001f3f3d7899 */ /* 0x000fc60008011408 */
[----:B------:R3:W-:Y:S01]  /*cd20*/  STL [R1+0x171c], R2 ;  /* 0x00171c0201007387 */ /* 0x0007e20000100800 */
[----:B-1----:R-:W-:Y:S02]  /*cd30*/  IADD3 R4, P3, R22, UR8, RZ ;  /* 0x0000000816047c10 */ /* 0x002fe4000ff7e0ff */
[----:B--2---:R-:W-:-:S03]  /*cd40*/  IADD3 R3, P2, R21, UR8, RZ ;  /* 0x0000000815037c10 */ /* 0x004fc6000ff5e0ff */
[----:B------:R1:W-:Y:S01]  /*cd50*/  STL [R1+0x1724], R4 ;  /* 0x0017240401007387 */ /* 0x0003e20000100800 */
[----:B---3--:R-:W-:-:S03]  /*cd60*/  IADD3 R2, P1, R20, UR8, RZ ;  /* 0x0000000814027c10 */ /* 0x008fc6000ff3e0ff */
[----:B------:R2:W-:Y:S04]  /*cd70*/  STL [R1+0x172c], R3 ;  /* 0x00172c0301007387 */ /* 0x0005e80000100800 */
[----:B------:R3:W-:Y:S01]  /*cd80*/  STL [R1+0x1734], R2 ;  /* 0x0017340201007387 */ /* 0x0007e20000100800 */
[----:B-1----:R-:W-:Y:S02]  /*cd90*/  IADD3 R4, P0, R19, UR8, RZ ;  /* 0x0000000813047c10 */ /* 0x002fe4000ff1e0ff */
[----:B--2---:R-:W-:-:S03]  /*cda0*/  IADD3.X R3, R18, UR61, RZ, P6, !PT ;  /* 0x0000003d12037c10 */ /* 0x004fc6000b7fe4ff */
[----:B------:R-:W-:Y:S01]  /*cdb0*/  STL [R1+0x173c], R4 ;  /* 0x00173c0401007387 */ /* 0x000fe20000100800 */
[----:B---3--:R-:W-:-:S03]  /*cdc0*/  IADD3 R2, P6, R17, UR8, RZ ;  /* 0x0000000811027c10 */ /* 0x008fc6000ffde0ff */
[----:B------:R-:W-:Y:S01]  /*cdd0*/  STL [R1+0x1708], R3 ;  /* 0x0017080301007387 */ /* 0x000fe20000100800 */
[----:B0-----:R-:W-:Y:S01]  /*cde0*/  VIADD R27, R27, 0x3f ;  /* 0x0000003f1b1b7836 */ /* 0x001fe20000000000 */
[----:B------:R-:W-:Y:S02]  /*cdf0*/  USHF.R.S32.HI UR12, URZ, 0x1f, UR12 ;  /* 0x0000001f3f0c7899 */ /* 0x000fe4000801140c */
[----:B------:R0:W-:Y:S01]  /*ce00*/  STL [R1+0x1744], R2 ;  /* 0x0017440201007387 */ /* 0x0001e20000100800 */
[----:B------:R-:W-:-:S03]  /*ce10*/  ULDC UR8, c[0x0][0x238] ;  /* 0x00008e0000087ab9 */ /* 0x000fc60000000800 */
        /* <DEDUP_REMOVED lines=504> */
[----:B------:R-:W-:Y:S01]  /*eda0*/  STL [R1+0x78c], RZ ;  /* 0x00078cff01007387 */ /* 0x000fe20000100800 */
[----:B0-----:R-:W-:-:S03]  /*edb0*/  IADD3.X R2, R16, UR61, RZ, P5, !PT ;  /* 0x0000003d10027c10 */ /* 0x001fc6000affe4ff */
[----:B------:R-:W-:Y:S04]  /*edc0*/  STL [R1+0x770], RZ ;  /* 0x000770ff01007387 */ /* 0x000fe80000100800 */
[----:B------:R-:W-:Y:S04]  /*edd0*/  STL [R1+0x774], RZ ;  /* 0x000774ff01007387 */ /* 0x000fe80000100800 */
[----:B------:R-:W-:Y:S04]  /*ede0*/  STL [R1+0x778], RZ ;  /* 0x000778ff01007387 */ /* 0x000fe80000100800 */
[----:B------:R-:W-:Y:S01]  /*edf0*/  STL [R1+0x77c], RZ ;  /* 0x00077cff01007387 */ /* 0x000fe20000100800 */
[----:B------:R-:W-:-:S03]  /*ee00*/  IADD3.X R4, R15, UR61, RZ, P4, !PT ;  /* 0x0000003d0f047c10 */ /* 0x000fc6000a7fe4ff */
[----:B------:R-:W-:Y:S01]  /*ee10*/  STL [R1+0x580], RZ ;  /* 0x000580ff01007387 */ /* 0x000fe20000100800 */
[----:B------:R-:W-:-:S03]  /*ee20*/  IADD3.X R3, R14, UR61, RZ, P3, !PT ;  /* 0x0000003d0e037c10 */ /* 0x000fc60009ffe4ff */
[----:B------:R-:W-:Y:S04]  /*ee30*/  STL [R1+0x584], RZ ;  /* 0x000584ff01007387 */ /* 0x000fe80000100800 */
[----:B------:R-:W-:Y:S04]  /*ee40*/  STL [R1+0x588], RZ ;  /* 0x000588ff01007387 */ /* 0x000fe80000100800 */
[----:B------:R-:W-:Y:S04]  /*ee50*/  STL [R1+0x58c], RZ ;  /* 0x00058cff01007387 */ /* 0x000fe80000100800 */
[----:B------:R0:W-:Y:S04]  /*ee60*/  STL [R1+0x1710], R2 ;  /* 0x0017100201007387 */ /* 0x0001e80000100800 */
[----:B------:R1:W-:Y:S01]  /*ee70*/  STL [R1+0x1718], R4 ;  /* 0x0017180401007387 */ /* 0x0003e20000100800 */
[----:B0-----:R-:W-:-:S03]  /*ee80*/  IADD3.X R2, R13, UR61, RZ, P2, !PT ;  /* 0x0000003d0d027c10 */ /* 0x001fc600097fe4ff */
[----:B------:R0:W-:Y:S01]  /*ee90*/  STL [R1+0x1720], R3 ;  /* 0x0017200301007387 */ /* 0x0001e20000100800 */
[----:B-1----:R-:W-:-:S03]  /*eea0*/  IADD3.X R4, R12, UR61, RZ, P1, !PT ;  /* 0x0000003d0c047c10 */ /* 0x002fc60008ffe4ff */
[----:B------:R1:W-:Y:S01]  /*eeb0*/  STL [R1+0x1728], R2 ;  /* 0x0017280201007387 */ /* 0x0003e20000100800 */
[----:B0-----:R-:W-:-:S03]  /*eec0*/  IADD3.X R3, R11, UR61, RZ, P0, !PT ;  /* 0x0000003d0b037c10 */ /* 0x001fc600087fe4ff */
[----:B------:R0:W-:Y:S01]  /*eed0*/  STL [R1+0x1730], R4 ;  /* 0x0017300401007387 */ /* 0x0001e20000100800 */
[----:B-1----:R-:W-:-:S03]  /*eee0*/  IADD3.X R2, R10, UR61, RZ, P6, !PT ;  /* 0x0000003d0a027c10 */ /* 0x002fc6000b7fe4ff */
[----:B------:R1:W-:Y:S04]  /*eef0*/  STL [R1+0x1738], R3 ;  /* 0x0017380301007387 */ /* 0x0003e80000100800 */
[----:B------:R2:W-:Y:S01]  /*ef00*/  STL [R1+0x1740], R2 ;  /* 0x0017400201007387 */ /* 0x0005e20000100800 */
[----:B0-----:R-:W-:Y:S01]  /*ef10*/  IADD3 R4, P6, R25, UR5, RZ ;  /* 0x0000000519047c10 */ /* 0x001fe2000ffde0ff */
[----:B------:R-:W-:Y:S02]  /*ef20*/  USHF.R.S32.HI UR61, URZ, 0x1f, UR5 ;  /* 0x0000001f3f3d7899 */ /* 0x000fe40008011405 */
[----:B-1----:R-:W-:Y:S02]  /*ef30*/  IADD3 R3, P4, R23, UR5, RZ ;  /* 0x0000000517037c10 */ /* 0x002fe4000ff9e0ff */
[----:B--2---:R-:W-:Y:S01]  /*ef40*/  IADD3 R2, P5, R24, UR5, RZ ;  /* 0x0000000518027c10 */ /* 0x004fe2000ffbe0ff */
        /* <DEDUP_REMOVED lines=10> */
[----:B--2---:R-:W-:-:S03]  /*eff0*/  IADD3.X R2, R18, UR61, RZ, P6, !PT ;  /* 0x0000003d12027c10 */ /* 0x004fc6000b7fe4ff */
[----:B------:R1:W-:Y:S04]  /*f000*/  STL [R1+0x177c], R4 ;  /* 0x00177c0401007387 */ /* 0x0003e80000100800 */
[----:B------:R2:W-:Y:S01]  /*f010*/  STL [R1+0x1748], R2 ;  /* 0x0017480201007387 */ /* 0x0005e20000100800 */
[----:B0-----:R-:W-:Y:S02]  /*f020*/  IADD3 R3, P6, R17, UR5, RZ ;  /* 0x0000000511037c10 */ /* 0x001fe4000ffde0ff */
[----:B-1----:R-:W-:Y:S02]  /*f030*/  IADD3.X R4, R15, UR61, RZ, P4, !PT ;  /* 0x0000003d0f047c10 */ /* 0x002fe4000a7fe4ff */
[----:B--2---:R-:W-:Y:S01]  /*f040*/  IADD3.X R2, R16, UR61, RZ, P5, !PT ;  /* 0x0000003d10027c10 */ /* 0x004fe2000affe4ff */
[----:B------:R0:W-:Y:S04]  /*f050*/  STL [R1+0x1784], R3 ;  /* 0x0017840301007387 */ /* 0x0001e80000100800 */
[----:B------:R1:W-:Y:S01]  /*f060*/  STL [R1+0x1750], R2 ;  /* 0x0017500201007387 */ /* 0x0003e20000100800 */
[----:B0-----:R-:W-:-:S03]  /*f070*/  IADD3.X R3, R14, UR61, RZ, P3, !PT ;  /* 0x0000003d0e037c10 */ /* 0x001fc60009ffe4ff */
[----:B------:R0:W-:Y:S01]  /*f080*/  STL [R1+0x1758], R4 ;  /* 0x0017580401007387 */ /* 0x0001e20000100800 */
[----:B-1----:R-:W-:-:S03]  /*f090*/  IADD3.X R2, R13, UR61, RZ, P2, !PT ;  /* 0x0000003d0d027c10 */ /* 0x002fc600097fe4ff */
[----:B------:R1:W-:Y:S04]  /*f0a0*/  STL [R1+0x1760], R3 ;  /* 0x0017600301007387 */ /* 0x0003e80000100800 */
[----:B------:R2:W-:Y:S01]  /*f0b0*/  STL [R1+0x1768], R2 ;  /* 0x0017680201007387 */ /* 0x0005e20000100800 */
[----:B0-----:R-:W-:Y:S02]  /*f0c0*/  IADD3.X R4, R12, UR61, RZ, P1, !PT ;  /* 0x0000003d0c047c10 */ /* 0x001fe40008ffe4ff */
[----:B-1----:R-:W-:-:S03]  /*f0d0*/  IADD3.X R3, R11, UR61, RZ, P0, !PT ;  /* 0x0000003d0b037c10 */ /* 0x002fc600087fe4ff */
[----:B------:R0:W-:Y:S01]  /*f0e0*/  STL [R1+0x1770], R4 ;  /* 0x0017700401007387 */ /* 0x0001e20000100800 */
[----:B--2---:R-:W-:-:S03]  /*f0f0*/  IADD3.X R2, R10, UR61, RZ, P6, !PT ;  /* 0x0000003d0a027c10 */ /* 0x004fc6000b7fe4ff */
        /* <DEDUP_REMOVED lines=614> */
[----:B-1----:R-:W-:-:S03]  /*11760*/  IADD3.X R4, R15, UR31, RZ, P4, !PT ;  /* 0x0000001f0f047c10 */ /* 0x002fc6000a7fe4ff */
[----:B------:R0:W-:Y:S01]  /*11770*/  STL [R1+0x1c44], R3 ;  /* 0x001c440301007387 */ /* 0x0001e20000100800 */
[----:B--2---:R-:W-:-:S05]  /*11780*/  IADD3.X R2, R16, UR31, RZ, P5, !PT ;  /* 0x0000001f10027c10 */ /* 0x004fca000affe4ff */
        /* <DEDUP_REMOVED lines=8> */
[----:B------:R1:W-:Y:S01]  /*11810*/  STL [R1+0x1c30], R4 ;  /* 0x001c300401007387 */ /* 0x0003e20000100800 */
[----:B0-----:R-:W-:-:S03]  /*11820*/  IADD3.X R2, R10, UR31, RZ, P6, !PT ;  /* 0x0000001f0a027c10 */ /* 0x001fc6000b7fe4ff */
[----:B------:R0:W-:Y:S04]  /*11830*/  STL [R1+0x1c38], R3 ;  /* 0x001c380301007387 */ /* 0x0001e80000100800 */
[----:B------:R2:W-:Y:S01]  /*11840*/  STL [R1+0x1c40], R2 ;  /* 0x001c400201007387 */ /* 0x0005e20000100800 */
[----:B-1----:R-:W-:Y:S02]  /*11850*/  IADD3 R4, P6, R25, UR21, RZ ;  /* 0x0000001519047c10 */ /* 0x002fe4000ffde0ff */
[----:B0-----:R-:W-:-:S03]  /*11860*/  IADD3 R3, P5, R24, UR21, RZ ;  /* 0x0000001518037c10 */ /* 0x001fc6000ffbe0ff */
[----:B------:R0:W-:Y:S01]  /*11870*/  STL [R1+0x1c4c], R4 ;  /* 0x001c4c0401007387 */ /* 0x0001e20000100800 */
[----:B--2---:R-:W-:-:S03]  /*11880*/  IADD3 R2, P4, R23, UR21, RZ ;  /* 0x0000001517027c10 */ /* 0x004fc6000ff9e0ff */
[----:B------:R1:W-:Y:S01]  /*11890*/  STL [R1+0x1c54], R3 ;  /* 0x001c540301007387 */ /* 0x0003e20000100800 */
[----:B------:R-:W-:-:S03]  /*118a0*/  USHF.R.S32.HI UR47, URZ, 0x1f, UR21 ;  /* 0x0000001f3f2f7899 */ /* 0x000fc60008011415 */
[----:B------:R2:W-:Y:S01]  /*118b0*/  STL [R1+0x1c5c], R2 ;  /* 0x001c5c0201007387 */ /* 0x0005e20000100800 */
[----:B0-----:R-:W-:Y:S02]  /*118c0*/  IADD3 R4, P3, R22, UR21, RZ ;  /* 0x0000001516047c10 */ /* 0x001fe4000ff7e0ff */
[----:B-1----:R-:W-:-:S03]  /*118d0*/  IADD3 R3, P2, R21, UR21, RZ ;  /* 0x0000001515037c10 */ /* 0x002fc6000ff5e0ff */
[----:B------:R0:W-:Y:S01]  /*118e0*/  STL [R1+0x1c64], R4 ;  /* 0x001c640401007387 */ /* 0x0001e20000100800 */
[----:B--2---:R-:W-:-:S03]  /*118f0*/  IADD3 R2, P1, R20, UR21, RZ ;  /* 0x0000001514027c10 */ /* 0x004fc6000ff3e0ff */
[----:B------:R1:W-:Y:S04]  /*11900*/  STL [R1+0x1c6c], R3 ;  /* 0x001c6c0301007387 */ /* 0x0003e80000100800 */
[----:B------:R2:W-:Y:S01]  /*11910*/  STL [R1+0x1c74], R2 ;  /* 0x001c740201007387 */ /* 0x0005e20000100800 */
[----:B0-----:R-:W-:Y:S02]  /*11920*/  IADD3 R4, P0, R19, UR21, RZ ;  /* 0x0000001513047c10 */ /* 0x001fe4000ff1e0ff */
[----:B-1----:R-:W-:-:S03]  /*11930*/  IADD3.X R3, R18, UR47, RZ, P6, !PT ;  /* 0x0000002f12037c10 */ /* 0x002fc6000b7fe4ff */
[----:B------:R0:W-:Y:S01]  /*11940*/  STL [R1+0x1c7c], R4 ;  /* 0x001c7c0401007387 */ /* 0x0001e20000100800 */
[----:B--2---:R-:W-:-:S03]  /*11950*/  IADD3 R2, P6, R17, UR21, RZ ;  /* 0x0000001511027c10 */ /* 0x004fc6000ffde0ff */
[----:B------:R1:W-:Y:S04]  /*11960*/  STL [R1+0x1c48], R3 ;  /* 0x001c480301007387 */ /* 0x0003e80000100800 */
[----:B------:R2:W-:Y:S01]  /*11970*/  STL [R1+0x1c84], R2 ;  /* 0x001c840201007387 */ /* 0x0005e20000100800 */
[----:B0-----:R-:W-:Y:S02]  /*11980*/  IADD3.X R4, R15, UR47, RZ, P4, !PT ;  /* 0x0000002f0f047c10 */ /* 0x001fe4000a7fe4ff */
[----:B-1----:R-:W-:Y:S02]  /*11990*/  IADD3.X R3, R16, UR47, RZ, P5, !PT ;  /* 0x0000002f10037c10 */ /* 0x002fe4000affe4ff */
[----:B--2---:R-:W-:-:S03]  /*119a0*/  IADD3.X R2, R14, UR47, RZ, P3, !PT ;  /* 0x0000002f0e027c10 */ /* 0x004fc60009ffe4ff */
[----:B------:R0:W-:Y:S04]  /*119b0*/  STL [R1+0x1c50], R3 ;  /* 0x001c500301007387 */ /* 0x0001e80000100800 */
        /* <DEDUP_REMOVED lines=8> */
[----:B0-----:R-:W-:Y:S02]  /*11a40*/  IADD3.X R3, R10, UR47, RZ, P6, !PT ;  /* 0x0000002f0a037c10 */ /* 0x001fe4000b7fe4ff */
[----:B-1----:R-:W-:Y:S02]  /*11a50*/  IADD3 R4, P5, R24, UR17, RZ ;  /* 0x0000001118047c10 */ /* 0x002fe4000ffbe0ff */
[----:B--2---:R-:W-:Y:S01]  /*11a60*/  IADD3 R2, P6, R25, UR17, RZ ;  /* 0x0000001119027c10 */ /* 0x004fe2000ffde0ff */
[----:B------:R0:W-:Y:S04]  /*11a70*/  STL [R1+0x1c80], R3 ;  /* 0x001c800301007387 */ /* 0x0001e80000100800 */
[----:B------:R1:W-:Y:S01]  /*11a80*/  STL [R1+0x1c8c], R2 ;  /* 0x001c8c0201007387 */ /* 0x0003e20000100800 */
[----:B0-----:R-:W-:-:S03]  /*11a90*/  IADD3 R3, P4, R23, UR17, RZ ;  /* 0x0000001117037c10 */ /* 0x001fc6000ff9e0ff */
[----:B------:R0:W-:Y:S01]  /*11aa0*/  STL [R1+0x1c94], R4 ;  /* 0x001c940401007387 */ /* 0x0001e20000100800 */
[----:B-1----:R-:W-:-:S03]  /*11ab0*/  IADD3 R2, P3, R22, UR17, RZ ;  /* 0x0000001116027c10 */ /* 0x002fc6000ff7e0ff */
[----:B------:R1:W-:Y:S01]  /*11ac0*/  STL [R1+0x1c9c], R3 ;  /* 0x001c9c0301007387 */ /* 0x0003e20000100800 */
[----:B------:R-:W-:-:S03]  /*11ad0*/  USHF.R.S32.HI UR23, URZ, 0x1f, UR17 ;  /* 0x0000001f3f177899 */ /* 0x000fc60008011411 */
[----:B------:R2:W-:Y:S01]  /*11ae0*/  STL [R1+0x1ca4], R2 ;  /* 0x001ca40201007387 */ /* 0x0005e20000100800 */
[----:B0-----:R-:W-:Y:S02]  /*11af0*/  IADD3 R4, P2, R21, UR17, RZ ;  /* 0x0000001115047c10 */ /* 0x001fe4000ff5e0ff */
[----:B-1----:R-:W-:-:S03]  /*11b00*/  IADD3 R3, P1, R20, UR17, RZ ;  /* 0x0000001114037c10 */ /* 0x002fc6000ff3e0ff */
[----:B------:R-:W-:Y:S01]  /*11b10*/  STL [R1+0x1cac], R4 ;  /* 0x001cac0401007387 */ /* 0x000fe20000100800 */
[----:B--2---:R-:W-:-:S03]  /*11b20*/  IADD3 R2, P0, R19, UR17, RZ ;  /* 0x0000001113027c10 */ /* 0x004fc6000ff1e0ff */
[----:B------:R0:W-:Y:S01]  /*11b30*/  STL [R1+0x1cb4], R3 ;  /* 0x001cb40301007387 */ /* 0x0001e20000100800 */
[----:B------:R-:W-:-:S03]  /*11b40*/  SHF.R.S32.HI R26, RZ, 0x1f, R27 ;  /* 0x0000001fff1a7819 */ /* 0x000fc6000001141b */
[----:B------:R1:W-:Y:S01]  /*11b50*/  STL [R1+0x1cbc], R2 ;  /* 0x001cbc0201007387 */ /* 0x0003e20000100800 */
[----:B0-----:R-:W-:Y:S02]  /*11b60*/  IADD3.X R3, R18, UR23, RZ, P6, !PT ;  /* 0x0000001712037c10 */ /* 0x001fe4000b7fe4ff */
[----:B-1----:R-:W-:-:S03]  /*11b70*/  IADD3 R2, P6, R17, UR17, RZ ;  /* 0x0000001111027c10 */ /* 0x002fc6000ffde0ff */
[----:B------:R0:W-:Y:S01]  /*11b80*/  STL [R1+0x1c88], R3 ;  /* 0x001c880301007387 */ /* 0x0001e20000100800 */
[----:B------:R-:W-:-:S03]  /*11b90*/  LEA.HI R26, R26, R27, RZ, 0x6 ;  /* 0x0000001b1a1a7211 */ /* 0x000fc600078f30ff */
[----:B------:R1:W-:Y:S01]  /*11ba0*/  STL [R1+0x1cc4], R2 ;  /* 0x001cc40201007387 */ /* 0x0003e20000100800 */
[----:B------:R-:W-:Y:S02]  /*11bb0*/  IADD3.X R4, R15, UR23, RZ, P4, !PT ;  /* 0x000000170f047c10 */ /* 0x000fe4000a7fe4ff */
[----:B0-----:R-:W-:Y:S02]  /*11bc0*/  SHF.R.S32.HI R3, RZ, 0x6, R26 ;  /* 0x00000006ff037819 */ /* 0x001fe4000001141a */
[----:B-1----:R-:W-:Y:S02]  /*11bd0*/  IADD3.X R2, R16, UR23, RZ, P5, !PT ;  /* 0x0000001710027c10 */ /* 0x002fe4000affe4ff */
[----:B------:R-:W-:-:S03]  /*11be0*/  IADD3.X R3, R14, UR23, RZ, P3, !PT ;  /* 0x000000170e037c10 */ /* 0x000fc60009ffe4ff */
[----:B------:R0:W-:Y:S04]  /*11bf0*/  STL [R1+0x1c90], R2 ;  /* 0x001c900201007387 */ /* 0x0001e80000100800 */
[----:B------:R1:W-:Y:S01]  /*11c00*/  STL [R1+0x1c98], R4 ;  /* 0x001c980401007387 */ /* 0x0003e20000100800 */
[----:B0-----:R-:W-:-:S03]  /*11c10*/  IADD3.X R2, R13, UR23, RZ, P2, !PT ;  /* 0x000000170d027c10 */ /* 0x001fc600097fe4ff */
[----:B------:R0:W-:Y:S01]  /*11c20*/  STL [R1+0x1ca0], R3 ;  /* 0x001ca00301007387 */ /* 0x0001e20000100800 */
[----:B-1----:R-:W-:-:S03]  /*11c30*/  IADD3.X R4, R12, UR23, RZ, P1, !PT ;  /* 0x000000170c047c10 */ /* 0x002fc60008ffe4ff */
[----:B------:R1:W-:Y:S01]  /*11c40*/  STL [R1+0x1ca8], R2 ;  /* 0x001ca80201007387 */ /* 0x0003e20000100800 */
[----:B0-----:R-:W-:-:S03]  /*11c50*/  IADD3.X R3, R11, UR23, RZ, P0, !PT ;  /* 0x000000170b037c10 */ /* 0x001fc600087fe4ff */
[----:B------:R-:W-:Y:S01]  /*11c60*/  STL [R1+0x1cb0], R4 ;  /* 0x001cb00401007387 */ /* 0x000fe20000100800 */
[----:B-1----:R-:W-:-:S03]  /*11c70*/  IADD3.X R2, R10, UR23, RZ, P6, !PT ;  /* 0x000000170a027c10 */ /* 0x002fc6000b7fe4ff */
[----:B------:R0:W-:Y:S04]  /*11c80*/  STL [R1+0x1cb8], R3 ;  /* 0x001cb80301007387 */ /* 0x0001e80000100800 */
[----:B------:R1:W-:Y:S01]  /*11c90*/  STL [R1+0x1cc0], R2 ;  /* 0x001cc00201007387 */ /* 0x0003e20000100800 */
[C---:B0-----:R-:W-:Y:S02]  /*11ca0*/  LOP3.LUT R3, R0.reuse, 0x20, RZ, 0x3c, !PT ;  /* 0x0000002000037812 */ /* 0x041fe400078e3cff */
[----:B------:R-:W-:Y:S02]  /*11cb0*/  IADD3 R3, P2, R25, UR13, RZ ;  /* 0x0000000d19037c10 */ /* 0x000fe4000ff5e0ff */
[----:B-1----:R-:W-:Y:S02]  /*11cc0*/  LOP3.LUT R2, R0, 0x40, RZ, 0x3c, !PT ;  /* 0x0000004000027812 */ /* 0x002fe400078e3cff */
[----:B------:R-:W-:Y:S01]  /*11cd0*/  IADD3 R2, P1, R24, UR13, RZ ;  /* 0x0000000d18027c10 */ /* 0x000fe2000ff3e0ff */
[----:B------:R0:W-:Y:S01]  /*11ce0*/  STL [R1+0x1ccc], R3 ;  /* 0x001ccc0301007387 */ /* 0x0001e20000100800 */
[----:B------:R-:W-:-:S02]  /*11cf0*/  LOP3.LUT R4, R0, 0x60, RZ, 0x3c, !PT ;  /* 0x0000006000047812 */ /* 0x000fc400078e3cff */
[----:B------:R-:W-:Y:S01]  /*11d00*/  IADD3 R4, P0, R23, UR13, RZ ;  /* 0x0000000d17047c10 */ /* 0x000fe2000ff1e0ff */
[----:B------:R1:W-:Y:S01]  /*11d10*/  STL [R1+0x1cd4], R2 ;  /* 0x001cd40201007387 */ /* 0x0003e20000100800 */
[----:B------:R-:W-:Y:S02]  /*11d20*/  USHF.R.S32.HI UR5, URZ, 0x1f, UR13 ;  /* 0x0000001f3f057899 */ /* 0x000fe4000801140d */
[----:B0-----:R-:W-:Y:S01]  /*11d30*/  IADD3 R3, P4, R22, UR13, RZ ;  /* 0x0000000d16037c10 */ /* 0x001fe2000ff9e0ff */
        /* <DEDUP_REMOVED lines=31> */
[----:B--2---:R-:W-:Y:S01]  /*11f30*/  IADD3.X R2, R11, UR5, RZ, P3, !PT ;  /* 0x000000050b027c10 */ /* 0x004fe20009ffe4ff */
[----:B------:R-:W-:Y:S02]  /*11f40*/  USHF.R.S32.HI UR15, URZ, 0x1f, UR6 ;  /* 0x0000001f3f0f7899 */ /* 0x000fe40008011406 */
        /* <DEDUP_REMOVED lines=30> */
[----:B------:R1:W-:Y:S01]  /*12130*/  STL [R1+0x1d30], R3 ;  /* 0x001d300301007387 */ /* 0x0003e20000100800 */
[----:B------:R-:W-:-:S03]  /*12140*/  USHF.R.S32.HI UR27, URZ, 0x1f, UR11 ;  /* 0x0000001f3f1b7899 */ /* 0x000fc6000801140b */
        /* <DEDUP_REMOVED lines=29> */
[----:B------:R1:W-:Y:S01]  /*12320*/  STL [R1+0x1da4], R3 ;  /* 0x001da40301007387 */ /* 0x0003e20000100800 */
[----:B------:R-:W-:-:S03]  /*12330*/  USHF.R.S32.HI UR10, URZ, 0x1f, UR54 ;  /* 0x0000001f3f0a7899 */ /* 0x000fc60008011436 */
        /* <DEDUP_REMOVED lines=650> */
[----:B-1----:R-:W-:Y:S02]  /*14be0*/  IADD3.X R3, R11, UR12, RZ, P2, !PT ;  /* 0x0000000c0b037c10 */ /* 0x002fe400097fe4ff */
[----:B--2---:R-:W-:Y:S01]  /*14bf0*/  IADD3.X R2, R10, UR12, RZ, P1, !PT ;  /* 0x0000000c0a027c10 */ /* 0x004fe20008ffe4ff */
[----:B------:R0:W-:Y:S04]  /*14c00*/  STL [R1+0x2270], R4 ;  /* 0x0022700401007387 */ /* 0x0001e80000100800 */
[----:B------:R0:W-:Y:S04]  /*14c10*/  STL [R1+0x2280], R2 ;  /* 0x0022800201007387 */ /* 0x0001e80000100800 */
[----:B------:R0:W-:Y:S01]  /*14c20*/  STL [R1+0x2278], R3 ;  /* 0x0022780301007387 */ /* 0x0001e20000100800 */
[----:B------:R-:W-:-:S04]  /*14c30*/  USHF.L.U32 UR7, UR7, 0x6, URZ ;  /* 0x0000000607077899 */ /* 0x000fc8000800063f */
[----:B------:R-:W-:-:S12]  /*14c40*/  USHF.R.S32.HI UR23, URZ, 0x1f, UR7 ;  /* 0x0000001f3f177899 */ /* 0x000fd80008011407 */
.L_x_1:
[----:B-1----:R-:W2:Y:S01]  /*14c50*/  LDL R5, [R1+0xec0] ;  /* 0x000ec00001057983 */ /* 0x002ea20000100800 */
[----:B0-----:R-:W0:Y:S03]  /*14c60*/  LDC R2, c[0x0][0x230] ;  /* 0x00008c00ff027b82 */ /* 0x001e260000000800 */
[----:B--2---:R1:W-:Y:S04]  /*14c70*/  STL [R1+0x3b30], R5 ;  /* 0x003b300501007387 */ /* 0x0043e80000100800 */
[----:B------:R-:W2:Y:S04]  /*14c80*/  LDL R4, [R1+0xec4] ;  /* 0x000ec40001047983 */ /* 0x000ea80000100800 */
[----:B-1----:R-:W0:Y:S04]  /*14c90*/  LDL R5, [R1+0x118c] ;  /* 0x00118c0001057983 */ /* 0x002e280000100800 */
[----:B------:R-:W-:Y:S04]  /*14ca0*/  STL [R1+0x3564], R29 ;  /* 0x0035641d01007387 */ /* 0x000fe80000100800 */
        /* <DEDUP_REMOVED lines=371> */
[----:B------:R1:W-:Y:S04]  /*163e0*/  STL [R1+0x3b2c], R30 ;  /* 0x003b2c1e01007387 */ /* 0x0003e80000100800 */
        /* <DEDUP_REMOVED lines=54> */
[----:B-----5:R-:W-:Y:S04]  /*16750*/  STL [R1+0x3328], R0 ;  /* 0x0033280001007387 */ /* 0x020fe80000100800 */
        /* <DEDUP_REMOVED lines=18> */
[----:B0-----:R-:W-:-:S03]  /*16880*/  IMAD R2, R5, -0x40, R2 ;  /* 0xffffffc005027824 */ /* 0x001fc600078e0202 */
[----:B------:R-:W-:Y:S04]  /*16890*/  STL [R1+0x33bc], R0 ;  /* 0x0033bc0001007387 */ /* 0x000fe80000100800 */
[----:B------:R-:W-:Y:S04]  /*168a0*/  STL [R1+0x33c4], R0 ;  /* 0x0033c40001007387 */ /* 0x000fe80000100800 */
[----:B------:R-:W-:Y:S04]  /*168b0*/  STL [R1+0x33cc], R0 ;  /* 0x0033cc0001007387 */ /* 0x000fe80000100800 */
[----:B------:R-:W-:Y:S04]  /*168c0*/  STL [R1+0x33d4], R0 ;  /* 0x0033d40001007387 */ /* 0x000fe80000100800 */
[----:B------:R-:W2:Y:S01]  /*168d0*/  LDL.LU R5, [R1+0x3b30] ;  /* 0x003b300001057983 */ /* 0x000ea20000300800 */
[----:B------:R-:W-:-:S02]  /*168e0*/  ISETP.GT.AND P0, PT, R2, RZ, PT ;  /* 0x000000ff0200720c */ /* 0x000fc40003f04270 */
[----:B-1----:R-:W-:-:S11]  /*168f0*/  PRMT R30, RZ, 0x7610, R30 ;  /* 0x00007610ff1e7816 */ /* 0x002fd6000000001e */
[----:B--2---:R-:W2:Y:S04]  /*16900*/  @P0 LDG.E.U8 R30, desc[UR32][R4.64] ;  /* 0x00000020041e0981 */ /* 0x004ea8000c1e1100 */
[----:B--2---:R0:W-:Y:S04]  /*16910*/  STL [R1+0xf78], R30 ;  /* 0x000f781e01007387 */ /* 0x0041e80000100800 */
[----:B0-----:R-:W2:Y:S04]  /*16920*/  LDL.LU R30, [R1+0x3b2c] ;  /* 0x003b2c00011e7983 */ /* 0x001ea80000300800 */
[----:B------:R-:W3:Y:S04]  /*16930*/  LDL R4, [R1+0xec8] ;  /* 0x000ec80001047983 */ /* 0x000ee80000100800 */
[----:B------:R-:W3:Y:S01]  /*16940*/  LDL R5, [R1+0xecc] ;  /* 0x000ecc0001057983 */ /* 0x000ee20000100800 */
[----:B------:R-:W-:-:S02]  /*16950*/  PRMT R31, RZ, 0x7610, R31 ;  /* 0x00007610ff1f7816 */ /* 0x000fc4000000001f */
[----:B---3--:R-:W-:-:S04]  /*16960*/  @P0 LOP3.LUT R5, R5, R4, RZ, 0x3c, !PT ;  /* 0x0000000405050212 */ /* 0x008fc800078e3cff */
[----:B------:R-:W-:-:S04]  /*16970*/  @P0 LOP3.LUT R4, R5, R4, RZ, 0x3c, !PT ;  /* 0x0000000405040212 */ /* 0x000fc800078e3cff */
[----:B------:R-:W-:-:S05]  /*16980*/  @P0 LOP3.LUT R5, R5, R4, RZ, 0x3c, !PT ;  /* 0x0000000405050212 */ /* 0x000fca00078e3cff */
[----:B------:R-:W3:Y:S04]  /*16990*/  @P0 LDG.E.U8 R31, desc[UR32][R4.64] ;  /* 0x00000020041f0981 */ /* 0x000ee8000c1e1100 */
[----:B---3--:R0:W-:Y:S04]  /*169a0*/  STL [R1+0xf74], R31 ;  /* 0x000f741f01007387 */ /* 0x0081e80000100800 */
[----:B0-----:R-:W3:Y:S04]  /*169b0*/  LDL.LU R31, [R1+0x3b28] ;  /* 0x003b2800011f7983 */ /* 0x001ee80000300800 */
[----:B------:R-:W4:Y:S04]  /*169c0*/  LDL R4, [R1+0xed0] ;  /* 0x000ed00001047983 */ /* 0x000f280000100800 */
[----:B------:R-:W4:Y:S01]  /*169d0*/  LDL R5, [R1+0xed4] ;  /* 0x000ed40001057983 */ /* 0x000f220000100800 */
[----:B------:R-:W-:-:S02]  /*169e0*/  PRMT R29, RZ, 0x7610, R29 ;  /* 0x00007610ff1d7816 */ /* 0x000fc4000000001d */
[----:B----4-:R-:W-:-:S04]  /*169f0*/  @P0 LOP3.LUT R5, R5, R4, RZ, 0x3c, !PT ;  /* 0x0000000405050212 */ /* 0x010fc800078e3cff */
[----:B------:R-:W-:-:S04]  /*16a00*/  @P0 LOP3.LUT R4, R5, R4, RZ, 0x3c, !PT ;  /* 0x0000000405040212 */ /* 0x000fc800078e3cff */
[----:B------:R-:W-:-:S05]  /*16a10*/  @P0 LOP3.LUT R5, R5, R4, RZ, 0x3c, !PT ;  /* 0x0000000405050212 */ /* 0x000fca00078e3cff */
[----:B------:R-:W4:Y:S04]  /*16a20*/  @P0 LDG.E.U8 R29, desc[UR32][R4.64] ;  /* 0x00000020041d0981 */ /* 0x000f28000c1e1100 */
[----:B----4-:R0:W-:Y:S04]  /*16a30*/  STL [R1+0xf70], R29 ;  /* 0x000f701d01007387 */ /* 0x0101e80000100800 */
[----:B0-----:R-:W4:Y:S04]  /*16a40*/  LDL.LU R29, [R1+0x3b24] ;  /* 0x003b2400011d7983 */ /* 0x001f280000300800 */
[----:B------:R-:W2:Y:S04]  /*16a50*/  LDL R4, [R1+0xed8] ;  /* 0x000ed80001047983 */ /* 0x000ea80000100800 */
[----:B------:R-:W2:Y:S01]  /*16a60*/  LDL R5, [R1+0xedc] ;  /* 0x000edc0001057983 */ /* 0x000ea20000100800 */
[----:B---3--:R-:W-:-:S02]  /*16a70*/  PRMT R31, RZ, 0x7610, R31 ;  /* 0x00007610ff1f7816 */ /* 0x008fc4000000001f */
[----:B--2---:R-:W-:-:S04]  /*16a80*/  @P0 LOP3.LUT R5, R5, R4, RZ, 0x3c, !PT ;  /* 0x0000000405050212 */ /* 0x004fc800078e3cff */
[----:B------:R-:W-:-:S04]  /*16a90*/  @P0 LOP3.LUT R4, R5, R4, RZ, 0x3c, !PT ;  /* 0x0000000405040212 */ /* 0x000fc800078e3cff */
[----:B------:R-:W-:-:S05]  /*16aa0*/  @P0 LOP3.LUT R5, R5, R4, RZ, 0x3c, !PT ;  /* 0x0000000405050212 */ /* 0x000fca00078e3cff */
[----:B------:R-:W2:Y:S04]  /*16ab0*/  @P0 LDG.E.U8 R31, desc[UR32][R4.64] ;  /* 0x00000020041f0981 */ /* 0x000ea8000c1e1100 */
[----:B--2---:R0:W-:Y:S04]  /*16ac0*/  STL [R1+0xf6c], R31 ;  /* 0x000f6c1f01007387 */ /* 0x0041e80000100800 */
[----:B0-----:R-:W2:Y:S04]  /*16ad0*/  LDL.LU R31, [R1+0x3b20] ;  /* 0x003b2000011f7983 */ /* 0x001ea80000300800 */
[----:B------:R-:W3:Y:S04]  /*16ae0*/  LDL R4, [R1+0xee0] ;  /* 0x000ee00001047983 */ /* 0x000ee80000100800 */
[----:B------:R-:W3:Y:S01]  /*16af0*/  LDL R5, [R1+0xee4] ;  /* 0x000ee40001057983 */ /* 0x000ee20000100800 */
[----:B----4-:R-:W-:-:S02]  /*16b00*/  PRMT R29, RZ, 0x7610, R29 ;  /* 0x00007610ff1d7816 */ /* 0x010fc4000000001d */
        /* <DEDUP_REMOVED lines=8> */
[----:B--2---:R-:W-:-:S02]  /*16b90*/  PRMT R31, RZ, 0x7610, R31 ;  /* 0x00007610ff1f7816 */ /* 0x004fc4000000001f */
[----:B----4-:R-:W-:-:S04]  /*16ba0*/  @P0 LOP3.LUT R5, R5, R4, RZ, 0x3c, !PT ;  /* 0x0000000405050212 */ /* 0x010fc800078e3cff */
[----:B------:R-:W-:-:S04]  /*16bb0*/  @P0 LOP3.LUT R4, R5, R4, RZ, 0x3c, !PT ;  /* 0x0000000405040212 */ /* 0x000fc800078e3cff */
[----:B------:R-:W-:-:S05]  /*16bc0*/  @P0 LOP3.LUT R5, R5, R4, RZ, 0x3c, !PT ;  /* 0x0000000405050212 */ /* 0x000fca00078e3cff */
[----:B------:R-:W2:Y:S04]  /*16bd0*/  @P0 LDG.E.U8 R31, desc[UR32][R4.64] ;  /* 0x00000020041f0981 */ /* 0x000ea8000c1e1100 */
[----:B--2---:R0:W-:Y:S04]  /*16be0*/  STL [R1+0xf64], R31 ;  /* 0x000f641f01007387 */ /* 0x0041e80000100800 */
[----:B0-----:R-:W2:Y:S04]  /*16bf0*/  LDL.LU R31, [R1+0x3b18] ;  /* 0x003b1800011f7983 */ /* 0x001ea80000300800 */
[----:B------:R-:W4:Y:S04]  /*16c00*/  LDL R4, [R1+0xef0] ;  /* 0x000ef00001047983 */ /* 0x000f280000100800 */
[----:B------:R-:W4:Y:S01]  /*16c10*/  LDL R5, [R1+0xef4] ;  /* 0x000ef40001057983 */ /* 0x000f220000100800 */
[----:B---3--:R-:W-:-:S02]  /*16c20*/  PRMT R29, RZ, 0x7610, R29 ;  /* 0x00007610ff1d7816 */ /* 0x008fc4000000001d */
[----:B----4-:R-:W-:-:S04]  /*16c30*/  @P0 LOP3.LUT R5, R5, R4, RZ, 0x3c, !PT ;  /* 0x0000000405050212 */ /* 0x010fc800078e3cff */
        /* <DEDUP_REMOVED lines=11> */
[----:B------:R-:W2:Y:S01]  /*16cf0*/  @P0 LDG.E.U8 R31, desc[UR32][R4.64] ;  /* 0x00000020041f0981 */ /* 0x000ea2000c1e1100 */
[----:B------:R-:W-:-:S03]  /*16d00*/  ISETP.GT.AND P1, PT, R2, 0x1, PT ;  /* 0x000000010200780c */ /* 0x000fc60003f24270 */
        /* <DEDUP_REMOVED lines=3341> */
[----:B------:R-:W2:Y:S04]  /*23de0*/  LDL R4, [R1+0x1710] ;  /* 0x0017100001047983 */ /* 0x000ea80000100800 */
[----:B------:R-:W2:Y:S01]  /*23df0*/  LDL R5, [R1+0x1714] ;  /* 0x0017140001057983 */ /* 0x000ea20000100800 */
[----:B------:R-:W-:-:S02]  /*23e00*/  PRMT R27, RZ, 0x7610, R27 ;  /* 0x00007610ff1b7816 */ /* 0x000fc4000000001b */
[----:B--2---:R-:W-:-:S04]  /*23e10*/  @P0 LOP3.LUT R5, R5, R4, RZ, 0x3c, !PT ;  /* 0x0000000405050212 */ /* 0x004fc800078e3cff */
        /* <DEDUP_REMOVED lines=11> */
[----:B------:R-:W4:Y:S01]  /*23ed0*/  @P0 LDG.E.U8 R26, desc[UR32][R4.64] ;  /* 0x00000020041a0981 */ /* 0x000f22000c1e1100 */
[----:B------:R-:W-:-:S03]  /*23ee0*/  ISETP.GT.AND P1, PT, R2, 0x2f, PT ;  /* 0x0000002f0200780c */ /* 0x000fc60003f24270 */
        /* <DEDUP_REMOVED lines=144> */
[----:B------:R-:W3:Y:S01]  /*247f0*/  @P0 LDG.E.U8 R14, desc[UR32][R4.64] ;  /* 0x00000020040e0981 */ /* 0x000ee2000c1e1100 */
[----:B------:R-:W-:-:S03]  /*24800*/  ISETP.GT.AND P1, PT, R2, 0x31, PT ;  /* 0x000000310200780c */ /* 0x000fc60003f24270 */
        /* <DEDUP_REMOVED lines=300> */
[----:B------:R0:W3:Y:S04]  /*25ad0*/  @P1 LDG.E.U8 R29, desc[UR32][R4.64] ;  /* 0x00000020041d1981 */ /* 0x0000e8000c1e1100 */
[----:B------:R-:W0:Y:S04]  /*25ae0*/  LDL R4, [R1+0x1578] ;  /* 0x0015780001047983 */ /* 0x000e280000100800 */
[----:B------:R-:W0:Y:S01]  /*25af0*/  LDL R5, [R1+0x157c] ;  /* 0x00157c0001057983 */ /* 0x000e220000100800 */
[----:B------:R-:W-:Y:S02]  /*25b00*/  PRMT R57, RZ, 0x7610, R57 ;  /* 0x00007610ff397816 */ /* 0x000fe40000000039 */
[----:B0-----:R-:W-:-:S04]  /*25b10*/  @P1 LOP3.LUT R5, R5, R4, RZ, 0x3c, !PT ;  /* 0x0000000405051212 */ /* 0x001fc800078e3cff */
[----:B------:R-:W-:-:S04]  /*25b20*/  @P1 LOP3.LUT R4, R5, R4, RZ, 0x3c, !PT ;  /* 0x0000000405041212 */ /* 0x000fc800078e3cff */
[----:B------:R-:W-:-:S05]  /*25b30*/  @P1 LOP3.LUT R5, R5, R4, RZ, 0x3c, !PT ;  /* 0x0000000405051212 */ /* 0x000fca00078e3cff */
[----:B------:R-:W2:Y:S04]  /*25b40*/  @P1 LDG.E.U8 R57, desc[UR32][R4.64] ;  /* 0x0000002004391981 */ /* 0x000ea8000c1e1100 */
[----:B---3--:R0:W-:Y:S04]  /*25b50*/  STL [R1+0x78], R29 ;  /* 0x0000781d01007387 */ /* 0x0081e80000100800 */
[----:B0-----:R-:W3:Y:S04]  /*25b60*/  LDL R29, [R1+0x155c] ;  /* 0x00155c00011d7983 */ /* 0x001ee80000100800 */
        /* <DEDUP_REMOVED lines=8> */
[----:B------:R0:W4:Y:S04]  /*25bf0*/  @P1 LDG.E.U8 R31, desc[UR32][R4.64] ;  /* 0x00000020041f1981 */ /* 0x000128000c1e1100 */
[----:B------:R-:W0:Y:S04]  /*25c00*/  LDL R4, [R1+0x1568] ;  /* 0x0015680001047983 */ /* 0x000e280000100800 */
[----:B------:R-:W0:Y:S01]  /*25c10*/  LDL R5, [R1+0x156c] ;  /* 0x00156c0001057983 */ /* 0x000e220000100800 */
[----:B------:R-:W-:Y:S02]  /*25c20*/  PRMT R30, RZ, 0x7610, R30 ;  /* 0x00007610ff1e7816 */ /* 0x000fe4000000001e */
[----:B0-----:R-:W-:-:S04]  /*25c30*/  @P1 LOP3.LUT R5, R5, R4, RZ, 0x3c, !PT ;  /* 0x0000000405051212 */ /* 0x001fc800078e3cff */
[----:B------:R-:W-:-:S04]  /*25c40*/  @P1 LOP3.LUT R4, R5, R4, RZ, 0x3c, !PT ;  /* 0x0000000405041212 */ /* 0x000fc800078e3cff */
[----:B------:R-:W-:Y:S01]  /*25c50*/  @P1 LOP3.LUT R5, R5, R4, RZ, 0x3c, !PT ;  /* 0x0000000405051212 */ /* 0x000fe200078e3cff */
[----:B----4-:R0:W-:Y:S04]  /*25c60*/  STL [R1+0x70], R31 ;  /* 0x0000701f01007387 */ /* 0x0101e80000100800 */
[----:B------:R1:W4:Y:S01]  /*25c70*/  @P1 LDG.E.U8 R30, desc[UR32][R4.64] ;  /* 0x00000020041e1981 */ /* 0x000322000c1e1100 */
[----:B------:R-:W-:-:S03]  /*25c80*/  PRMT R59, RZ, 0x7610, R59 ;  /* 0x00007610ff3b7816 */ /* 0x000fc6000000003b */
[----:B0-----:R-:W2:Y:S04]  /*25c90*/  LDL R31, [R1+0x154c] ;  /* 0x00154c00011f7983 */ /* 0x001ea80000100800 */
[----:B------:R-:W1:Y:S04]  /*25ca0*/  LDL R4, [R1+0x1560] ;  /* 0x0015600001047983 */ /* 0x000e680000100800 */
[----:B------:R-:W1:Y:S02]  /*25cb0*/  LDL R5, [R1+0x1564] ;  /* 0x0015640001057983 */ /* 0x000e640000100800 */
[----:B-1----:R-:W-:-:S04]  /*25cc0*/  @P1 LOP3.LUT R5, R5, R4, RZ, 0x3c, !PT ;  /* 0x0000000405051212 */ /* 0x002fc800078e3cff */
[----:B------:R-:W-:-:S04]  /*25cd0*/  @P1 LOP3.LUT R4, R5, R4, RZ, 0x3c, !PT ;  /* 0x0000000405041212 */ /* 0x000fc800078e3cff */
[----:B------:R-:W-:-:S05]  /*25ce0*/  @P1 LOP3.LUT R5, R5, R4, RZ, 0x3c, !PT ;  /* 0x0000000405051212 */ /* 0x000fca00078e3cff */
[----:B------:R-:W3:Y:S04]  /*25cf0*/  @P1 LDG.E.U8 R59, desc[UR32][R4.64] ;  /* 0x00000020043b1981 */ /* 0x000ee8000c1e1100 */
[----:B----4-:R0:W-:Y:S04]  /*25d00*/  STL [R1+0x6c], R30 ;  /* 0x00006c1e01007387 */ /* 0x0101e80000100800 */
[----:B0-----:R-:W4:Y:S04]  /*25d10*/  LDL R30, [R1+0x1544] ;  /* 0x00154400011e7983 */ /* 0x001f280000100800 */
[----:B---3--:R0:W-:Y:S04]  /*25d20*/  STL [R1+0x68], R59 ;  /* 0x0000683b01007387 */ /* 0x0081e80000100800 */
[----:B0-----:R-:W3:Y:S04]  /*25d30*/  LDL.LU R59, [R1+0x3488] ;  /* 0x00348800013b7983 */ /* 0x001ee80000300800 */
[----:B------:R-:W2:Y:S01]  /*25d40*/  LDL R5, [R1+0x1558] ;  /* 0x0015580001057983 */ /* 0x000ea20000100800 */
[----:B------:R-:W-:Y:S01]  /*25d50*/  PRMT R61, RZ, 0x7610, R61 ;  /* 0x00007610ff3d7816 */ /* 0x000fe2000000003d */
[----:B------:R-:W-:-:S02]  /*25d60*/  @P1 IMAD.MOV.U32 R4, RZ, RZ, R29 ;  /* 0x000000ffff041224 */ /* 0x000fc400078e001d */
[----:B------:R-:W3:Y:S04]  /*25d70*/  LDL R29, [R1+0x153c] ;  /* 0x00153c00011d7983 */ /* 0x000ee80000100800 */
[----:B--2---:R-:W2:Y:S04]  /*25d80*/  @P1 LDG.E.U8 R61, desc[UR32][R4.64] ;  /* 0x00000020043d1981 */ /* 0x004ea8000c1e1100 */
        /* <DEDUP_REMOVED lines=9> */
[----:B------:R-:W3:Y:S01]  /*25e20*/  LDL R5, [R1+0x1548] ;  /* 0x0015480001057983 */ /* 0x000ee20000100800 */
[----:B------:R-:W-:Y:S01]  /*25e30*/  PRMT R27, RZ, 0x7610, R27 ;  /* 0x00007610ff1b7816 */ /* 0x000fe2000000001b */
[----:B0-----:R-:W-:Y:S01]  /*25e40*/  @P1 IMAD.MOV.U32 R4, RZ, RZ, R31 ;  /* 0x000000ffff041224 */ /* 0x001fe200078e001f */
[----:B------:R-:W-:Y:S01]  /*25e50*/  ISETP.GT.AND P0, PT, R2, 0x36, PT ;  /* 0x000000360200780c */ /* 0x000fe20003f04270 */
[----:B----4-:R0:W-:Y:S01]  /*25e60*/  STL [R1+0x60], R28 ;  /* 0x0000601c01007387 */ /* 0x0101e20000100800 */
[----:B------:R-:W-:-:S03]  /*25e70*/  PRMT R26, RZ, 0x7610, R26 ;  /* 0x00007610ff1a7816 */ /* 0x000fc6000000001a */
[----:B------:R-:W4:Y:S04]  /*25e80*/  LDL R31, [R1+0x1528] ;  /* 0x00152800011f7983 */ /* 0x000f280000100800 */
[----:B---3--:R1:W3:Y:S04]  /*25e90*/  @P1 LDG.E.U8 R27, desc[UR32][R4.64] ;  /* 0x00000020041b1981 */ /* 0x0082e8000c1e1100 */
[----:B0-----:R-:W2:Y:S04]  /*25ea0*/  LDL R28, [R1+0x1534] ;  /* 0x00153400011c7983 */ /* 0x001ea80000100800 */
[----:B------:R-:W4:Y:S01]  /*25eb0*/  LDL R5, [R1+0x1540] ;  /* 0x0015400001057983 */ /* 0x000f220000100800 */
[----:B-1----:R-:W-:-:S03]  /*25ec0*/  @P0 IMAD.MOV.U32 R4, RZ, RZ, R30 ;  /* 0x000000ffff040224 */ /* 0x002fc600078e001e */
[----:B---3--:R0:W-:Y:S01]  /*25ed0*/  STL [R1+0x5c], R27 ;  /* 0x00005c1b01007387 */ /* 0x0081e20000100800 */
[----:B------:R-:W-:-:S03]  /*25ee0*/  PRMT R18, RZ, 0x7610, R18 ;  /* 0x00007610ff127816 */ /* 0x000fc60000000012 */
[----:B------:R-:W3:Y:S04]  /*25ef0*/  LDL R30, [R1+0x1520] ;  /* 0x00152000011e7983 */ /* 0x000ee80000100800 */
[----:B----4-:R1:W4:Y:S04]  /*25f00*/  @P0 LDG.E.U8 R26, desc[UR32][R4.64] ;  /* 0x00000020041a0981 */ /* 0x010328000c1e1100 */
[----:B0-----:R-:W3:Y:S04]  /*25f10*/  LDL R27, [R1+0x152c] ;  /* 0x00152c00011b7983 */ /* 0x001ee80000100800 */
[----:B------:R-:W2:Y:S01]  /*25f20*/  LDL R5, [R1+0x1538] ;  /* 0x0015380001057983 */ /* 0x000ea20000100800 */
[----:B-1----:R-:W-:-:S03]  /*25f30*/  @P0 IMAD.MOV.U32 R4, RZ, RZ, R29 ;  /* 0x000000ffff040224 */ /* 0x002fc600078e001d */
[----:B----4-:R0:W-:Y:S01]  /*25f40*/  STL [R1+0x58], R26 ;  /* 0x0000581a01007387 */ /* 0x0101e20000100800 */
[----:B------:R-:W-:Y:S02]  /*25f50*/  PRMT R9, RZ, 0x7610, R9 ;  /* 0x00007610ff097816 */ /* 0x000fe40000000009 */
[----:B------:R-:W-:Y:S02]  /*25f60*/  PRMT R8, RZ, 0x7610, R8 ;  /* 0x00007610ff087816 */ /* 0x000fe40000000008 */
[----:B------:R-:W-:Y:S01]  /*25f70*/  PRMT R10, RZ, 0x7610, R10 ;  /* 0x00007610ff0a7816 */ /* 0x000fe2000000000a */
[----:B------:R-:W4:Y:S04]  /*25f80*/  LDL R29, [R1+0x1518] ;  /* 0x00151800011d7983 */ /* 0x000f280000100800 */
[----:B--2---:R1:W2:Y:S04]  /*25f90*/  @P0 LDG.E.U8 R18, desc[UR32][R4.64] ;  /* 0x0000002004120981 */ /* 0x0042a8000c1e1100 */
[----:B0-----:R-:W4:Y:S04]  /*25fa0*/  LDL R26, [R1+0x1524] ;  /* 0x00152400011a7983 */ /* 0x001f280000100800 */
[----:B------:R-:W3:Y:S01]  /*25fb0*/  LDL R5, [R1+0x1530] ;  /* 0x0015300001057983 */ /* 0x000ee20000100800 */
[----:B-1----:R-:W-:-:S05]  /*25fc0*/  @P0 IMAD.MOV.U32 R4, RZ, RZ, R28 ;  /* 0x000000ffff040224 */ /* 0x002fca00078e001c */
[----:B---3--:R0:W3:Y:S02]  /*25fd0*/  @P0 LDG.E.U8 R9, desc[UR32][R4.64] ;  /* 0x0000002004090981 */ /* 0x0080e4000c1e1100 */
[----:B0-----:R-:W-:Y:S02]  /*25fe0*/  @P0 IMAD.MOV.U32 R4, RZ, RZ, R27 ;  /* 0x000000ffff040224 */ /* 0x001fe400078e001b */
[----:B------:R-:W-:-:S05]  /*25ff0*/  @P0 IMAD.MOV.U32 R5, RZ, RZ, R31 ;  /* 0x000000ffff050224 */ /* 0x000fca00078e001f */
[----:B------:R4:W3:Y:S02]  /*26000*/  @P0 LDG.E.U8 R8, desc[UR32][R4.64] ;  /* 0x0000002004080981 */ /* 0x0008e4000c1e1100 */
[----:B----4-:R-:W-:Y:S02]  /*26010*/  @P0 IMAD.MOV.U32 R4, RZ, RZ, R26 ;  /* 0x000000ffff040224 */ /* 0x010fe400078e001a */
[----:B------:R-:W-:-:S05]  /*26020*/  @P0 IMAD.MOV.U32 R5, RZ, RZ, R30 ;  /* 0x000000ffff050224 */ /* 0x000fca00078e001e */
[----:B------:R-:W4:Y:S04]  /*26030*/  @P0 LDG.E.U8 R10, desc[UR32][R4.64] ;  /* 0x00000020040a0981 */ /* 0x000f28000c1e1100 */
[----:B--2---:R0:W-:Y:S04]  /*26040*/  STL [R1+0x54], R18 ;  /* 0x0000541201007387 */ /* 0x0041e80000100800 */
[----:B------:R-:W2:Y:S04]  /*26050*/  LDL R28, [R1+0x1510] ;  /* 0x00151000011c7983 */ /* 0x000ea80000100800 */
[----:B0-----:R-:W2:Y:S04]  /*26060*/  LDL R18, [R1+0x151c] ;  /* 0x00151c0001127983 */ /* 0x001ea80000100800 */
[----:B---3--:R0:W-:Y:S04]  /*26070*/  STL [R1+0x50], R9 ;  /* 0x0000500901007387 */ /* 0x0081e80000100800 */
[----:B------:R-:W3:Y:S04]  /*26080*/  LDL R27, [R1+0x1508] ;  /* 0x00150800011b7983 */ /* 0x000ee80000100800 */
[----:B0-----:R-:W3:Y:S04]  /*26090*/  LDL R9, [R1+0x1514] ;  /* 0x0015140001097983 */ /* 0x001ee80000100800 */
[----:B------:R0:W-:Y:S04]  /*260a0*/  STL [R1+0x4c], R8 ;  /* 0x00004c0801007387 */ /* 0x0001e80000100800 */
[----:B------:R-:W3:Y:S04]  /*260b0*/  LDL R26, [R1+0x1500] ;  /* 0x00150000011a7983 */ /* 0x000ee80000100800 */
[----:B0-----:R-:W3:Y:S01]  /*260c0*/  LDL R8, [R1+0x150c] ;  /* 0x00150c0001087983 */ /* 0x001ee20000100800 */
[----:B------:R-:W-:-:S03]  /*260d0*/  PRMT R17, RZ, 0x7610, R17 ;  /* 0x00007610ff117816 */ /* 0x000fc60000000011 */
[----:B----4-:R0:W-:Y:S01]  /*260e0*/  STL [R1+0x48], R10 ;  /* 0x0000480a01007387 */ /* 0x0101e20000100800 */
[----:B------:R-:W-:-:S03]  /*260f0*/  @P0 IMAD.MOV.U32 R5, RZ, RZ, R29 ;  /* 0x000000ffff050224 */ /* 0x000fc600078e001d */
[----:B0-----:R-:W4:Y:S01]  /*26100*/  LDL R10, [R1+0x1504] ;  /* 0x00150400010a7983 */ /* 0x001f220000100800 */
[----:B--2---:R-:W-:Y:S01]  /*26110*/  @P0 IMAD.MOV.U32 R4, RZ, RZ, R18 ;  /* 0x000000ffff040224 */ /* 0x004fe200078e0012 */
[----:B------:R-:W-:Y:S02]  /*26120*/  PRMT R6, RZ, 0x7610, R6 ;  /* 0x00007610ff067816 */ /* 0x000fe40000000006 */
[----:B------:R-:W-:Y:S02]  /*26130*/  ISETP.GT.AND P1, PT, R2, 0x37, PT ;  /* 0x000000370200780c */ /* 0x000fe40003f24270 */
[----:B------:R-:W-:Y:S02]  /*26140*/  PRMT R7, RZ, 0x7610, R7 ;  /* 0x00007610ff077816 */ /* 0x000fe40000000007 */
[----:B------:R-:W-:Y:S01]  /*26150*/  PRMT R11, RZ, 0x7610, R11 ;  /* 0x00007610ff0b7816 */ /* 0x000fe2000000000b */
[----:B------:R0:W2:Y:S04]  /*26160*/  @P0 LDG.E.U8 R17, desc[UR32][R4.64] ;  /* 0x0000002004110981 */ /* 0x0000a8000c1e1100 */
[----:B------:R-:W2:Y:S01]  /*26170*/  LDL R18, [R1+0x14f8] ;  /* 0x0014f80001127983 */ /* 0x000ea20000100800 */
[----:B0-----:R-:W-:-:S02]  /*26180*/  @P0 IMAD.MOV.U32 R5, RZ, RZ, R28 ;  /* 0x000000ffff050224 */ /* 0x001fc400078e001c */
[----:B---3--:R-:W-:-:S05]  /*26190*/  @P0 IMAD.MOV.U32 R4, RZ, RZ, R9 ;  /* 0x000000ffff040224 */ /* 0x008fca00078e0009 */
[----:B------:R0:W3:Y:S02]  /*261a0*/  @P0 LDG.E.U8 R6, desc[UR32][R4.64] ;  /* 0x0000002004060981 */ /* 0x0000e4000c1e1100 */
[----:B0-----:R-:W-:Y:S02]  /*261b0*/  @P0 IMAD.MOV.U32 R5, RZ, RZ, R27 ;  /* 0x000000ffff050224 */ /* 0x001fe400078e001b */
[----:B------:R-:W-:-:S05]  /*261c0*/  @P0 IMAD.MOV.U32 R4, RZ, RZ, R8 ;  /* 0x000000ffff040224 */ /* 0x000fca00078e0008 */
[----:B------:R0:W3:Y:S02]  /*261d0*/  @P0 LDG.E.U8 R7, desc[UR32][R4.64] ;  /* 0x0000002004070981 */ /* 0x0000e4000c1e1100 */
[----:B0-----:R-:W-:Y:S02]  /*261e0*/  @P1 IMAD.MOV.U32 R5, RZ, RZ, R26 ;  /* 0x000000ffff051224 */ /* 0x001fe400078e001a */
[----:B----4-:R-:W-:-:S05]  /*261f0*/  @P1 IMAD.MOV.U32 R4, RZ, RZ, R10 ;  /* 0x000000ffff041224 */ /* 0x010fca00078e000a */
        /* <DEDUP_REMOVED lines=13> */
[----:B------:R-:W4:Y:S04]  /*262d0*/  LDL R18, [R1+0x14d8] ;  /* 0x0014d80001127983 */ /* 0x000f280000100800 */
[----:B0-----:R-:W4:Y:S01]  /*262e0*/  LDL R11, [R1+0x14e0] ;  /* 0x0014e000010b7983 */ /* 0x001f220000100800 */
[----:B--2---:R-:W-:-:S03]  /*262f0*/  @P1 IMAD.MOV.U32 R4, RZ, RZ, R17 ;  /* 0x000000ffff041224 */ /* 0x004fc600078e0011 */
[----:B------:R-:W2:Y:S04]  /*26300*/  LDL R17, [R1+0x14dc] ;  /* 0x0014dc0001117983 */ /* 0x000ea80000100800 */
[----:B------:R0:W2:Y:S02]  /*26310*/  @P1 LDG.E.U8 R25, desc[UR32][R4.64] ;  /* 0x0000002004191981 */ /* 0x0000a4000c1e1100 */
[----:B0-----:R-:W-:Y:S02]  /*26320*/  @P1 IMAD.MOV.U32 R5, RZ, RZ, R9 ;  /* 0x000000ffff051224 */ /* 0x001fe400078e0009 */
[----:B------:R-:W2:Y:S01]  /*26330*/  LDL R9, [R1+0x14d0] ;  /* 0x0014d00001097983 */ /* 0x000ea20000100800 */
[----:B---3--:R-:W-:-:S03]  /*26340*/  @P1 IMAD.MOV.U32 R4, RZ, RZ, R6 ;  /* 0x000000ffff041224 */ /* 0x008fc600078e0006 */
[----:B------:R-:W3:Y:S01]  /*26350*/  LDL R6, [R1+0x14d4] ;  /* 0x0014d40001067983 */ /* 0x000ee20000100800 */
[----:B------:R-:W-:Y:S02]  /*26360*/  PRMT R24, RZ, 0x7610, R24 ;  /* 0x00007610ff187816 */ /* 0x000fe40000000018 */
[----:B------:R-:W-:-:S04]  /*26370*/  PRMT R23, RZ, 0x7610, R23 ;  /* 0x00007610ff177816 */ /* 0x000fc80000000017 */
[----:B------:R0:W3:Y:S01]  /*26380*/  @P1 LDG.E.U8 R24, desc[UR32][R4.64] ;  /* 0x0000002004181981 */ /* 0x0000e2000c1e1100 */
[----:B------:R-:W-:Y:S01]  /*26390*/  PRMT R22, RZ, 0x7610, R22 ;  /* 0x00007610ff167816 */ /* 0x000fe20000000016 */
[----:B0-----:R-:W-:Y:S02]  /*263a0*/  @P1 IMAD.MOV.U32 R4, RZ, RZ, R7 ;  /* 0x000000ffff041224 */ /* 0x001fe400078e0007 */
[----:B------:R-:W-:Y:S01]  /*263b0*/  @P1 IMAD.MOV.U32 R5, RZ, RZ, R8 ;  /* 0x000000ffff051224 */ /* 0x000fe200078e0008 */
[----:B------:R-:W3:Y:S04]  /*263c0*/  LDL R7, [R1+0x14cc] ;  /* 0x0014cc0001077983 */ /* 0x000ee80000100800 */
[----:B------:R-:W3:Y:S04]  /*263d0*/  LDL R8, [R1+0x14c8] ;  /* 0x0014c80001087983 */ /* 0x000ee80000100800 */
[----:B------:R0:W3:Y:S01]  /*263e0*/  @P1 LDG.E.U8 R23, desc[UR32][R4.64] ;  /* 0x0000002004171981 */ /* 0x0000e2000c1e1100 */
[----:B------:R-:W-:Y:S01]  /*263f0*/  PRMT R21, RZ, 0x7610, R21 ;  /* 0x00007610ff157816 */ /* 0x000fe20000000015 */
[----:B0-----:R-:W-:-:S02]  /*26400*/  @P1 IMAD.MOV.U32 R4, RZ, RZ, R10 ;  /* 0x000000ffff041224 */ /* 0x001fc400078e000a */
[----:B----4-:R-:W-:Y:S01]  /*26410*/  @P1 IMAD.MOV.U32 R5, RZ, RZ, R11 ;  /* 0x000000ffff051224 */ /* 0x010fe200078e000b */
[----:B------:R-:W4:Y:S04]  /*26420*/  LDL R10, [R1+0x14c4] ;  /* 0x0014c400010a7983 */ /* 0x000f280000100800 */
[----:B------:R-:W4:Y:S04]  /*26430*/  LDL R11, [R1+0x14c0] ;  /* 0x0014c000010b7983 */ /* 0x000f280000100800 */
[----:B------:R2:W4:Y:S02]  /*26440*/  @P1 LDG.E.U8 R22, desc[UR32][R4.64] ;  /* 0x0000002004161981 */ /* 0x000524000c1e1100 */
[----:B--2---:R-:W-:-:S02]  /*26450*/  @P1 IMAD.MOV.U32 R4, RZ, RZ, R17 ;  /* 0x000000ffff041224 */ /* 0x004fc400078e0011 */
[----:B------:R-:W-:Y:S01]  /*26460*/  @P1 IMAD.MOV.U32 R5, RZ, RZ, R18 ;  /* 0x000000ffff051224 */ /* 0x000fe200078e0012 */
[----:B------:R-:W2:Y:S04]  /*26470*/  LDL R17, [R1+0x14bc] ;  /* 0x0014bc0001117983 */ /* 0x000ea80000100800 */
[----:B------:R-:W2:Y:S04]  /*26480*/  LDL R18, [R1+0x14b8] ;  /* 0x0014b80001127983 */ /* 0x000ea80000100800 */
[----:B------:R0:W2:Y:S02]  /*26490*/  @P1 LDG.E.U8 R21, desc[UR32][R4.64] ;  /* 0x0000002004151981 */ /* 0x0000a4000c1e1100 */
[----:B0-----:R-:W-:-:S02]  /*264a0*/  @P1 IMAD.MOV.U32 R5, RZ, RZ, R9 ;  /* 0x000000ffff051224 */ /* 0x001fc400078e0009 */
[----:B------:R-:W2:Y:S01]  /*264b0*/  LDL R9, [R1+0x14b0] ;  /* 0x0014b00001097983 */ /* 0x000ea20000100800 */
[----:B---3--:R-:W-:-:S03]  /*264c0*/  @P1 IMAD.MOV.U32 R4, RZ, RZ, R6 ;  /* 0x000000ffff041224 */ /* 0x008fc600078e0006 */
[----:B------:R-:W3:Y:S01]  /*264d0*/  LDL R6, [R1+0x14b4] ;  /* 0x0014b40001067983 */ /* 0x000ee20000100800 */
[----:B------:R-:W-:Y:S02]  /*264e0*/  PRMT R20, RZ, 0x7610, R20 ;  /* 0x00007610ff147816 */ /* 0x000fe40000000014 */
[----:B------:R-:W-:Y:S02]  /*264f0*/  ISETP.GT.AND P0, PT, R2, 0x38, PT ;  /* 0x000000380200780c */ /* 0x000fe40003f04270 */
[----:B------:R-:W-:Y:S02]  /*26500*/  PRMT R0, RZ, 0x7610, R0 ;  /* 0x00007610ff007816 */ /* 0x000fe40000000000 */
[----:B------:R0:W3:Y:S01]  /*26510*/  @P1 LDG.E.U8 R20, desc[UR32][R4.64] ;  /* 0x0000002004141981 */ /* 0x0000e2000c1e1100 */
[----:B------:R-:W-:Y:S01]  /*26520*/  PRMT R19, RZ, 0x7610, R19 ;  /* 0x00007610ff137816 */ /* 0x000fe20000000013 */
[----:B0-----:R-:W-:Y:S02]  /*26530*/  @P1 IMAD.MOV.U32 R4, RZ, RZ, R7 ;  /* 0x000000ffff041224 */ /* 0x001fe400078e0007 */
[----:B------:R-:W-:Y:S01]  /*26540*/  @P1 IMAD.MOV.U32 R5, RZ, RZ, R8 ;  /* 0x000000ffff051224 */ /* 0x000fe200078e0008 */
[----:B------:R-:W-:Y:S01]  /*26550*/  PRMT R14, RZ, 0x7610, R14 ;  /* 0x00007610ff0e7816 */ /* 0x000fe2000000000e */
[----:B------:R-:W3:Y:S04]  /*26560*/  LDL R8, [R1+0x14a8] ;  /* 0x0014a80001087983 */ /* 0x000ee80000100800 */
[----:B------:R4:W3:Y:S04]  /*26570*/  @P1 LDG.E.U8 R0, desc[UR32][R4.64] ;  /* 0x0000002004001981 */ /* 0x0008e8000c1e1100 */
[----:B------:R-:W3:Y:S01]  /*26580*/  LDL R7, [R1+0x14ac] ;  /* 0x0014ac0001077983 */ /* 0x000ee20000100800 */
[----:B----4-:R-:W-:-:S02]  /*26590*/  @P0 IMAD.MOV.U32 R4, RZ, RZ, R10 ;  /* 0x000000ffff040224 */ /* 0x010fc400078e000a */
[----:B------:R-:W-:-:S05]  /*265a0*/  @P0 IMAD.MOV.U32 R5, RZ, RZ, R11 ;  /* 0x000000ffff050224 */ /* 0x000fca00078e000b */
[----:B------:R2:W4:Y:S01]  /*265b0*/  @P0 LDG.E.U8 R19, desc[UR32][R4.64] ;  /* 0x0000002004130981 */ /* 0x000522000c1e1100 */
[----:B------:R-:W-:Y:S01]  /*265c0*/  PRMT R12, RZ, 0x7610, R12 ;  /* 0x00007610ff0c7816 */ /* 0x000fe2000000000c */
[----:B--2---:R-:W-:Y:S02]  /*265d0*/  @P0 IMAD.MOV.U32 R4, RZ, RZ, R17 ;  /* 0x000000ffff040224 */ /* 0x004fe400078e0011 */
[----:B------:R-:W-:-:S05]  /*265e0*/  @P0 IMAD.MOV.U32 R5, RZ, RZ, R18 ;  /* 0x000000ffff050224 */ /* 0x000fca00078e0012 */
[----:B------:R0:W2:Y:S02]  /*265f0*/  @P0 LDG.E.U8 R14, desc[UR32][R4.64] ;  /* 0x00000020040e0981 */ /* 0x0000a4000c1e1100 */
[----:B0-----:R-:W-:Y:S02]  /*26600*/  @P0 IMAD.MOV.U32 R5, RZ, RZ, R9 ;  /* 0x000000ffff050224 */ /* 0x001fe400078e0009 */
[----:B---3--:R-:W-:-:S05]  /*26610*/  @P0 IMAD.MOV.U32 R4, RZ, RZ, R6 ;  /* 0x000000ffff040224 */ /* 0x008fca00078e0006 */
[----:B------:R0:W3:Y:S04]  /*26620*/  @P0 LDG.E.U8 R12, desc[UR32][R4.64] ;  /* 0x00000020040c0981 */ /* 0x0000e8000c1e1100 */
[----:B------:R-:W-:Y:S01]  /*26630*/  STL [R1+0x34], R25 ;  /* 0x0000341901007387 */ /* 0x000fe20000100800 */
[----:B------:R-:W-:-:S03]  /*26640*/  PRMT R13, RZ, 0x7610, R13 ;  /* 0x00007610ff0d7816 */ /* 0x000fc6000000000d */
[----:B------:R-:W-:Y:S04]  /*26650*/  STL [R1+0x33d8], R0 ;  /* 0x0033d80001007387 */ /* 0x000fe80000100800 */
[----:B------:R-:W4:Y:S04]  /*26660*/  LDL R11, [R1+0x14a0] ;  /* 0x0014a000010b7983 */ /* 0x000f280000100800 */
[----:B------:R-:W4:Y:S01]  /*26670*/  LDL R10, [R1+0x14a4] ;  /* 0x0014a400010a7983 */ /* 0x000f220000100800 */
[----:B0-----:R-:W-:Y:S02]  /*26680*/  @P0 IMAD.MOV.U32 R4, RZ, RZ, R7 ;  /* 0x000000ffff040224 */ /* 0x001fe400078e0007 */
[----:B------:R-:W-:Y:S01]  /*26690*/  @P0 IMAD.MOV.U32 R5, RZ, RZ, R8 ;  /* 0x000000ffff050224 */ /* 0x000fe200078e0008 */
[----:B------:R-:W-:Y:S04]  /*266a0*/  STL [R1+0x30], R24 ;  /* 0x0000301801007387 */ /* 0x000fe80000100800 */
[----:B------:R-:W-:Y:S04]  /*266b0*/  STL [R1+0x2c], R23 ;  /* 0x00002c1701007387 */ /* 0x000fe80000100800 */
[----:B------:R4:W4:Y:S04]  /*266c0*/  @P0 LDG.E.U8 R13, desc[UR32][R4.64] ;  /* 0x00000020040d0981 */ /* 0x000928000c1e1100 */
[----:B--2---:R0:W-:Y:S04]  /*266d0*/  STL [R1+0x14], R14 ;  /* 0x0000140e01007387 */ /* 0x0041e80000100800 */
[----:B------:R-:W2:Y:S04]  /*266e0*/  LDL R9, [R1+0x149c] ;  /* 0x00149c0001097983 */ /* 0x000ea80000100800 */
[----:B------:R-:W2:Y:S04]  /*266f0*/  LDL R6, [R1+0x1494] ;  /* 0x0014940001067983 */ /* 0x000ea80000100800 */
[----:B0-----:R-:W2:Y:S04]  /*26700*/  LDL R14, [R1+0x1498] ;  /* 0x00149800010e7983 */ /* 0x001ea80000100800 */
[----:B------:R-:W-:Y:S04]  /*26710*/  STL [R1+0x28], R22 ;  /* 0x0000281601007387 */ /* 0x000fe80000100800 */
[----:B---3--:R0:W-:Y:S04]  /*26720*/  STL [R1+0x10], R12 ;  /* 0x0000100c01007387 */ /* 0x0081e80000100800 */
[----:B------:R-:W3:Y:S04]  /*26730*/  LDL R8, [R1+0x1488] ;  /* 0x0014880001087983 */ /* 0x000ee80000100800 */
[----:B0-----:R-:W3:Y:S04]  /*26740*/  LDL R12, [R1+0x1490] ;  /* 0x00149000010c7983 */ /* 0x001ee80000100800 */
[----:B------:R-:W-:Y:S04]  /*26750*/  STL [R1+0x24], R21 ;  /* 0x0000241501007387 */ /* 0x000fe80000100800 */
[----:B------:R-:W3:Y:S04]  /*26760*/  LDL R7, [R1+0x148c] ;  /* 0x00148c0001077983 */ /* 0x000ee80000100800 */
[----:B------:R-:W-:Y:S01]  /*26770*/  STL [R1+0x20], R20 ;  /* 0x0000201401007387 */ /* 0x000fe20000100800 */
[----:B----4-:R-:W-:-:S02]  /*26780*/  @P0 IMAD.MOV.U32 R5, RZ, RZ, R11 ;  /* 0x000000ffff050224 */ /* 0x010fc400078e000b */
[----:B------:R-:W-:Y:S01]  /*26790*/  @P0 IMAD.MOV.U32 R4, RZ, RZ, R10 ;  /* 0x000000ffff040224 */ /* 0x000fe200078e000a */
[----:B------:R-:W4:Y:S04]  /*267a0*/  LDL R11, [R1+0x1480] ;  /* 0x00148000010b7983 */ /* 0x000f280000100800 */
[----:B------:R-:W4:Y:S01]  /*267b0*/  LDL R10, [R1+0x1484] ;  /* 0x00148400010a7983 */ /* 0x000f220000100800 */
[----:B------:R-:W-:Y:S02]  /*267c0*/  PRMT R16, RZ, 0x7610, R16 ;  /* 0x00007610ff107816 */ /* 0x000fe40000000010 */
[----:B------:R-:W-:Y:S01]  /*267d0*/  PRMT R15, RZ, 0x7610, R15 ;  /* 0x00007610ff0f7816 */ /* 0x000fe2000000000f */
[----:B------:R0:W-:Y:S04]  /*267e0*/  STL [R1+0xc], R13 ;  /* 0x00000c0d01007387 */ /* 0x0001e80000100800 */
[----:B------:R2:W4:Y:S01]  /*267f0*/  @P0 LDG.E.U8 R16, desc[UR32][R4.64] ;  /* 0x0000002004100981 */ /* 0x000522000c1e1100 */
[----:B------:R-:W-:-:S03]  /*26800*/  PRMT R0, RZ, 0x7610, R0 ;  /* 0x00007610ff007816 */ /* 0x000fc60000000000 */
[----:B0-----:R-:W4:Y:S01]  /*26810*/  LDL R13, [R1+0x147c] ;  /* 0x00147c00010d7983 */ /* 0x001f220000100800 */
[----:B--2---:R-:W-:-:S03]  /*26820*/  @P0 IMAD.MOV.U32 R4, RZ, RZ, R9 ;  /* 0x000000ffff040224 */ /* 0x004fc600078e0009 */
[----:B------:R-:W2:Y:S01]  /*26830*/  LDL R9, [R1+0x1474] ;  /* 0x0014740001097983 */ /* 0x000ea20000100800 */
[----:B------:R-:W-:-:S03]  /*26840*/  @P0 IMAD.MOV.U32 R5, RZ, RZ, R14 ;  /* 0x000000ffff050224 */ /* 0x000fc600078e000e */
[----:B------:R-:W2:Y:S04]  /*26850*/  LDL R14, [R1+0x1478] ;  /* 0x00147800010e7983 */ /* 0x000ea80000100800 */
[----:B------:R0:W2:Y:S04]  /*26860*/  @P0 LDG.E.U8 R15, desc[UR32][R4.64] ;  /* 0x00000020040f0981 */ /* 0x0000a8000c1e1100 */
[----:B------:R-:W-:Y:S01]  /*26870*/  STL [R1+0x18], R19 ;  /* 0x0000181301007387 */ /* 0x000fe20000100800 */
[----:B0-----:R-:W-:Y:S01]  /*26880*/  @P0 IMAD.MOV.U32 R4, RZ, RZ, R6 ;  /* 0x000000ffff040224 */ /* 0x001fe200078e0006 */
[----:B------:R-:W-:-:S02]  /*26890*/  ISETP.GT.AND P1, PT, R2, 0x39, PT ;  /* 0x000000390200780c */ /* 0x000fc40003f24270 */
[----:B------:R-:W-:Y:S02]  /*268a0*/  PRMT R60, RZ, 0x7610, R60 ;  /* 0x00007610ff3c7816 */ /* 0x000fe4000000003c */
[----:B------:R-:W-:Y:S02]  /*268b0*/  PRMT R58, RZ, 0x7610, R58 ;  /* 0x00007610ff3a7816 */ /* 0x000fe4000000003a */
[----:B------:R-:W-:Y:S02]  /*268c0*/  PRMT R56, RZ, 0x7610, R56 ;  /* 0x00007610ff387816 */ /* 0x000fe40000000038 */
[----:B------:R-:W-:Y:S01]  /*268d0*/  PRMT R54, RZ, 0x7610, R54 ;  /* 0x00007610ff367816 */ /* 0x000fe20000000036 */
[----:B------:R-:W2:Y:S01]  /*268e0*/  LDL R6, [R1+0x146c] ;  /* 0x00146c0001067983 */ /* 0x000ea20000100800 */
[----:B---3--:R-:W-:-:S03]  /*268f0*/  @P0 IMAD.MOV.U32 R5, RZ, RZ, R12 ;  /* 0x000000ffff050224 */ /* 0x008fc600078e000c */
[----:B------:R-:W3:Y:S04]  /*26900*/  LDL R12, [R1+0x1470] ;  /* 0x00147000010c7983 */ /* 0x000ee80000100800 */
[----:B------:R0:W3:Y:S02]  /*26910*/  @P0 LDG.E.U8 R0, desc[UR32][R4.64] ;  /* 0x0000002004000981 */ /* 0x0000e4000c1e1100 */
[----:B0-----:R-:W-:Y:S02]  /*26920*/  @P0 IMAD.MOV.U32 R4, RZ, RZ, R7 ;  /* 0x000000ffff040224 */ /* 0x001fe400078e0007 */
[----:B------:R-:W-:-:S05]  /*26930*/  @P0 IMAD.MOV.U32 R5, RZ, RZ, R8 ;  /* 0x000000ffff050224 */ /* 0x000fca00078e0008 */
[----:B------:R4:W3:Y:S02]  /*26940*/  @P0 LDG.E.U8 R60, desc[UR32][R4.64] ;  /* 0x00000020043c0981 */ /* 0x0008e4000c1e1100 */
[----:B----4-:R-:W-:Y:S02]  /*26950*/  @P1 IMAD.MOV.U32 R4, RZ, RZ, R10 ;  /* 0x000000ffff041224 */ /* 0x010fe400078e000a */
[----:B------:R-:W-:-:S05]  /*26960*/  @P1 IMAD.MOV.U32 R5, RZ, RZ, R11 ;  /* 0x000000ffff051224 */ /* 0x000fca00078e000b */
[----:B------:R0:W4:Y:S02]  /*26970*/  @P1 LDG.E.U8 R58, desc[UR32][R4.64] ;  /* 0x00000020043a1981 */ /* 0x000124000c1e1100 */
[----:B0-----:R-:W-:Y:S02]  /*26980*/  @P1 IMAD.MOV.U32 R4, RZ, RZ, R13 ;  /* 0x000000ffff041224 */ /* 0x001fe400078e000d */
[----:B--2---:R-:W-:-:S05]  /*26990*/  @P1 IMAD.MOV.U32 R5, RZ, RZ, R14 ;  /* 0x000000ffff051224 */ /* 0x004fca00078e000e */
[----:B------:R0:W2:Y:S02]  /*269a0*/  @P1 LDG.E.U8 R56, desc[UR32][R4.64] ;  /* 0x0000002004381981 */ /* 0x0000a4000c1e1100 */
[----:B0-----:R-:W-:Y:S02]  /*269b0*/  @P1 IMAD.MOV.U32 R4, RZ, RZ, R9 ;  /* 0x000000ffff041224 */ /* 0x001fe400078e0009 */
[----:B---3--:R-:W-:Y:S01]  /*269c0*/  @P1 IMAD.MOV.U32 R5, RZ, RZ, R12 ;  /* 0x000000ffff051224 */ /* 0x008fe200078e000c */
[----:B------:R0:W-:Y:S04]  /*269d0*/  STL [R1+0x345c], R0 ;  /* 0x00345c0001007387 */ /* 0x0001e80000100800 */
[----:B------:R-:W3:Y:S04]  /*269e0*/  LDL R7, [R1+0x1468] ;  /* 0x0014680001077983 */ /* 0x000ee80000100800 */
[----:B------:R-:W3:Y:S04]  /*269f0*/  LDL R8, [R1+0x1460] ;  /* 0x0014600001087983 */ /* 0x000ee80000100800 */
[----:B------:R1:W3:Y:S04]  /*26a00*/  @P1 LDG.E.U8 R54, desc[UR32][R4.64] ;  /* 0x0000002004361981 */ /* 0x0002e8000c1e1100 */
[----:B0-----:R-:W3:Y:S04]  /*26a10*/  LDL R0, [R1+0x1464] ;  /* 0x0014640001007983 */ /* 0x001ee80000100800 */
[----:B------:R-:W-:Y:S04]  /*26a20*/  STL [R1+0x3460], R60 ;  /* 0x0034603c01007387 */ /* 0x000fe80000100800 */
[----:B------:R-:W3:Y:S04]  /*26a30*/  LDL R11, [R1+0x1458] ;  /* 0x00145800010b7983 */ /* 0x000ee80000100800 */
[----:B------:R-:W3:Y:S04]  /*26a40*/  LDL R10, [R1+0x145c] ;  /* 0x00145c00010a7983 */ /* 0x000ee80000100800 */
[----:B----4-:R-:W-:Y:S04]  /*26a50*/  STL [R1+0x3454], R58 ;  /* 0x0034543a01007387 */ /* 0x010fe80000100800 */
[----:B------:R0:W-:Y:S04]  /*26a60*/  STL [R1+0x8], R16 ;  /* 0x0000081001007387 */ /* 0x0001e80000100800 */
[----:B0-----:R-:W4:Y:S04]  /*26a70*/  LDL R16, [R1+0x1450] ;  /* 0x0014500001107983 */ /* 0x001f280000100800 */
[----:B------:R0:W-:Y:S04]  /*26a80*/  STL [R1+0x4], R15 ;  /* 0x0000040f01007387 */ /* 0x0001e80000100800 */
[----:B------:R-:W4:Y:S04]  /*26a90*/  LDL R14, [R1+0x1448] ;  /* 0x00144800010e7983 */ /* 0x000f280000100800 */
[----:B------:R-:W4:Y:S04]  /*26aa0*/  LDL R13, [R1+0x144c] ;  /* 0x00144c00010d7983 */ /* 0x000f280000100800 */
[----:B0-----:R-:W4:Y:S04]  /*26ab0*/  LDL R15, [R1+0x1454] ;  /* 0x00145400010f7983 */ /* 0x001f280000100800 */
[----:B--2---:R-:W-:Y:S04]  /*26ac0*/  STL [R1+0x3458], R56 ;  /* 0x0034583801007387 */ /* 0x004fe80000100800 */
[----:B------:R-:W2:Y:S04]  /*26ad0*/  LDL R12, [R1+0x1440] ;  /* 0x00144000010c7983 */ /* 0x000ea80000100800 */
[----:B------:R-:W2:Y:S01]  /*26ae0*/  LDL R9, [R1+0x1444] ;  /* 0x0014440001097983 */ /* 0x000ea20000100800 */
[----:B------:R-:W-:Y:S01]  /*26af0*/  PRMT R52, RZ, 0x7610, R52 ;  /* 0x00007610ff347816 */ /* 0x000fe20000000034 */
[----:B-1----:R-:W-:Y:S01]  /*26b00*/  @P1 IMAD.MOV.U32 R4, RZ, RZ, R6 ;  /* 0x000000ffff041224 */ /* 0x002fe200078e0006 */
[----:B------:R-:W-:Y:S01]  /*26b10*/  PRMT R50, RZ, 0x7610, R50 ;  /* 0x00007610ff327816 */ /* 0x000fe20000000032 */
[----:B---3--:R-:W-:Y:S01]  /*26b20*/  @P1 IMAD.MOV.U32 R5, RZ, RZ, R7 ;  /* 0x000000ffff051224 */ /* 0x008fe200078e0007 */
[----:B------:R-:W-:Y:S04]  /*26b30*/  STL [R1+0x3464], R54 ;  /* 0x0034643601007387 */ /* 0x000fe80000100800 */
[----:B------:R-:W3:Y:S04]  /*26b40*/  LDL R7, [R1+0x1438] ;  /* 0x0014380001077983 */ /* 0x000ee80000100800 */
[----:B------:R-:W3:Y:S04]  /*26b50*/  LDL R6, [R1+0x143c] ;  /* 0x00143c0001067983 */ /* 0x000ee80000100800 */
[----:B------:R0:W3:Y:S02]  /*26b60*/  @P1 LDG.E.U8 R52, desc[UR32][R4.64] ;  /* 0x0000002004341981 */ /* 0x0000e4000c1e1100 */
[----:B0-----:R-:W-:-:S02]  /*26b70*/  @P1 IMAD.MOV.U32 R4, RZ, RZ, R0 ;  /* 0x000000ffff041224 */ /* 0x001fc400078e0000 */
[----:B------:R-:W-:-:S05]  /*26b80*/  @P1 IMAD.MOV.U32 R5, RZ, RZ, R8 ;  /* 0x000000ffff051224 */ /* 0x000fca00078e0008 */
[----:B------:R0:W3:Y:S01]  /*26b90*/  @P1 LDG.E.U8 R50, desc[UR32][R4.64] ;  /* 0x0000002004321981 */ /* 0x0000e2000c1e1100 */
[----:B------:R-:W-:Y:S02]  /*26ba0*/  PRMT R48, RZ, 0x7610, R48 ;  /* 0x00007610ff307816 */ /* 0x000fe40000000030 */
[----:B------:R-:W-:Y:S02]  /*26bb0*/  ISETP.GT.AND P0, PT, R2, 0x3a, PT ;  /* 0x0000003a0200780c */ /* 0x000fe40003f04270 */
[----:B------:R-:W-:Y:S01]  /*26bc0*/  PRMT R46, RZ, 0x7610, R46 ;  /* 0x00007610ff2e7816 */ /* 0x000fe2000000002e */
[----:B0-----:R-:W-:Y:S02]  /*26bd0*/  @P1 IMAD.MOV.U32 R4, RZ, RZ, R10 ;  /* 0x000000ffff041224 */ /* 0x001fe400078e000a */
[----:B------:R-:W-:-:S05]  /*26be0*/  @P1 IMAD.MOV.U32 R5, RZ, RZ, R11 ;  /* 0x000000ffff051224 */ /* 0x000fca00078e000b */
[----:B------:R4:W3:Y:S01]  /*26bf0*/  @P1 LDG.E.U8 R48, desc[UR32][R4.64] ;  /* 0x0000002004301981 */ /* 0x0008e2000c1e1100 */
[----:B------:R-:W-:Y:S01]  /*26c00*/  PRMT R44, RZ, 0x7610, R44 ;  /* 0x00007610ff2c7816 */ /* 0x000fe2000000002c */
[----:B----4-:R-:W-:Y:S02]  /*26c10*/  @P1 IMAD.MOV.U32 R5, RZ, RZ, R16 ;  /* 0x000000ffff051224 */ /* 0x010fe400078e0010 */
[----:B------:R-:W-:-:S05]  /*26c20*/  @P1 IMAD.MOV.U32 R4, RZ, RZ, R15 ;  /* 0x000000ffff041224 */ /* 0x000fca00078e000f */
[----:B------:R0:W4:Y:S01]  /*26c30*/  @P1 LDG.E.U8 R46, desc[UR32][R4.64] ;  /* 0x00000020042e1981 */ /* 0x000122000c1e1100 */
[----:B------:R-:W-:Y:S01]  /*26c40*/  PRMT R42, RZ, 0x7610, R42 ;  /* 0x00007610ff2a7816 */ /* 0x000fe2000000002a */
[----:B0-----:R-:W-:Y:S02]  /*26c50*/  @P1 IMAD.MOV.U32 R4, RZ, RZ, R13 ;  /* 0x000000ffff041224 */ /* 0x001fe400078e000d */
[----:B------:R-:W-:-:S05]  /*26c60*/  @P1 IMAD.MOV.U32 R5, RZ, RZ, R14 ;  /* 0x000000ffff051224 */ /* 0x000fca00078e000e */
[----:B------:R2:W4:Y:S01]  /*26c70*/  @P1 LDG.E.U8 R44, desc[UR32][R4.64] ;  /* 0x00000020042c1981 */ /* 0x000522000c1e1100 */
[----:B------:R-:W-:Y:S01]  /*26c80*/  PRMT R40, RZ, 0x7610, R40 ;  /* 0x00007610ff287816 */ /* 0x000fe20000000028 */
[----:B--2---:R-:W-:Y:S02]  /*26c90*/  @P0 IMAD.MOV.U32 R4, RZ, RZ, R9 ;  /* 0x000000ffff040224 */ /* 0x004fe400078e0009 */
[----:B------:R-:W-:-:S05]  /*26ca0*/  @P0 IMAD.MOV.U32 R5, RZ, RZ, R12 ;  /* 0x000000ffff050224 */ /* 0x000fca00078e000c */
[----:B------:R3:W2:Y:S02]  /*26cb0*/  @P0 LDG.E.U8 R42, desc[UR32][R4.64] ;  /* 0x00000020042a0981 */ /* 0x0006a4000c1e1100 */
[----:B---3--:R-:W-:Y:S02]  /*26cc0*/  @P0 IMAD.MOV.U32 R5, RZ, RZ, R7 ;  /* 0x000000ffff050224 */ /* 0x008fe400078e0007 */
[----:B------:R-:W-:Y:S01]  /*26cd0*/  @P0 IMAD.MOV.U32 R4, RZ, RZ, R6 ;  /* 0x000000ffff040224 */ /* 0x000fe200078e0006 */
[----:B------:R-:W-:Y:S04]  /*26ce0*/  STL [R1+0x3468], R52 ;  /* 0x0034683401007387 */ /* 0x000fe80000100800 */
[----:B------:R-:W3:Y:S04]  /*26cf0*/  LDL R8, [R1+0x1430] ;  /* 0x0014300001087983 */ /* 0x000ee80000100800 */
[----:B------:R-:W3:Y:S04]  /*26d00*/  LDL R0, [R1+0x1434] ;  /* 0x0014340001007983 */ /* 0x000ee80000100800 */
[----:B------:R3:W3:Y:S04]  /*26d10*/  @P0 LDG.E.U8 R40, desc[UR32][R4.64] ;  /* 0x0000002004280981 */ /* 0x0006e8000c1e1100 */
[----:B------:R-:W-:Y:S04]  /*26d20*/  STL [R1+0x346c], R50 ;  /* 0x00346c3201007387 */ /* 0x000fe80000100800 */
[----:B------:R-:W3:Y:S04]  /*26d30*/  LDL R11, [R1+0x1428] ;  /* 0x00142800010b7983 */ /* 0x000ee80000100800 */
[----:B------:R-:W3:Y:S04]  /*26d40*/  LDL R10, [R1+0x142c] ;  /* 0x00142c00010a7983 */ /* 0x000ee80000100800 */
[----:B------:R-:W-:Y:S01]  /*26d50*/  STL [R1+0x3470], R48 ;  /* 0x0034703001007387 */ /* 0x000fe20000100800 */
[----:B------:R-:W-:-:S03]  /*26d60*/  PRMT R38, RZ, 0x7610, R38 ;  /* 0x00007610ff267816 */ /* 0x000fc60000000026 */
[----:B----4-:R-:W-:Y:S04]  /*26d70*/  STL [R1+0x3474], R46 ;  /* 0x0034742e01007387 */ /* 0x010fe80000100800 */
[----:B------:R-:W4:Y:S04]  /*26d80*/  LDL R18, [R1+0x1420] ;  /* 0x0014200001127983 */ /* 0x000f280000100800 */
[----:B------:R-:W4:Y:S01]  /*26d90*/  LDL R15, [R1+0x1424] ;  /* 0x00142400010f7983 */ /* 0x000f220000100800 */
[----:B------:R-:W-:-:S03]  /*26da0*/  PRMT R36, RZ, 0x7610, R36 ;  /* 0x00007610ff247816 */ /* 0x000fc60000000024 */
[----:B------:R-:W-:Y:S04]  /*26db0*/  STL [R1+0x3478], R44 ;  /* 0x0034782c01007387 */ /* 0x000fe80000100800 */
[----:B------:R-:W4:Y:S04]  /*26dc0*/  LDL R13, [R1+0x1418] ;  /* 0x00141800010d7983 */ /* 0x000f280000100800 */
[----:B------:R-:W4:Y:S04]  /*26dd0*/  LDL R12, [R1+0x141c] ;  /* 0x00141c00010c7983 */ /* 0x000f280000100800 */
[----:B--2---:R-:W-:Y:S04]  /*26de0*/  STL [R1+0x344c], R42 ;  /* 0x00344c2a01007387 */ /* 0x004fe80000100800 */
[----:B------:R-:W2:Y:S04]  /*26df0*/  LDL R7, [R1+0x1410] ;  /* 0x0014100001077983 */ /* 0x000ea80000100800 */
[----:B------:R-:W2:Y:S04]  /*26e00*/  LDL R6, [R1+0x1414] ;  /* 0x0014140001067983 */ /* 0x000ea80000100800 */
[----:B------:R-:W2:Y:S04]  /*26e10*/  LDL R14, [R1+0x1408] ;  /* 0x00140800010e7983 */ /* 0x000ea80000100800 */
[----:B------:R-:W2:Y:S01]  /*26e20*/  LDL R9, [R1+0x140c] ;  /* 0x00140c0001097983 */ /* 0x000ea20000100800 */
[----:B---3--:R-:W-:-:S02]  /*26e30*/  @P0 IMAD.MOV.U32 R5, RZ, RZ, R8 ;  /* 0x000000ffff050224 */ /* 0x008fc400078e0008 */
[----:B------:R-:W-:Y:S01]  /*26e40*/  @P0 IMAD.MOV.U32 R4, RZ, RZ, R0 ;  /* 0x000000ffff040224 */ /* 0x000fe200078e0000 */
        /* <DEDUP_REMOVED lines=9> */
[----:B------:R-:W-:Y:S02]  /*26ee0*/  PRMT R3, RZ, 0x7610, R3 ;  /* 0x00007610ff037816 */ /* 0x000fe40000000003 */
[----:B------:R-:W-:Y:S01]  /*26ef0*/  PRMT R32, RZ, 0x7610, R32 ;  /* 0x00007610ff207816 */ /* 0x000fe20000000020 */
[----:B----4-:R-:W-:Y:S02]  /*26f00*/  @P0 IMAD.MOV.U32 R5, RZ, RZ, R18 ;  /* 0x000000ffff050224 */ /* 0x010fe400078e0012 */
[----:B------:R-:W-:-:S05]  /*26f10*/  @P0 IMAD.MOV.U32 R4, RZ, RZ, R15 ;  /* 0x000000ffff040224 */ /* 0x000fca00078e000f */
[----:B------:R0:W4:Y:S02]  /*26f20*/  @P0 LDG.E.U8 R34, desc[UR32][R4.64] ;  /* 0x0000002004220981 */ /* 0x000124000c1e1100 */
[----:B0-----:R-:W-:Y:S02]  /*26f30*/  @P0 IMAD.MOV.U32 R5, RZ, RZ, R13 ;  /* 0x000000ffff050224 */ /* 0x001fe400078e000d */
[----:B------:R-:W-:-:S05]  /*26f40*/  @P0 IMAD.MOV.U32 R4, RZ, RZ, R12 ;  /* 0x000000ffff040224 */ /* 0x000fca00078e000c */
[----:B------:R0:W4:Y:S04]  /*26f50*/  @P0 LDG.E.U8 R32, desc[UR32][R4.64] ;  /* 0x0000002004200981 */ /* 0x000128000c1e1100 */
[----:B--2---:R1:W2:Y:S01]  /*26f60*/  @P0 LDG.E.U8 R3, desc[UR32][R6.64] ;  /* 0x0000002006030981 */ /* 0x0042a2000c1e1100 */
[----:B0-----:R-:W-:Y:S01]  /*26f70*/  PRMT R5, RZ, 0x7610, R5 ;  /* 0x00007610ff057816 */ /* 0x001fe20000000005 */
[----:B-1----:R-:W-:Y:S02]  /*26f80*/  @P0 IMAD.MOV.U32 R6, RZ, RZ, R9 ;  /* 0x000000ffff060224 */ /* 0x002fe400078e0009 */
[----:B---3--:R-:W-:Y:S02]  /*26f90*/  @P1 IMAD.MOV.U32 R9, RZ, RZ, R8 ;  /* 0x000000ffff091224 */ /* 0x008fe400078e0008 */
[----:B------:R-:W-:Y:S01]  /*26fa0*/  @P1 IMAD.MOV.U32 R8, RZ, RZ, R0 ;  /* 0x000000ffff081224 */ /* 0x000fe200078e0000 */
[----:B------:R-:W-:Y:S04]  /*26fb0*/  STL [R1+0x347c], R38 ;  /* 0x00347c2601007387 */ /* 0x000fe80000100800 */
[----:B------:R-:W3:Y:S04]  /*26fc0*/  LDL R17, [R1+0x13c0] ;  /* 0x0013c00001117983 */ /* 0x000ee80000100800 */
[----:B------:R-:W4:Y:S04]  /*26fd0*/  LDL R16, [R1+0x13c4] ;  /* 0x0013c40001107983 */ /* 0x000f280000100800 */
[----:B------:R-:W2:Y:S04]  /*26fe0*/  LDL R11, [R1+0x13b8] ;  /* 0x0013b800010b7983 */ /* 0x000ea80000100800 */
[----:B------:R-:W3:Y:S04]  /*26ff0*/  @P1 LDG.E.U8 R5, desc[UR32][R8.64] ;  /* 0x0000002008051981 */ /* 0x000ee8000c1e1100 */
[----:B------:R-:W2:Y:S04]  /*27000*/  LDL R10, [R1+0x13bc] ;  /* 0x0013bc00010a7983 */ /* 0x000ea80000100800 */
[----:B------:R-:W-:Y:S04]  /*27010*/  STL [R1+0x3480], R36 ;  /* 0x0034802401007387 */ /* 0x000fe80000100800 */
[----:B------:R-:W2:Y:S04]  /*27020*/  LDL R22, [R1+0x13b0] ;  /* 0x0013b00001167983 */ /* 0x000ea80000100800 */
[----:B------:R-:W2:Y:S04]  /*27030*/  LDL R18, [R1+0x13b4] ;  /* 0x0013b40001127983 */ /* 0x000ea80000100800 */
[----:B------:R-:W2:Y:S04]  /*27040*/  LDL R12, [R1+0x13ac] ;  /* 0x0013ac00010c7983 */ /* 0x000ea80000100800 */
[----:B------:R-:W2:Y:S01]  /*27050*/  LDL R13, [R1+0x13a8] ;  /* 0x0013a800010d7983 */ /* 0x000ea20000100800 */
[----:B------:R-:W-:-:S02]  /*27060*/  ISETP.GT.AND P2, PT, R2, 0x3c, PT ;  /* 0x0000003c0200780c */ /* 0x000fc40003f44270 */
[----:B------:R-:W-:Y:S01]  /*27070*/  PRMT R4, RZ, 0x7610, R4 ;  /* 0x00007610ff047816 */ /* 0x000fe20000000004 */
[----:B------:R-:W-:Y:S01]  /*27080*/  @P0 IMAD.MOV.U32 R7, RZ, RZ, R14 ;  /* 0x000000ffff070224 */ /* 0x000fe200078e000e */
[----:B------:R-:W2:Y:S04]  /*27090*/  LDL R15, [R1+0x13a4] ;  /* 0x0013a400010f7983 */ /* 0x000ea80000100800 */
[----:B------:R-:W2:Y:S04]  /*270a0*/  LDL R19, [R1+0x13a0] ;  /* 0x0013a00001137983 */ /* 0x000ea80000100800 */
[----:B------:R-:W2:Y:S04]  /*270b0*/  LDL R14, [R1+0x1398] ;  /* 0x00139800010e7983 */ /* 0x000ea80000100800 */
[----:B------:R-:W2:Y:S04]  /*270c0*/  LDL R0, [R1+0x139c] ;  /* 0x00139c0001007983 */ /* 0x000ea80000100800 */
[----:B------:R0:W2:Y:S02]  /*270d0*/  @P0 LDG.E.U8 R4, desc[UR32][R6.64] ;  /* 0x0000002006040981 */ /* 0x0000a4000c1e1100 */
[----:B0-----:R-:W-:-:S02]  /*270e0*/  PRMT R7, RZ, 0x7610, R7 ;  /* 0x00007610ff077816 */ /* 0x001fc40000000007 */
[----:B---3--:R0:W-:Y:S04]  /*270f0*/  STL [R1+0x33dc], R5 ;  /* 0x0033dc0501007387 */ /* 0x0081e80000100800 */
[----:B------:R-:W3:Y:S04]  /*27100*/  LDL R21, [R1+0x1390] ;  /* 0x0013900001157983 */ /* 0x000ee80000100800 */
[----:B------:R-:W3:Y:S01]  /*27110*/  LDL R20, [R1+0x1394] ;  /* 0x0013940001147983 */ /* 0x000ee20000100800 */
[----:B----4-:R-:W-:Y:S02]  /*27120*/  @P2 IMAD.MOV.U32 R8, RZ, RZ, R16 ;  /* 0x000000ffff082224 */ /* 0x010fe400078e0010 */
[----:B------:R-:W-:Y:S01]  /*27130*/  @P2 IMAD.MOV.U32 R9, RZ, RZ, R17 ;  /* 0x000000ffff092224 */ /* 0x000fe200078e0011 */
[----:B--2---:R1:W2:Y:S04]  /*27140*/  @P2 LDG.E.U8 R7, desc[UR32][R10.64] ;  /* 0x000000200a072981 */ /* 0x0042a8000c1e1100 */
[----:B------:R-:W4:Y:S04]  /*27150*/  LDL R17, [R1+0x1388] ;  /* 0x0013880001117983 */ /* 0x000f280000100800 */
[----:B------:R-:W4:Y:S04]  /*27160*/  LDL R16, [R1+0x138c] ;  /* 0x00138c0001107983 */ /* 0x000f280000100800 */
[----:B------:R-:W2:Y:S01]  /*27170*/  LDL R23, [R1+0x13f8] ;  /* 0x0013f80001177983 */ /* 0x000ea20000100800 */
[----:B------:R-:W-:-:S03]  /*27180*/  PRMT R6, RZ, 0x7610, R6 ;  /* 0x00007610ff067816 */ /* 0x000fc60000000006 */
[----:B0-----:R-:W2:Y:S04]  /*27190*/  LDL R5, [R1+0x13e8] ;  /* 0x0013e80001057983 */ /* 0x001ea80000100800 */
[----:B------:R-:W2:Y:S04]  /*271a0*/  LDL R27, [R1+0x13d8] ;  /* 0x0013d800011b7983 */ /* 0x000ea80000100800 */
[----:B------:R-:W2:Y:S04]  /*271b0*/  LDL R26, [R1+0x13dc] ;  /* 0x0013dc00011a7983 */ /* 0x000ea80000100800 */
[----:B------:R0:W2:Y:S01]  /*271c0*/  @P2 LDG.E.U8 R6, desc[UR32][R8.64] ;  /* 0x0000002008062981 */ /* 0x0000a2000c1e1100 */
[----:B-1----:R-:W-:-:S03]  /*271d0*/  @P2 IMAD.MOV.U32 R11, RZ, RZ, R22 ;  /* 0x000000ffff0b2224 */ /* 0x002fc600078e0016 */
[----:B------:R-:W2:Y:S01]  /*271e0*/  LDL R22, [R1+0x13fc] ;  /* 0x0013fc0001167983 */ /* 0x000ea20000100800 */
[----:B------:R-:W-:-:S03]  /*271f0*/  @P2 IMAD.MOV.U32 R10, RZ, RZ, R18 ;  /* 0x000000ffff0a2224 */ /* 0x000fc600078e0012 */
[----:B------:R-:W2:Y:S01]  /*27200*/  LDL R18, [R1+0x13f4] ;  /* 0x0013f40001127983 */ /* 0x000ea20000100800 */
[----:B0-----:R-:W-:Y:S02]  /*27210*/  PRMT R8, RZ, 0x7610, R8 ;  /* 0x00007610ff087816 */ /* 0x001fe40000000008 */
[----:B------:R-:W-:-:S04]  /*27220*/  PRMT R9, RZ, 0x7610, R9 ;  /* 0x00007610ff097816 */ /* 0x000fc80000000009 */
[----:B------:R0:W2:Y:S04]  /*27230*/  @P2 LDG.E.U8 R8, desc[UR32][R10.64] ;  /* 0x000000200a082981 */ /* 0x0000a8000c1e1100 */
[----:B------:R1:W2:Y:S01]  /*27240*/  @P2 LDG.E.U8 R9, desc[UR32][R12.64] ;  /* 0x000000200c092981 */ /* 0x0002a2000c1e1100 */
[----:B0-----:R-:W-:Y:S01]  /*27250*/  PRMT R10, RZ, 0x7610, R10 ;  /* 0x00007610ff0a7816 */ /* 0x001fe2000000000a */
[----:B-1----:R-:W-:Y:S01]  /*27260*/  @P2 IMAD.MOV.U32 R12, RZ, RZ, R15 ;  /* 0x000000ffff0c2224 */ /* 0x002fe200078e000f */
[----:B------:R-:W-:Y:S01]  /*27270*/  PRMT R11, RZ, 0x7610, R11 ;  /* 0x00007610ff0b7816 */ /* 0x000fe2000000000b */
[----:B------:R-:W-:Y:S02]  /*27280*/  @P2 IMAD.MOV.U32 R13, RZ, RZ, R19 ;  /* 0x000000ffff0d2224 */ /* 0x000fe400078e0013 */
[----:B------:R-:W-:-:S02]  /*27290*/  @P2 IMAD.MOV.U32 R15, RZ, RZ, R14 ;  /* 0x000000ffff0f2224 */ /* 0x000fc400078e000e */
[----:B------:R-:W-:Y:S01]  /*272a0*/  @P2 IMAD.MOV.U32 R14, RZ, RZ, R0 ;  /* 0x000000ffff0e2224 */ /* 0x000fe200078e0000 */
[----:B------:R-:W2:Y:S04]  /*272b0*/  LDL R19, [R1+0x13f0] ;  /* 0x0013f00001137983 */ /* 0x000ea80000100800 */
[----:B------:R0:W2:Y:S04]  /*272c0*/  @P2 LDG.E.U8 R10, desc[UR32][R12.64] ;  /* 0x000000200c0a2981 */ /* 0x0000a8000c1e1100 */
[----:B------:R3:W2:Y:S04]  /*272d0*/  @P2 LDG.E.U8 R11, desc[UR32][R14.64] ;  /* 0x000000200e0b2981 */ /* 0x0006a8000c1e1100 */
[----:B------:R-:W2:Y:S01]  /*272e0*/  LDL R0, [R1+0x13ec] ;  /* 0x0013ec0001007983 */ /* 0x000ea20000100800 */
[----:B0-----:R-:W-:-:S02]  /*272f0*/  PRMT R12, RZ, 0x7610, R12 ;  /* 0x00007610ff0c7816 */ /* 0x001fc4000000000c */
[----:B------:R-:W-:Y:S01]  /*27300*/  PRMT R13, RZ, 0x7610, R13 ;  /* 0x00007610ff0d7816 */ /* 0x000fe2000000000d */
[----:B---3--:R-:W-:Y:S02]  /*27310*/  @P2 IMAD.MOV.U32 R15, RZ, RZ, R21 ;  /* 0x000000ffff0f2224 */ /* 0x008fe400078e0015 */
[----:B------:R-:W-:Y:S01]  /*27320*/  @P2 IMAD.MOV.U32 R14, RZ, RZ, R20 ;  /* 0x000000ffff0e2224 */ /* 0x000fe200078e0014 */
[----:B------:R-:W3:Y:S04]  /*27330*/  LDL R21, [R1+0x13e0] ;  /* 0x0013e00001157983 */ /* 0x000ee80000100800 */
[----:B------:R-:W3:Y:S04]  /*27340*/  LDL R20, [R1+0x13e4] ;  /* 0x0013e40001147983 */ /* 0x000ee80000100800 */
[----:B------:R0:W3:Y:S04]  /*27350*/  @P2 LDG.E.U8 R12, desc[UR32][R14.64] ;  /* 0x000000200e0c2981 */ /* 0x0000e8000c1e1100 */
[----:B----4-:R2:W4:Y:S01]  /*27360*/  @P2 LDG.E.U8 R13, desc[UR32][R16.64] ;  /* 0x00000020100d2981 */ /* 0x010522000c1e1100 */
[----:B0-----:R-:W-:Y:S01]  /*27370*/  PRMT R14, RZ, 0x7610, R14 ;  /* 0x00007610ff0e7816 */ /* 0x001fe2000000000e */
[----:B--2---:R-:W-:-:S02]  /*27380*/  @P1 IMAD.MOV.U32 R17, RZ, RZ, R23 ;  /* 0x000000ffff111224 */ /* 0x004fc400078e0017 */
[----:B------:R-:W-:Y:S01]  /*27390*/  @P1 IMAD.MOV.U32 R16, RZ, RZ, R22 ;  /* 0x000000ffff101224 */ /* 0x000fe200078e0016 */
[----:B------:R-:W-:Y:S01]  /*273a0*/  PRMT R15, RZ, 0x7610, R15 ;  /* 0x00007610ff0f7816 */ /* 0x000fe2000000000f */
[----:B------:R-:W2:Y:S04]  /*273b0*/  LDL R23, [R1+0x13d0] ;  /* 0x0013d00001177983 */ /* 0x000ea80000100800 */
[----:B------:R0:W4:Y:S04]  /*273c0*/  @P1 LDG.E.U8 R14, desc[UR32][R16.64] ;  /* 0x00000020100e1981 */ /* 0x000128000c1e1100 */
[----:B------:R-:W2:Y:S01]  /*273d0*/  LDL R22, [R1+0x13d4] ;  /* 0x0013d40001167983 */ /* 0x000ea20000100800 */
[----:B0-----:R-:W-:-:S02]  /*273e0*/  PRMT R16, RZ, 0x7610, R16 ;  /* 0x00007610ff107816 */ /* 0x001fc40000000010 */
[----:B------:R-:W-:Y:S01]  /*273f0*/  PRMT R17, RZ, 0x7610, R17 ;  /* 0x00007610ff117816 */ /* 0x000fe20000000011 */
[----:B------:R0:W2:Y:S02]  /*27400*/  @P1 LDG.E.U8 R15, desc[UR32][R18.64] ;  /* 0x00000020120f1981 */ /* 0x0000a4000c1e1100 */
[----:B0-----:R-:W-:Y:S02]  /*27410*/  @P1 IMAD.MOV.U32 R18, RZ, RZ, R0 ;  /* 0x000000ffff121224 */ /* 0x001fe400078e0000 */
[----:B------:R-:W-:-:S05]  /*27420*/  @P1 IMAD.MOV.U32 R19, RZ, RZ, R5 ;  /* 0x000000ffff131224 */ /* 0x000fca00078e0005 */
[----:B------:R0:W2:Y:S04]  /*27430*/  @P1 LDG.E.U8 R16, desc[UR32][R18.64] ;  /* 0x0000002012101981 */ /* 0x0000a8000c1e1100 */
[----:B---3--:R1:W3:Y:S04]  /*27440*/  @P1 LDG.E.U8 R17, desc[UR32][R20.64] ;  /* 0x0000002014111981 */ /* 0x0082e8000c1e1100 */
[----:B----4-:R-:W-:Y:S04]  /*27450*/  STL [R1+0x33e0], R14 ;  /* 0x0033e00e01007387 */ /* 0x010fe80000100800 */
[----:B------:R-:W4:Y:S04]  /*27460*/  LDL R25, [R1+0x13c8] ;  /* 0x0013c80001197983 */ /* 0x000f280000100800 */
[----:B------:R-:W3:Y:S01]  /*27470*/  LDL R24, [R1+0x13cc] ;  /* 0x0013cc0001187983 */ /* 0x000ee20000100800 */
[----:B0-----:R-:W-:Y:S01]  /*27480*/  PRMT R18, RZ, 0x7610, R18 ;  /* 0x00007610ff127816 */ /* 0x001fe20000000012 */
[----:B-1----:R-:W-:-:S02]  /*27490*/  @P1 IMAD.MOV.U32 R20, RZ, RZ, R26 ;  /* 0x000000ffff141224 */ /* 0x002fc400078e001a */
[----:B------:R-:W-:Y:S01]  /*274a0*/  @P1 IMAD.MOV.U32 R21, RZ, RZ, R27 ;  /* 0x000000ffff151224 */ /* 0x000fe200078e001b */
[----:B------:R-:W-:-:S04]  /*274b0*/  PRMT R19, RZ, 0x7610, R19 ;  /* 0x00007610ff137816 */ /* 0x000fc80000000013 */
[----:B------:R0:W3:Y:S04]  /*274c0*/  @P1 LDG.E.U8 R18, desc[UR32][R20.64] ;  /* 0x0000002014121981 */ /* 0x0000e8000c1e1100 */
[----:B--2---:R4:W2:Y:S01]  /*274d0*/  @P1 LDG.E.U8 R19, desc[UR32][R22.64] ;  /* 0x0000002016131981 */ /* 0x0048a2000c1e1100 */
[----:B0-----:R-:W-:-:S03]  /*274e0*/  PRMT R20, RZ, 0x7610, R20 ;  /* 0x00007610ff147816 */ /* 0x001fc60000000014 */
[----:B------:R-:W-:Y:S04]  /*274f0*/  STL [R1+0x33e4], R15 ;  /* 0x0033e40f01007387 */ /* 0x000fe80000100800 */
[----:B------:R-:W2:Y:S04]  /*27500*/  LDL R5, [R1+0x1380] ;  /* 0x0013800001057983 */ /* 0x000ea80000100800 */
[----:B------:R-:W2:Y:S04]  /*27510*/  LDL R0, [R1+0x1384] ;  /* 0x0013840001007983 */ /* 0x000ea80000100800 */
[----:B------:R0:W-:Y:S04]  /*27520*/  STL [R1+0x33e8], R16 ;  /* 0x0033e81001007387 */ /* 0x0001e80000100800 */
[----:B------:R-:W2:Y:S04]  /*27530*/  LDL R28, [R1+0x1378] ;  /* 0x00137800011c7983 */ /* 0x000ea80000100800 */
[----:B0-----:R-:W2:Y:S01]  /*27540*/  LDL R16, [R1+0x137c] ;  /* 0x00137c0001107983 */ /* 0x001ea20000100800 */
[----:B----4-:R-:W-:-:S02]  /*27550*/  @P1 IMAD.MOV.U32 R23, RZ, RZ, R25 ;  /* 0x000000ffff171224 */ /* 0x010fc400078e0019 */
[----:B---3--:R-:W-:-:S05]  /*27560*/  @P1 IMAD.MOV.U32 R22, RZ, RZ, R24 ;  /* 0x000000ffff161224 */ /* 0x008fca00078e0018 */
[----:B------:R0:W3:Y:S04]  /*27570*/  @P1 LDG.E.U8 R20, desc[UR32][R22.64] ;  /* 0x0000002016141981 */ /* 0x0000e8000c1e1100 */
[----:B------:R-:W-:Y:S04]  /*27580*/  STL [R1+0x33ec], R17 ;  /* 0x0033ec1101007387 */ /* 0x000fe80000100800 */
[----:B------:R-:W4:Y:S04]  /*27590*/  LDL R15, [R1+0x1370] ;  /* 0x00137000010f7983 */ /* 0x000f280000100800 */
[----:B------:R-:W4:Y:S01]  /*275a0*/  LDL R14, [R1+0x1374] ;  /* 0x00137400010e7983 */ /* 0x000f220000100800 */
[----:B------:R-:W-:-:S03]  /*275b0*/  ISETP.GT.AND P0, PT, R2, 0x3d, PT ;  /* 0x0000003d0200780c */ /* 0x000fc60003f04270 */
[----:B------:R1:W-:Y:S04]  /*275c0*/  STL [R1+0x33f0], R18 ;  /* 0x0033f01201007387 */ /* 0x0003e80000100800 */
[----:B------:R-:W4:Y:S04]  /*275d0*/  LDL R27, [R1+0x1368] ;  /* 0x00136800011b7983 */ /* 0x000f280000100800 */
[----:B------:R-:W4:Y:S04]  /*275e0*/  LDL R26, [R1+0x136c] ;  /* 0x00136c00011a7983 */ /* 0x000f280000100800 */
[----:B--2---:R2:W-:Y:S04]  /*275f0*/  STL [R1+0x33f4], R19 ;  /* 0x0033f41301007387 */ /* 0x0045e80000100800 */
[----:B-1----:R-:W4:Y:S04]  /*27600*/  LDL R18, [R1+0x1364] ;  /* 0x0013640001127983 */ /* 0x002f280000100800 */
[----:B--2---:R-:W2:Y:S01]  /*27610*/  LDL R19, [R1+0x1360] ;  /* 0x0013600001137983 */ /* 0x004ea20000100800 */
[----:B------:R-:W-:-:S02]  /*27620*/  @P0 IMAD.MOV.U32 R25, RZ, RZ, R5 ;  /* 0x000000ffff190224 */ /* 0x000fc400078e0005 */
[----:B------:R-:W-:Y:S01]  /*27630*/  @P0 IMAD.MOV.U32 R24, RZ, RZ, R0 ;  /* 0x000000ffff180224 */ /* 0x000fe200078e0000 */
[----:B------:R-:W-:Y:S02]  /*27640*/  PRMT R21, RZ, 0x7610, R21 ;  /* 0x00007610ff157816 */ /* 0x000fe40000000015 */
[----:B0-----:R-:W-:-:S04]  /*27650*/  PRMT R22, RZ, 0x7610, R22 ;  /* 0x00007610ff167816 */ /* 0x001fc80000000016 */
[----:B------:R0:W2:Y:S02]  /*27660*/  @P0 LDG.E.U8 R21, desc[UR32][R24.64] ;  /* 0x0000002018150981 */ /* 0x0000a4000c1e1100 */
[----:B0-----:R-:W-:Y:S02]  /*27670*/  @P0 IMAD.MOV.U32 R25, RZ, RZ, R28 ;  /* 0x000000ffff190224 */ /* 0x001fe400078e001c */
[----:B------:R-:W-:-:S05]  /*27680*/  @P0 IMAD.MOV.U32 R24, RZ, RZ, R16 ;  /* 0x000000ffff180224 */ /* 0x000fca00078e0010 */
[----:B------:R4:W2:Y:S04]  /*27690*/  @P0 LDG.E.U8 R22, desc[UR32][R24.64] ;  /* 0x0000002018160981 */ /* 0x0008a8000c1e1100 */
[----:B---3--:R0:W-:Y:S04]  /*276a0*/  STL [R1+0x33f8], R20 ;  /* 0x0033f81401007387 */ /* 0x0081e80000100800 */
[----:B------:R-:W3:Y:S04]  /*276b0*/  LDL R5, [R1+0x1358] ;  /* 0x0013580001057983 */ /* 0x000ee80000100800 */
[----:B------:R-:W3:Y:S04]  /*276c0*/  LDL R0, [R1+0x135c] ;  /* 0x00135c0001007983 */ /* 0x000ee80000100800 */
[----:B------:R-:W3:Y:S04]  /*276d0*/  LDL R17, [R1+0x1350] ;  /* 0x0013500001117983 */ /* 0x000ee80000100800 */
[----:B------:R-:W3:Y:S01]  /*276e0*/  LDL R16, [R1+0x1354] ;  /* 0x0013540001107983 */ /* 0x000ee20000100800 */
[----:B----4-:R-:W-:-:S02]  /*276f0*/  @P0 IMAD.MOV.U32 R24, RZ, RZ, R14 ;  /* 0x000000ffff180224 */ /* 0x010fc400078e000e */
[----:B------:R-:W-:Y:S01]  /*27700*/  @P0 IMAD.MOV.U32 R25, RZ, RZ, R15 ;  /* 0x000000ffff190224 */ /* 0x000fe200078e000f */
[----:B------:R-:W4:Y:S04]  /*27710*/  LDL R14, [R1+0x134c] ;  /* 0x00134c00010e7983 */ /* 0x000f280000100800 */
[----:B------:R-:W4:Y:S01]  /*27720*/  LDL R15, [R1+0x1348] ;  /* 0x00134800010f7983 */ /* 0x000f220000100800 */
[----:B------:R-:W-:Y:S02]  /*27730*/  PRMT R23, RZ, 0x7610, R23 ;  /* 0x00007610ff177816 */ /* 0x000fe40000000017 */
[----:B------:R-:W-:Y:S01]  /*27740*/  ISETP.GT.AND P1, PT, R2, 0x3e, PT ;  /* 0x0000003e0200780c */ /* 0x000fe20003f24270 */
[----:B------:R-:W4:Y:S04]  /*27750*/  LDL R36, [R1+0x1320] ;  /* 0x0013200001247983 */ /* 0x000f280000100800 */
[----:B0-----:R-:W4:Y:S04]  /*27760*/  LDL R20, [R1+0x1324] ;  /* 0x0013240001147983 */ /* 0x001f280000100800 */
[----:B------:R0:W4:Y:S01]  /*27770*/  @P0 LDG.E.U8 R23, desc[UR32][R24.64] ;  /* 0x0000002018170981 */ /* 0x000122000c1e1100 */
[----:B------:R-:W-:-:S02]  /*27780*/  PRMT R33, RZ, 0x7610, R33 ;  /* 0x00007610ff217816 */ /* 0x000fc40000000021 */
[----:B------:R-:W-:Y:S02]  /*27790*/  PRMT R35, RZ, 0x7610, R35 ;  /* 0x00007610ff237816 */ /* 0x000fe40000000023 */
[----:B------:R-:W-:Y:S02]  /*277a0*/  PRMT R37, RZ, 0x7610, R37 ;  /* 0x00007610ff257816 */ /* 0x000fe40000000025 */
[----:B------:R-:W-:Y:S02]  /*277b0*/  PRMT R39, RZ, 0x7610, R39 ;  /* 0x00007610ff277816 */ /* 0x000fe40000000027 */
[----:B------:R-:W-:Y:S02]  /*277c0*/  PRMT R41, RZ, 0x7610, R41 ;  /* 0x00007610ff297816 */ /* 0x000fe40000000029 */
[----:B------:R-:W-:Y:S02]  /*277d0*/  PRMT R43, RZ, 0x7610, R43 ;  /* 0x00007610ff2b7816 */ /* 0x000fe4000000002b */
[----:B------:R-:W-:-:S02]  /*277e0*/  PRMT R45, RZ, 0x7610, R45 ;  /* 0x00007610ff2d7816 */ /* 0x000fc4000000002d */
[----:B------:R-:W-:Y:S01]  /*277f0*/  PRMT R47, RZ, 0x7610, R47 ;  /* 0x00007610ff2f7816 */ /* 0x000fe2000000002f */
[----:B------:R-:W4:Y:S01]  /*27800*/  LDL R40, [R1+0x12f0] ;  /* 0x0012f00001287983 */ /* 0x000f220000100800 */
[----:B0-----:R-:W-:Y:S02]  /*27810*/  PRMT R24, RZ, 0x7610, R24 ;  /* 0x00007610ff187816 */ /* 0x001fe40000000018 */
[----:B------:R-:W-:Y:S01]  /*27820*/  PRMT R25, RZ, 0x7610, R25 ;  /* 0x00007610ff197816 */ /* 0x000fe20000000019 */
[----:B------:R-:W4:Y:S04]  /*27830*/  LDL R38, [R1+0x12f4] ;  /* 0x0012f40001267983 */ /* 0x000f280000100800 */
[----:B------:R0:W4:Y:S02]  /*27840*/  @P0 LDG.E.U8 R24, desc[UR32][R26.64] ;  /* 0x000000201a180981 */ /* 0x000124000c1e1100 */
[----:B0-----:R-:W-:-:S02]  /*27850*/  @P0 IMAD.MOV.U32 R26, RZ, RZ, R18 ;  /* 0x000000ffff1a0224 */ /* 0x001fc400078e0012 */
[----:B--2---:R-:W-:Y:S01]  /*27860*/  @P0 IMAD.MOV.U32 R27, RZ, RZ, R19 ;  /* 0x000000ffff1b0224 */ /* 0x004fe200078e0013 */
[----:B------:R-:W2:Y:S04]  /*27870*/  LDL R18, [R1+0x1344] ;  /* 0x0013440001127983 */ /* 0x000ea80000100800 */
[----:B------:R-:W2:Y:S04]  /*27880*/  LDL R19, [R1+0x1340] ;  /* 0x0013400001137983 */ /* 0x000ea80000100800 */
[----:B------:R0:W2:Y:S02]  /*27890*/  @P0 LDG.E.U8 R25, desc[UR32][R26.64] ;  /* 0x000000201a190981 */ /* 0x0000a4000c1e1100 */
[----:B0-----:R-:W-:Y:S01]  /*278a0*/  PRMT R26, RZ, 0x7610, R26 ;  /* 0x00007610ff1a7816 */ /* 0x001fe2000000001a */
[----:B---3--:R-:W-:-:S02]  /*278b0*/  @P0 IMAD.MOV.U32 R29, RZ, RZ, R5 ;  /* 0x000000ffff1d0224 */ /* 0x008fc400078e0005 */
[----:B------:R-:W-:Y:S01]  /*278c0*/  @P0 IMAD.MOV.U32 R28, RZ, RZ, R0 ;  /* 0x000000ffff1c0224 */ /* 0x000fe200078e0000 */
[----:B------:R-:W3:Y:S04]  /*278d0*/  LDL R5, [R1+0x1338] ;  /* 0x0013380001057983 */ /* 0x000ee80000100800 */
[----:B------:R-:W3:Y:S04]  /*278e0*/  LDL R0, [R1+0x133c] ;  /* 0x00133c0001007983 */ /* 0x000ee80000100800 */
[----:B------:R0:W3:Y:S01]  /*278f0*/  @P0 LDG.E.U8 R26, desc[UR32][R28.64] ;  /* 0x000000201c1a0981 */ /* 0x0000e2000c1e1100 */
[----:B----4-:R-:W-:-:S02]  /*27900*/  @P0 IMAD.MOV.U32 R30, RZ, RZ, R14 ;  /* 0x000000ffff1e0224 */ /* 0x010fc400078e000e */
[----:B------:R-:W-:Y:S01]  /*27910*/  @P0 IMAD.MOV.U32 R31, RZ, RZ, R15 ;  /* 0x000000ffff1f0224 */ /* 0x000fe200078e000f */
[----:B------:R-:W4:Y:S04]  /*27920*/  LDL R14, [R1+0x132c] ;  /* 0x00132c00010e7983 */ /* 0x000f280000100800 */
[----:B------:R-:W4:Y:S01]  /*27930*/  LDL R15, [R1+0x1328] ;  /* 0x00132800010f7983 */ /* 0x000f220000100800 */
[----:B0-----:R-:W-:Y:S02]  /*27940*/  @P0 IMAD.MOV.U32 R28, RZ, RZ, R16 ;  /* 0x000000ffff1c0224 */ /* 0x001fe400078e0010 */
[----:B------:R-:W-:Y:S01]  /*27950*/  @P0 IMAD.MOV.U32 R29, RZ, RZ, R17 ;  /* 0x000000ffff1d0224 */ /* 0x000fe200078e0011 */
[----:B------:R-:W4:Y:S04]  /*27960*/  LDL R16, [R1+0x1334] ;  /* 0x0013340001107983 */ /* 0x000f280000100800 */
[----:B------:R-:W4:Y:S01]  /*27970*/  LDL R17, [R1+0x1330] ;  /* 0x0013300001117983 */ /* 0x000f220000100800 */
[----:B------:R-:W-:-:S06]  /*27980*/  PRMT R27, RZ, 0x7610, R27 ;  /* 0x00007610ff1b7816 */ /* 0x000fcc000000001b */
[----:B------:R0:W4:Y:S02]  /*27990*/  @P0 LDG.E.U8 R27, desc[UR32][R28.64] ;  /* 0x000000201c1b0981 */ /* 0x000124000c1e1100 */
[----:B0-----:R-:W-:Y:S02]  /*279a0*/  PRMT R28, RZ, 0x7610, R28 ;  /* 0x00007610ff1c7816 */ /* 0x001fe4000000001c */
[----:B------:R-:W-:-:S04]  /*279b0*/  PRMT R29, RZ, 0x7610, R29 ;  /* 0x00007610ff1d7816 */ /* 0x000fc8000000001d */
[----:B------:R2:W4:Y:S02]  /*279c0*/  @P0 LDG.E.U8 R28, desc[UR32][R30.64] ;  /* 0x000000201e1c0981 */ /* 0x000524000c1e1100 */
[----:B--2---:R-:W-:Y:S02]  /*279d0*/  @P1 IMAD.MOV.U32 R30, RZ, RZ, R18 ;  /* 0x000000ffff1e1224 */ /* 0x004fe400078e0012 */
[----:B------:R-:W-:Y:S01]  /*279e0*/  @P1 IMAD.MOV.U32 R31, RZ, RZ, R19 ;  /* 0x000000ffff1f1224 */ /* 0x000fe200078e0013 */
[----:B------:R-:W2:Y:S04]  /*279f0*/  LDL R18, [R1+0x1314] ;  /* 0x0013140001127983 */ /* 0x000ea80000100800 */
[----:B------:R-:W2:Y:S04]  /*27a00*/  LDL R19, [R1+0x1310] ;  /* 0x0013100001137983 */ /* 0x000ea80000100800 */
[----:B------:R3:W2:Y:S02]  /*27a10*/  @P1 LDG.E.U8 R29, desc[UR32][R30.64] ;  /* 0x000000201e1d1981 */ /* 0x0006a4000c1e1100 */
[----:B---3--:R-:W-:-:S02]  /*27a20*/  @P1 IMAD.MOV.U32 R31, RZ, RZ, R5 ;  /* 0x000000ffff1f1224 */ /* 0x008fc400078e0005 */
[----:B------:R-:W-:Y:S01]  /*27a30*/  @P1 IMAD.MOV.U32 R30, RZ, RZ, R0 ;  /* 0x000000ffff1e1224 */ /* 0x000fe200078e0000 */
[----:B------:R-:W3:Y:S04]  /*27a40*/  LDL R5, [R1+0x1318] ;  /* 0x0013180001057983 */ /* 0x000ee80000100800 */
[----:B------:R-:W2:Y:S04]  /*27a50*/  LDL R0, [R1+0x131c] ;  /* 0x00131c0001007983 */ /* 0x000ea80000100800 */
[----:B------:R4:W2:Y:S02]  /*27a60*/  @P1 LDG.E.U8 R33, desc[UR32][R30.64] ;  /* 0x000000201e211981 */ /* 0x0008a4000c1e1100 */
[----:B----4-:R-:W-:-:S02]  /*27a70*/  @P1 IMAD.MOV.U32 R30, RZ, RZ, R16 ;  /* 0x000000ffff1e1224 */ /* 0x010fc400078e0010 */
[----:B------:R-:W-:Y:S01]  /*27a80*/  @P1 IMAD.MOV.U32 R31, RZ, RZ, R17 ;  /* 0x000000ffff1f1224 */ /* 0x000fe200078e0011 */
[----:B------:R-:W4:Y:S04]  /*27a90*/  LDL R16, [R1+0x130c] ;  /* 0x00130c0001107983 */ /* 0x000f280000100800 */
[----:B------:R-:W4:Y:S04]  /*27aa0*/  LDL R17, [R1+0x1308] ;  /* 0x0013080001117983 */ /* 0x000f280000100800 */
[----:B------:R0:W4:Y:S02]  /*27ab0*/  @P1 LDG.E.U8 R35, desc[UR32][R30.64] ;  /* 0x000000201e231981 */ /* 0x000124000c1e1100 */
[----:B0-----:R-:W-:-:S02]  /*27ac0*/  @P1 IMAD.MOV.U32 R30, RZ, RZ, R14 ;  /* 0x000000ffff1e1224 */ /* 0x001fc400078e000e */
[----:B------:R-:W-:Y:S01]  /*27ad0*/  @P1 IMAD.MOV.U32 R31, RZ, RZ, R15 ;  /* 0x000000ffff1f1224 */ /* 0x000fe200078e000f */
[----:B------:R-:W4:Y:S04]  /*27ae0*/  LDL R14, [R1+0x1304] ;  /* 0x00130400010e7983 */ /* 0x000f280000100800 */
[----:B------:R-:W4:Y:S04]  /*27af0*/  LDL R15, [R1+0x1300] ;  /* 0x00130000010f7983 */ /* 0x000f280000100800 */
[----:B------:R0:W4:Y:S02]  /*27b00*/  @P1 LDG.E.U8 R37, desc[UR32][R30.64] ;  /* 0x000000201e251981 */ /* 0x000124000c1e1100 */
[----:B0-----:R-:W-:-:S02]  /*27b10*/  @P1 IMAD.MOV.U32 R30, RZ, RZ, R20 ;  /* 0x000000ffff1e1224 */ /* 0x001fc400078e0014 */
[----:B------:R-:W-:Y:S01]  /*27b20*/  @P1 IMAD.MOV.U32 R31, RZ, RZ, R36 ;  /* 0x000000ffff1f1224 */ /* 0x000fe200078e0024 */
[----:B------:R-:W-:Y:S01]  /*27b30*/  ISETP.GT.AND P0, PT, R2, 0x3f, PT ;  /* 0x0000003f0200780c */ /* 0x000fe20003f04270 */
[----:B------:R-:W4:Y:S04]  /*27b40*/  LDL R36, [R1+0x12e8] ;  /* 0x0012e80001247983 */ /* 0x000f280000100800 */
[----:B------:R3:W4:Y:S04]  /*27b50*/  @P1 LDG.E.U8 R39, desc[UR32][R30.64] ;  /* 0x000000201e271981 */ /* 0x000728000c1e1100 */
[----:B------:R-:W4:Y:S01]  /*27b60*/  LDL R20, [R1+0x12ec] ;  /* 0x0012ec0001147983 */ /* 0x000f220000100800 */
[----:B---3--:R-:W-:-:S02]  /*27b70*/  @P1 IMAD.MOV.U32 R31, RZ, RZ, R5 ;  /* 0x000000ffff1f1224 */ /* 0x008fc400078e0005 */
[----:B--2---:R-:W-:Y:S01]  /*27b80*/  @P1 IMAD.MOV.U32 R30, RZ, RZ, R0 ;  /* 0x000000ffff1e1224 */ /* 0x004fe200078e0000 */
[----:B------:R-:W2:Y:S04]  /*27b90*/  LDL R5, [R1+0x12f8] ;  /* 0x0012f80001057983 */ /* 0x000ea80000100800 */
[----:B------:R-:W3:Y:S04]  /*27ba0*/  LDL R0, [R1+0x12fc] ;  /* 0x0012fc0001007983 */ /* 0x000ee80000100800 */
[----:B------:R0:W2:Y:S02]  /*27bb0*/  @P1 LDG.E.U8 R41, desc[UR32][R30.64] ;  /* 0x000000201e291981 */ /* 0x0000a4000c1e1100 */
[----:B0-----:R-:W-:-:S02]  /*27bc0*/  @P1 IMAD.MOV.U32 R30, RZ, RZ, R18 ;  /* 0x000000ffff1e1224 */ /* 0x001fc400078e0012 */
[----:B------:R-:W-:Y:S01]  /*27bd0*/  @P1 IMAD.MOV.U32 R31, RZ, RZ, R19 ;  /* 0x000000ffff1f1224 */ /* 0x000fe200078e0013 */
[----:B------:R-:W2:Y:S04]  /*27be0*/  LDL R18, [R1+0x12e4] ;  /* 0x0012e40001127983 */ /* 0x000ea80000100800 */
[----:B------:R-:W2:Y:S04]  /*27bf0*/  LDL R19, [R1+0x12e0] ;  /* 0x0012e00001137983 */ /* 0x000ea80000100800 */
[----:B------:R4:W2:Y:S02]  /*27c00*/  @P1 LDG.E.U8 R43, desc[UR32][R30.64] ;  /* 0x000000201e2b1981 */ /* 0x0008a4000c1e1100 */
[----:B----4-:R-:W-:-:S02]  /*27c10*/  @P1 IMAD.MOV.U32 R30, RZ, RZ, R16 ;  /* 0x000000ffff1e1224 */ /* 0x010fc400078e0010 */
[----:B------:R-:W-:Y:S01]  /*27c20*/  @P1 IMAD.MOV.U32 R31, RZ, RZ, R17 ;  /* 0x000000ffff1f1224 */ /* 0x000fe200078e0011 */
[----:B------:R-:W4:Y:S04]  /*27c30*/  LDL R16, [R1+0x12dc] ;  /* 0x0012dc0001107983 */ /* 0x000f280000100800 */
[----:B------:R0:W4:Y:S02]  /*27c40*/  @P1 LDG.E.U8 R45, desc[UR32][R30.64] ;  /* 0x000000201e2d1981 */ /* 0x000124000c1e1100 */
[----:B0-----:R-:W-:Y:S02]  /*27c50*/  @P0 IMAD.MOV.U32 R30, RZ, RZ, R14 ;  /* 0x000000ffff1e0224 */ /* 0x001fe400078e000e */
[----:B------:R-:W-:-:S05]  /*27c60*/  @P0 IMAD.MOV.U32 R31, RZ, RZ, R15 ;  /* 0x000000ffff1f0224 */ /* 0x000fca00078e000f */
[----:B------:R-:W3:Y:S01]  /*27c70*/  @P0 LDG.E.U8 R47, desc[UR32][R30.64] ;  /* 0x000000201e2f0981 */ /* 0x000ee2000c1e1100 */
[----:B------:R-:W-:Y:S02]  /*27c80*/  PRMT R49, RZ, 0x7610, R49 ;  /* 0x00007610ff317816 */ /* 0x000fe40000000031 */
[----:B------:R-:W-:Y:S02]  /*27c90*/  PRMT R51, RZ, 0x7610, R51 ;  /* 0x00007610ff337816 */ /* 0x000fe40000000033 */
[----:B------:R-:W-:Y:S02]  /*27ca0*/  PRMT R53, RZ, 0x7610, R53 ;  /* 0x00007610ff357816 */ /* 0x000fe40000000035 */
[----:B------:R-:W-:Y:S01]  /*27cb0*/  PRMT R55, RZ, 0x7610, R55 ;  /* 0x00007610ff377816 */ /* 0x000fe20000000037 */
[----:B---3--:R-:W-:Y:S04]  /*27cc0*/  STL [R1+0x33fc], R47 ;  /* 0x0033fc2f01007387 */ /* 0x008fe80000100800 */
[----:B------:R-:W3:Y:S04]  /*27cd0*/  LDL R17, [R1+0x12d8] ;  /* 0x0012d80001117983 */ /* 0x000ee80000100800 */
[----:B------:R-:W3:Y:S04]  /*27ce0*/  LDL R15, [R1+0x12d0] ;  /* 0x0012d000010f7983 */ /* 0x000ee80000100800 */
[----:B------:R-:W3:Y:S01]  /*27cf0*/  LDL R14, [R1+0x12d4] ;  /* 0x0012d400010e7983 */ /* 0x000ee20000100800 */
[----:B------:R-:W-:-:S02]  /*27d00*/  @P0 IMAD.MOV.U32 R30, RZ, RZ, R0 ;  /* 0x000000ffff1e0224 */ /* 0x000fc400078e0000 */
[----:B--2---:R-:W-:Y:S01]  /*27d10*/  @P0 IMAD.MOV.U32 R31, RZ, RZ, R5 ;  /* 0x000000ffff1f0224 */ /* 0x004fe200078e0005 */
[----:B------:R-:W2:Y:S04]  /*27d20*/  LDL R0, [R1+0x12cc] ;  /* 0x0012cc0001007983 */ /* 0x000ea80000100800 */
[----:B------:R-:W2:Y:S04]  /*27d30*/  LDL R5, [R1+0x12c8] ;  /* 0x0012c80001057983 */ /* 0x000ea80000100800 */
[----:B------:R0:W2:Y:S02]  /*27d40*/  @P0 LDG.E.U8 R49, desc[UR32][R30.64] ;  /* 0x000000201e310981 */ /* 0x0000a4000c1e1100 */
[----:B0-----:R-:W-:-:S02]  /*27d50*/  @P0 IMAD.MOV.U32 R30, RZ, RZ, R38 ;  /* 0x000000ffff1e0224 */ /* 0x001fc400078e0026 */
[----:B------:R-:W-:-:S05]  /*27d60*/  @P0 IMAD.MOV.U32 R31, RZ, RZ, R40 ;  /* 0x000000ffff1f0224 */ /* 0x000fca00078e0028 */
[----:B------:R0:W2:Y:S02]  /*27d70*/  @P0 LDG.E.U8 R51, desc[UR32][R30.64] ;  /* 0x000000201e330981 */ /* 0x0000a4000c1e1100 */
[----:B0-----:R-:W-:Y:S02]  /*27d80*/  @P0 IMAD.MOV.U32 R30, RZ, RZ, R20 ;  /* 0x000000ffff1e0224 */ /* 0x001fe400078e0014 */
[----:B------:R-:W-:-:S05]  /*27d90*/  @P0 IMAD.MOV.U32 R31, RZ, RZ, R36 ;  /* 0x000000ffff1f0224 */ /* 0x000fca00078e0024 */
[----:B------:R0:W2:Y:S01]  /*27da0*/  @P0 LDG.E.U8 R53, desc[UR32][R30.64] ;  /* 0x000000201e350981 */ /* 0x0000a2000c1e1100 */
[----:B------:R-:W-:Y:S01]  /*27db0*/  PRMT R57, RZ, 0x7610, R57 ;  /* 0x00007610ff397816 */ /* 0x000fe20000000039 */
[----:B0-----:R-:W-:Y:S02]  /*27dc0*/  @P0 IMAD.MOV.U32 R30, RZ, RZ, R18 ;  /* 0x000000ffff1e0224 */ /* 0x001fe400078e0012 */
[----:B------:R-:W-:-:S05]  /*27dd0*/  @P0 IMAD.MOV.U32 R31, RZ, RZ, R19 ;  /* 0x000000ffff1f0224 */ /* 0x000fca00078e0013 */
[----:B------:R4:W2:Y:S01]  /*27de0*/  @P0 LDG.E.U8 R55, desc[UR32][R30.64] ;  /* 0x000000201e370981 */ /* 0x0008a2000c1e1100 */
[----:B------:R-:W-:Y:S01]  /*27df0*/  PRMT R59, RZ, 0x7610, R59 ;  /* 0x00007610ff3b7816 */ /* 0x000fe2000000003b */
[----:B----4-:R-:W-:Y:S02]  /*27e00*/  @P0 IMAD.MOV.U32 R30, RZ, RZ, R16 ;  /* 0x000000ffff1e0224 */ /* 0x010fe400078e0010 */
[----:B---3--:R-:W-:-:S05]  /*27e10*/  @P0 IMAD.MOV.U32 R31, RZ, RZ, R17 ;  /* 0x000000ffff1f0224 */ /* 0x008fca00078e0011 */
[----:B------:R0:W3:Y:S02]  /*27e20*/  @P0 LDG.E.U8 R57, desc[UR32][R30.64] ;  /* 0x000000201e390981 */ /* 0x0000e4000c1e1100 */
[----:B0-----:R-:W-:Y:S02]  /*27e30*/  @P0 IMAD.MOV.U32 R30, RZ, RZ, R14 ;  /* 0x000000ffff1e0224 */ /* 0x001fe400078e000e */
[----:B------:R-:W-:-:S05]  /*27e40*/  @P0 IMAD.MOV.U32 R31, RZ, RZ, R15 ;  /* 0x000000ffff1f0224 */ /* 0x000fca00078e000f */
[----:B------:R2:W4:Y:S01]  /*27e50*/  @P0 LDG.E.U8 R59, desc[UR32][R30.64] ;  /* 0x000000201e3b0981 */ /* 0x000522000c1e1100 */
[----:B------:R-:W-:Y:S01]  /*27e60*/  PRMT R61, RZ, 0x7610, R61 ;  /* 0x00007610ff3d7816 */ /* 0x000fe2000000003d */
[----:B--2---:R-:W-:Y:S02]  /*27e70*/  @P0 IMAD.MOV.U32 R30, RZ, RZ, R0 ;  /* 0x000000ffff1e0224 */ /* 0x004fe400078e0000 */
[----:B------:R-:W-:-:S05]  /*27e80*/  @P0 IMAD.MOV.U32 R31, RZ, RZ, R5 ;  /* 0x000000ffff1f0224 */ /* 0x000fca00078e0005 */
[----:B------:R-:W2:Y:S04]  /*27e90*/  @P0 LDG.E.U8 R61, desc[UR32][R30.64] ;  /* 0x000000201e3d0981 */ /* 0x000ea8000c1e1100 */
[----:B------:R-:W-:Y:S04]  /*27ea0*/  STL [R1+0x3400], R49 ;  /* 0x0034003101007387 */ /* 0x000fe80000100800 */
[----:B------:R0:W-:Y:S04]  /*27eb0*/  STL [R1+0x3404], R51 ;  /* 0x0034043301007387 */ /* 0x0001e80000100800 */
[----:B------:R1:W-:Y:S01]  /*27ec0*/  STL [R1+0x3408], R53 ;  /* 0x0034083501007387 */ /* 0x0003e20000100800 */
[----:B------:R-:W-:Y:S06]  /*27ed0*/  BAR.SYNC.DEFER_BLOCKING 0x0 ;  /* 0x0000000000007b1d */ /* 0x000fec0000010000 */
[----:B------:R1:W-:Y:S04]  /*27ee0*/  STL [R1+0x340c], R55 ;  /* 0x00340c3701007387 */ /* 0x0003e80000100800 */
[----:B---3--:R-:W-:Y:S04]  /*27ef0*/  STL [R1+0x3410], R57 ;  /* 0x0034103901007387 */ /* 0x008fe80000100800 */
[----:B----4-:R3:W-:Y:S04]  /*27f00*/  STL [R1+0x3414], R59 ;  /* 0x0034143b01007387 */ /* 0x0107e80000100800 */
[----:B0-----:R-:W4:Y:S04]  /*27f10*/  LDL.LU R51, [R1+0xf78] ;  /* 0x000f780001337983 */ /* 0x001f280000300800 */
[----:B------:R-:W4:Y:S04]  /*27f20*/  LDL.LU R49, [R1+0xf74] ;  /* 0x000f740001317983 */ /* 0x000f280000300800 */
        /* <DEDUP_REMOVED lines=22> */
[----:B------:R-:W4:Y:S01]  /*28090*/  LDL.LU R0, [R1+0x768] ;  /* 0x0007680001007983 */ /* 0x000f220000300800 */
[----:B-1----:R-:W0:Y:S01]  /*280a0*/  S2R R53, SR_TID.X ;  /* 0x0000000000357919 */ /* 0x002e220000002100 */
[----:B------:R-:W1:Y:S01]  /*280b0*/  S2R R55, SR_TID.X ;  /* 0x0000000000377919 */ /* 0x000e620000002100 */
[----:B---3--:R-:W3:Y:S01]  /*280c0*/  S2R R59, SR_TID.X ;  /* 0x00000000003b7919 */ /* 0x008ee20000002100 */
[----:B--2---:R-:W-:Y:S04]  /*280d0*/  STL [R1+0x3418], R61 ;  /* 0x0034183d01007387 */ /* 0x004fe80000100800 */
        /* <DEDUP_REMOVED lines=19> */
[----:B------:R3:W-:Y:S01]  /*28210*/  STL [R1+0x33d0], R31 ;  /* 0x0033d01f01007387 */ /* 0x0007e20000100800 */
[----:B0-----:R-:W-:-:S02]  /*28220*/  LOP3.LUT R53, R53, 0x1f, RZ, 0xc0, !PT ;  /* 0x0000001f35357812 */ /* 0x001fc400078ec0ff */
[----:B-1----:R-:W-:Y:S02]  /*28230*/  LOP3.LUT R30, R55, 0x1f, RZ, 0xc0, !PT ;  /* 0x0000001f371e7812 */ /* 0x002fe400078ec0ff */
[----:B------:R-:W-:Y:S02]  /*28240*/  LOP3.LUT R53, R53, 0x20, RZ, 0xfc, !PT ;  /* 0x0000002035357812 */ /* 0x000fe400078efcff */
[-C--:B------:R-:W-:Y:S01]  /*28250*/  ISETP.GE.AND P0, PT, R30, R2.reuse, PT ;  /* 0x000000021e00720c */ /* 0x080fe20003f06270 */
[----:B------:R0:W-:Y:S01]  /*28260*/  STL [R1+0x341c], R30 ;  /* 0x00341c1e01007387 */ /* 0x0001e20000100800 */
[----:B---3--:R-:W-:Y:S02]  /*28270*/  LOP3.LUT R31, R59, 0x1f, RZ, 0xc0, !PT ;  /* 0x0000001f3b1f7812 */ /* 0x008fe400078ec0ff */
[----:B------:R-:W-:Y:S02]  /*28280*/  ISETP.GE.AND P1, PT, R53, R2, PT ;  /* 0x000000023500720c */ /* 0x000fe40003f26270 */
[----:B------:R-:W2:Y:S04]  /*28290*/  LDL.LU R2, [R1+0x764] ;  /* 0x0007640001027983 */ /* 0x000ea80000300800 */
[----:B0-----:R-:W3:Y:S04]  /*282a0*/  LDL.LU R30, [R1+0x760] ;  /* 0x00076000011e7983 */ /* 0x001ee80000300800 */
[----:B------:R-:W3:Y:S04]  /*282b0*/  LDL.LU R61, [R1+0x75c] ;  /* 0x00075c00013d7983 */ /* 0x000ee80000300800 */
[----:B------:R-:W3:Y:S04]  /*282c0*/  LDL.LU R57, [R1+0x758] ;  /* 0x0007580001397983 */ /* 0x000ee80000300800 */
[----:B------:R-:W3:Y:S04]  /*282d0*/  LDL.LU R55, [R1+0x754] ;  /* 0x0007540001377983 */ /* 0x000ee80000300800 */
[----:B------:R-:W3:Y:S04]  /*282e0*/  LDL.LU R53, [R1+0x750] ;  /* 0x0007500001357983 */ /* 0x000ee80000300800 */
[----:B----4-:R0:W-:Y:S04]  /*282f0*/  STS.U8 [R31+UR4], R51 ;  /* 0x000000331f007988 */ /* 0x0101e80008000004 */
[----:B------:R1:W-:Y:S04]  /*28300*/  STS.U8 [R31+UR4+0x20], R49 ;  /* 0x000020311f007988 */ /* 0x0003e80008000004 */
[----:B------:R4:W-:Y:S04]  /*28310*/  STS.U8 [R31+UR4+0x40], R47 ;  /* 0x0000402f1f007988 */ /* 0x0009e80008000004 */
[----:B------:R4:W-:Y:S04]  /*28320*/  STS.U8 [R31+UR4+0x60], R20 ;  /* 0x000060141f007988 */ /* 0x0009e80008000004 */
[----:B------:R4:W-:Y:S04]  /*28330*/  STS.U8 [R31+UR4+0x80], R19 ;  /* 0x000080131f007988 */ /* 0x0009e80008000004 */
[----:B------:R4:W-:Y:S04]  /*28340*/  STS.U8 [R31+UR4+0xa0], R18 ;  /* 0x0000a0121f007988 */ /* 0x0009e80008000004 */
[----:B0-----:R-:W3:Y:S04]  /*28350*/  LDL.LU R51, [R1+0x57c] ;  /* 0x00057c0001337983 */ /* 0x001ee80000300800 */
[----:B-1----:R-:W3:Y:S04]  /*28360*/  LDL.LU R49, [R1+0x518] ;  /* 0x0005180001317983 */ /* 0x002ee80000300800 */
[----:B----4-:R-:W4:Y:S04]  /*28370*/  LDL.LU R47, [R1+0x514] ;  /* 0x00051400012f7983 */ /* 0x010f280000300800 */
[----:B------:R-:W4:Y:S04]  /*28380*/  LDL.LU R20, [R1+0x510] ;  /* 0x0005100001147983 */ /* 0x000f280000300800 */
[----:B------:R-:W4:Y:S04]  /*28390*/  LDL.LU R19, [R1+0x50c] ;  /* 0x00050c0001137983 */ /* 0x000f280000300800 */
[----:B------:R0:W-:Y:S04]  /*283a0*/  STS.U8 [R31+UR4+0xc0], R17 ;  /* 0x0000c0111f007988 */ /* 0x0001e80008000004 */
[----:B------:R-:W4:Y:S04]  /*283b0*/  LDL.LU R18, [R1+0x508] ;  /* 0x0005080001127983 */ /* 0x000f280000300800 */
[----:B------:R1:W-:Y:S04]  /*283c0*/  STS.U8 [R31+UR4+0xe0], R16 ;  /* 0x0000e0101f007988 */ /* 0x0003e80008000004 */
[----:B------:R1:W-:Y:S04]  /*283d0*/  STS.U8 [R31+UR4+0x420], R15 ;  /* 0x0004200f1f007988 */ /* 0x0003e80008000004 */
[----:B------:R1:W-:Y:S04]  /*283e0*/  STS.U8 [R31+UR4+0x400], R14 ;  /* 0x0004000e1f007988 */ /* 0x0003e80008000004 */
[----:B------:R1:W-:Y:S04]  /*283f0*/  STS.U8 [R31+UR4+0x460], R5 ;  /* 0x000460051f007988 */ /* 0x0003e80008000004 */
[----:B------:R1:W-:Y:S04]  /*28400*/  STS.U8 [R31+UR4+0x440], R36 ;  /* 0x000440241f007988 */ /* 0x0003e80008000004 */
[----:B0-----:R-:W4:Y:S04]  /*28410*/  LDL.LU R17, [R1+0x504] ;  /* 0x0005040001117983 */ /* 0x001f280000300800 */
[----:B-1----:R-:W4:Y:S04]  /*28420*/  LDL.LU R16, [R1+0x500] ;  /* 0x0005000001107983 */ /* 0x002f280000300800 */
[----:B------:R-:W4:Y:S04]  /*28430*/  LDL.LU R15, [R1+0x4fc] ;  /* 0x0004fc00010f7983 */ /* 0x000f280000300800 */
        /* <DEDUP_REMOVED lines=28> */
[----:B0-----:R-:W4:Y:S04]  /*28600*/  LDL.LU R0, [R1+0x3fc] ;  /* 0x0003fc0001007983 */ /* 0x001f280000300800 */
[----:B--2---:R0:W-:Y:S04]  /*28610*/  STS.U8 [R31+UR4+0xc40], R2 ;  /* 0x000c40021f007988 */ /* 0x0041e80008000004 */
[----:B---3--:R1:W-:Y:S04]  /*28620*/  STS.U8 [R31+UR4+0xc20], R30 ;  /* 0x000c201e1f007988 */ /* 0x0083e80008000004 */
[----:B------:R2:W-:Y:S04]  /*28630*/  STS.U8 [R31+UR4+0xc00], R61 ;  /* 0x000c003d1f007988 */ /* 0x0005e80008000004 */
[----:B------:R3:W-:Y:S04]  /*28640*/  STS.U8 [R31+UR4+0xce0], R57 ;  /* 0x000ce0391f007988 */ /* 0x0007e80008000004 */
[----:B------:R3:W-:Y:S04]  /*28650*/  STS.U8 [R31+UR4+0xcc0], R55 ;  /* 0x000cc0371f007988 */ /* 0x0007e80008000004 */
[----:B------:R3:W-:Y:S04]  /*28660*/  STS.U8 [R31+UR4+0xca0], R53 ;  /* 0x000ca0351f007988 */ /* 0x0007e80008000004 */
[----:B0-----:R-:W4:Y:S04]  /*28670*/  LDL.LU R2, [R1+0x398] ;  /* 0x0003980001027983 */ /* 0x001f280000300800 */
[----:B-1----:R-:W4:Y:S04]  /*28680*/  LDL.LU R30, [R1+0x394] ;  /* 0x00039400011e7983 */ /* 0x002f280000300800 */
[----:B--2---:R-:W2:Y:S04]  /*28690*/  LDL.LU R61, [R1+0x390] ;  /* 0x00039000013d7983 */ /* 0x004ea80000300800 */
[----:B---3--:R-:W3:Y:S04]  /*286a0*/  LDL.LU R57, [R1+0x38c] ;  /* 0x00038c0001397983 */ /* 0x008ee80000300800 */
[----:B------:R-:W3:Y:S04]  /*286b0*/  LDL.LU R55, [R1+0x388] ;  /* 0x0003880001377983 */ /* 0x000ee80000300800 */
[----:B------:R-:W3:Y:S04]  /*286c0*/  LDL.LU R53, [R1+0x384] ;  /* 0x0003840001357983 */ /* 0x000ee80000300800 */
[----:B------:R0:W-:Y:S04]  /*286d0*/  STS.U8 [R31+UR4+0xc80], R51 ;  /* 0x000c80331f007988 */ /* 0x0001e80008000004 */
[----:B------:R1:W-:Y:S04]  /*286e0*/  STS.U8 [R31+UR4+0x1000], R49 ;  /* 0x001000311f007988 */ /* 0x0003e80008000004 */
[----:B----4-:R4:W-:Y:S04]  /*286f0*/  STS.U8 [R31+UR4+0x1020], R47 ;  /* 0x0010202f1f007988 */ /* 0x0109e80008000004 */
        /* <DEDUP_REMOVED lines=47> */
[----:B------:R-:W-:Y:S04]  /*289f0*/  STS.U8 [R31+UR4+0x1c60], R2 ;  /* 0x001c60021f007988 */ /* 0x000fe80008000004 */
[----:B------:R-:W-:Y:S04]  /*28a00*/  STS.U8 [R31+UR4+0x1c40], R30 ;  /* 0x001c401e1f007988 */ /* 0x000fe80008000004 */
[----:B--2---:R-:W-:Y:S04]  /*28a10*/  STS.U8 [R31+UR4+0x1c20], R61 ;  /* 0x001c203d1f007988 */ /* 0x004fe80008000004 */
[----:B---3--:R-:W-:Y:S04]  /*28a20*/  STS.U8 [R31+UR4+0x1c00], R57 ;  /* 0x001c00391f007988 */ /* 0x008fe80008000004 */
[----:B------:R-:W-:Y:S04]  /*28a30*/  STS.U8 [R31+UR4+0x1ce0], R55 ;  /* 0x001ce0371f007988 */ /* 0x000fe80008000004 */
[----:B------:R-:W-:Y:S04]  /*28a40*/  STS.U8 [R31+UR4+0x1cc0], R53 ;  /* 0x001cc0351f007988 */ /* 0x000fe80008000004 */
[----:B------:R-:W-:Y:S04]  /*28a50*/  STS.U8 [R31+UR4+0x1ca0], R51 ;  /* 0x001ca0331f007988 */ /* 0x000fe80008000004 */
[----:B------:R-:W-:Y:S04]  /*28a60*/  STS.U8 [R31+UR4+0x1c80], R49 ;  /* 0x001c80311f007988 */ /* 0x000fe80008000004 */
[----:B----4-:R-:W-:Y:S04]  /*28a70*/  STS.U8 [R31+UR4+0x2000], R47 ;  /* 0x0020002f1f007988 */ /* 0x010fe80008000004 */
[----:B------:R-:W-:Y:S04]  /*28a80*/  STS.U8 [R31+UR4+0x2020], R20 ;  /* 0x002020141f007988 */ /* 0x000fe80008000004 */
[----:B------:R-:W-:Y:S04]  /*28a90*/  STS.U8 [R31+UR4+0x2040], R19 ;  /* 0x002040131f007988 */ /* 0x000fe80008000004 */
[----:B------:R-:W-:Y:S04]  /*28aa0*/  STS.U8 [R31+UR4+0x2060], R18 ;  /* 0x002060121f007988 */ /* 0x000fe80008000004 */
[----:B------:R-:W-:Y:S04]  /*28ab0*/  STS.U8 [R31+UR4+0x2080], R17 ;  /* 0x002080111f007988 */ /* 0x000fe80008000004 */
[----:B------:R-:W-:Y:S04]  /*28ac0*/  STS.U8 [R31+UR4+0x20a0], R16 ;  /* 0x0020a0101f007988 */ /* 0x000fe80008000004 */
[----:B------:R-:W-:Y:S04]  /*28ad0*/  STS.U8 [R31+UR4+0x20c0], R15 ;  /* 0x0020c00f1f007988 */ /* 0x000fe80008000004 */
[----:B------:R-:W-:Y:S04]  /*28ae0*/  STS.U8 [R31+UR4+0x20e0], R14 ;  /* 0x0020e00e1f007988 */ /* 0x000fe80008000004 */
[----:B------:R-:W-:Y:S04]  /*28af0*/  STS.U8 [R31+UR4+0x2420], R5 ;  /* 0x002420051f007988 */ /* 0x000fe80008000004 */
[----:B------:R0:W-:Y:S04]  /*28b00*/  STS.U8 [R31+UR4+0x2400], R36 ;  /* 0x002400241f007988 */ /* 0x0001e80008000004 */
[----:B------:R1:W-:Y:S04]  /*28b10*/  STS.U8 [R31+UR4+0x2460], R38 ;  /* 0x002460261f007988 */ /* 0x0003e80008000004 */
[----:B------:R-:W-:Y:S04]  /*28b20*/  STS.U8 [R31+UR4+0x2440], R40 ;  /* 0x002440281f007988 */ /* 0x000fe80008000004 */
[----:B------:R-:W-:Y:S04]  /*28b30*/  STS.U8 [R31+UR4+0x24a0], R42 ;  /* 0x0024a02a1f007988 */ /* 0x000fe80008000004 */
[----:B0-----:R-:W2:Y:S04]  /*28b40*/  LDL.LU R36, [R1+0x1fc] ;  /* 0x0001fc0001247983 */ /* 0x001ea80000300800 */
[----:B------:R0:W-:Y:S04]  /*28b50*/  STS.U8 [R31+UR4+0x2480], R44 ;  /* 0x0024802c1f007988 */ /* 0x0001e80008000004 */
[----:B------:R3:W-:Y:S04]  /*28b60*/  STS.U8 [R31+UR4+0x24e0], R46 ;  /* 0x0024e02e1f007988 */ /* 0x0007e80008000004 */
[----:B------:R4:W-:Y:S04]  /*28b70*/  STS.U8 [R31+UR4+0x24c0], R48 ;  /* 0x0024c0301f007988 */ /* 0x0009e80008000004 */
[----:B-1----:R-:W2:Y:S04]  /*28b80*/  LDL.LU R38, [R1+0x198] ;  /* 0x0001980001267983 */ /* 0x002ea80000300800 */
[----:B0-----:R-:W2:Y:S04]  /*28b90*/  LDL.LU R44, [R1+0x194] ;  /* 0x00019400012c7983 */ /* 0x001ea80000300800 */
[----:B------:R0:W-:Y:S04]  /*28ba0*/  STS.U8 [R31+UR4+0x2840], R50 ;  /* 0x002840321f007988 */ /* 0x0001e80008000004 */
[----:B------:R1:W-:Y:S04]  /*28bb0*/  STS.U8 [R31+UR4+0x2860], R52 ;  /* 0x002860341f007988 */ /* 0x0003e80008000004 */
[----:B---3--:R-:W3:Y:S04]  /*28bc0*/  LDL.LU R46, [R1+0x190] ;  /* 0x00019000012e7983 */ /* 0x008ee80000300800 */
[----:B------:R1:W-:Y:S04]  /*28bd0*/  STS.U8 [R31+UR4+0x2800], R54 ;  /* 0x002800361f007988 */ /* 0x0003e80008000004 */
[----:B----4-:R-:W4:Y:S04]  /*28be0*/  LDL.LU R48, [R1+0x18c] ;  /* 0x00018c0001307983 */ /* 0x010f280000300800 */
[----:B------:R-:W-:Y:S04]  /*28bf0*/  STS.U8 [R31+UR4+0x2820], R56 ;  /* 0x002820381f007988 */ /* 0x000fe80008000004 */
[----:B------:R-:W-:Y:S04]  /*28c00*/  STS.U8 [R31+UR4+0x28c0], R58 ;  /* 0x0028c03a1f007988 */ /* 0x000fe80008000004 */
[----:B------:R1:W-:Y:S04]  /*28c10*/  STS.U8 [R31+UR4+0x28e0], R60 ;  /* 0x0028e03c1f007988 */ /* 0x0003e80008000004 */
[----:B0-----:R-:W4:Y:S04]  /*28c20*/  LDL.LU R50, [R1+0x188] ;  /* 0x0001880001327983 */ /* 0x001f280000300800 */
[----:B-1----:R-:W4:Y:S04]  /*28c30*/  LDL.LU R52, [R1+0x184] ;  /* 0x0001840001347983 */ /* 0x002f280000300800 */
[----:B------:R-:W4:Y:S04]  /*28c40*/  LDL.LU R54, [R1+0x180] ;  /* 0x0001800001367983 */ /* 0x000f280000300800 */
[----:B------:R0:W-:Y:S04]  /*28c50*/  STS.U8 [R31+UR4+0x2880], R0 ;  /* 0x002880001f007988 */ /* 0x0001e80008000004 */
[----:B------:R-:W4:Y:S04]  /*28c60*/  LDL.LU R60, [R1+0x17c] ;  /* 0x00017c00013c7983 */ /* 0x000f280000300800 */
        /* <DEDUP_REMOVED lines=22> */
[----:B--2---:R0:W-:Y:S04]  /*28dd0*/  STS.U8 [R31+UR4+0x28a0], R36 ;  /* 0x0028a0241f007988 */ /* 0x0041e80008000004 */
[----:B------:R1:W-:Y:S04]  /*28de0*/  STS.U8 [R31+UR4+0x2c60], R38 ;  /* 0x002c60261f007988 */ /* 0x0003e80008000004 */
[----:B0-----:R-:W2:Y:S04]  /*28df0*/  LDL.LU R36, [R1+0x3480] ;  /* 0x0034800001247983 */ /* 0x001ea80000300800 */
[----:B------:R0:W-:Y:S04]  /*28e00*/  STS.U8 [R31+UR4+0x2c40], R44 ;  /* 0x002c402c1f007988 */ /* 0x0001e80008000004 */
[----:B---3--:R3:W-:Y:S04]  /*28e10*/  STS.U8 [R31+UR4+0x2c20], R46 ;  /* 0x002c202e1f007988 */ /* 0x0087e80008000004 */
[----:B-1----:R-:W2:Y:S04]  /*28e20*/  LDL.LU R38, [R1+0x347c] ;  /* 0x00347c0001267983 */ /* 0x002ea80000300800 */
[----:B----4-:R1:W-:Y:S04]  /*28e30*/  STS.U8 [R31+UR4+0x2c00], R48 ;  /* 0x002c00301f007988 */ /* 0x0103e80008000004 */
[----:B0-----:R-:W4:Y:S04]  /*28e40*/  LDL.LU R44, [R1+0x3478] ;  /* 0x00347800012c7983 */ /* 0x001f280000300800 */
[----:B------:R0:W-:Y:S04]  /*28e50*/  STS.U8 [R31+UR4+0x2ce0], R50 ;  /* 0x002ce0321f007988 */ /* 0x0001e80008000004 */
[----:B------:R0:W-:Y:S04]  /*28e60*/  STS.U8 [R31+UR4+0x2cc0], R52 ;  /* 0x002cc0341f007988 */ /* 0x0001e80008000004 */
[----:B---3--:R-:W3:Y:S04]  /*28e70*/  LDL.LU R46, [R1+0x3474] ;  /* 0x00347400012e7983 */ /* 0x008ee80000300800 */
[----:B-1----:R-:W2:Y:S04]  /*28e80*/  LDL.LU R48, [R1+0x3470] ;  /* 0x0034700001307983 */ /* 0x002ea80000300800 */
[----:B------:R1:W-:Y:S04]  /*28e90*/  STS.U8 [R31+UR4+0x2ca0], R54 ;  /* 0x002ca0361f007988 */ /* 0x0003e80008000004 */
[----:B0-----:R-:W4:Y:S04]  /*28ea0*/  LDL.LU R50, [R1+0x346c] ;  /* 0x00346c0001327983 */ /* 0x001f280000300800 */
[----:B------:R-:W3:Y:S04]  /*28eb0*/  LDL.LU R52, [R1+0x3468] ;  /* 0x0034680001347983 */ /* 0x000ee80000300800 */
[----:B------:R0:W-:Y:S04]  /*28ec0*/  STS.U8 [R31+UR4+0x2c80], R60 ;  /* 0x002c803c1f007988 */ /* 0x0001e80008000004 */
[----:B-1----:R-:W2:Y:S04]  /*28ed0*/  LDL.LU R54, [R1+0x3464] ;  /* 0x0034640001367983 */ /* 0x002ea80000300800 */
[----:B------:R1:W-:Y:S04]  /*28ee0*/  STS.U8 [R31+UR4+0x3000], R0 ;  /* 0x003000001f007988 */ /* 0x0003e80008000004 */
[----:B0-----:R-:W4:Y:S04]  /*28ef0*/  LDL.LU R60, [R1+0x3460] ;  /* 0x00346000013c7983 */ /* 0x001f280000300800 */
[----:B-1----:R-:W3:Y:S04]  /*28f00*/  LDL.LU R0, [R1+0x345c] ;  /* 0x00345c0001007983 */ /* 0x002ee80000300800 */
[----:B------:R-:W-:Y:S04]  /*28f10*/  STS.U8 [R31+UR4+0x3020], R2 ;  /* 0x003020021f007988 */ /* 0x000fe80008000004 */
[----:B------:R-:W-:Y:S04]  /*28f20*/  STS.U8 [R31+UR4+0x3040], R30 ;  /* 0x0030401e1f007988 */ /* 0x000fe80008000004 */
[----:B------:R-:W-:Y:S04]  /*28f30*/  STS.U8 [R31+UR4+0x3060], R61 ;  /* 0x0030603d1f007988 */ /* 0x000fe80008000004 */
[----:B------:R0:W-:Y:S04]  /*28f40*/  STS.U8 [R31+UR4+0x3080], R57 ;  /* 0x003080391f007988 */ /* 0x0001e80008000004 */
[----:B------:R1:W-:Y:S04]  /*28f50*/  STS.U8 [R31+UR4+0x30a0], R55 ;  /* 0x0030a0371f007988 */ /* 0x0003e80008000004 */
[----:B------:R1:W-:Y:S04]  /*28f60*/  STS.U8 [R31+UR4+0x30c0], R53 ;  /* 0x0030c0351f007988 */ /* 0x0003e80008000004 */
[----:B------:R1:W-:Y:S04]  /*28f70*/  STS.U8 [R31+UR4+0x30e0], R51 ;  /* 0x0030e0331f007988 */ /* 0x0003e80008000004 */
[----:B------:R1:W-:Y:S04]  /*28f80*/  STS.U8 [R31+UR4+0x3420], R49 ;  /* 0x003420311f007988 */ /* 0x0003e80008000004 */
[----:B------:R1:W-:Y:S04]  /*28f90*/  STS.U8 [R31+UR4+0x3400], R47 ;  /* 0x0034002f1f007988 */ /* 0x0003e80008000004 */
[----:B0-----:R-:W2:Y:S04]  /*28fa0*/  LDL.LU R57, [R1+0xf58] ;  /* 0x000f580001397983 */ /* 0x001ea80000300800 */
[----:B-1----:R-:W2:Y:S04]  /*28fb0*/  LDL.LU R55, [R1+0xf54] ;  /* 0x000f540001377983 */ /* 0x002ea80000300800 */
[----:B------:R-:W2:Y:S04]  /*28fc0*/  LDL.LU R53, [R1+0xf50] ;  /* 0x000f500001357983 */ /* 0x000ea80000300800 */
[----:B------:R-:W2:Y:S04]  /*28fd0*/  LDL.LU R51, [R1+0xf4c] ;  /* 0x000f4c0001337983 */ /* 0x000ea80000300800 */
[----:B------:R-:W2:Y:S04]  /*28fe0*/  LDL.LU R49, [R1+0xf48] ;  /* 0x000f480001317983 */ /* 0x000ea80000300800 */
[----:B------:R0:W-:Y:S04]  /*28ff0*/  STS.U8 [R31+UR4+0x3460], R20 ;  /* 0x003460141f007988 */ /* 0x0001e80008000004 */
[----:B------:R-:W2:Y:S04]  /*29000*/  LDL.LU R47, [R1+0xf44] ;  /* 0x000f4400012f7983 */ /* 0x000ea80000300800 */
        /* <DEDUP_REMOVED lines=22> */
[----:B------:R-:W2:Y:S01]  /*29170*/  LDL.LU R58, [R1+0x9e4] ;  /* 0x0009e400013a7983 */ /* 0x000ea20000300800 */
[----:B------:R-:W-:-:S04]  /*29180*/  LOP3.LUT R59, R59, 0x1f, RZ, 0xc0, !PT ;  /* 0x0000001f3b3b7812 */ /* 0x000fc800078ec0ff */
[----:B------:R-:W-:Y:S01]  /*29190*/  LOP3.LUT R30, R59, 0x8, RZ, 0x3c, !PT ;  /* 0x000000083b1e7812 */ /* 0x000fe200078e3cff */
[----:B---3--:R0:W-:Y:S04]  /*291a0*/  STS.U8 [R31+UR4+0x3880], R0 ;  /* 0x003880001f007988 */ /* 0x0081e80008000004 */
[----:B0-----:R-:W3:Y:S04]  /*291b0*/  LDL.LU R0, [R1+0x9e0] ;  /* 0x0009e00001007983 */ /* 0x001ee80000300800 */
[----:B----4-:R-:W-:Y:S04]  /*291c0*/  STL [R1+0x332c], R60 ;  /* 0x00332c3c01007387 */ /* 0x010fe80000100800 */
[----:B------:R-:W-:Y:S04]  /*291d0*/  STS.U8 [R31+UR4+0x38a0], R60 ;  /* 0x0038a03c1f007988 */ /* 0x000fe80008000004 */
[----:B------:R-:W-:Y:S04]  /*291e0*/  STL [R1+0x3420], R60 ;  /* 0x0034203c01007387 */ /* 0x000fe80000100800 */
        /* <DEDUP_REMOVED lines=15> */
[----:B------:R0:W-:Y:S04]  /*292e0*/  STL [R1+0x3440], R13 ;  /* 0x0034400d01007387 */ /* 0x0001e80000100800 */
        /* <DEDUP_REMOVED lines=47> */
[----:B------:R-:W2:Y:S04]  /*295e0*/  LDL.LU R58, [R1+0x3f8] ;  /* 0x0003f800013a7983 */ /* 0x000ea80000300800 */
[----:B---3--:R0:W-:Y:S04]  /*295f0*/  STS.U8 [R30+UR4+0x900], R0 ;  /* 0x000900001e007988 */ /* 0x0081e80008000004 */
[----:B0-----:R-:W3:Y:S04]  /*29600*/  LDL.LU R0, [R1+0x3f4] ;  /* 0x0003f40001007983 */ /* 0x001ee80000300800 */
[----:B----4-:R0:W-:Y:S04]  /*29610*/  STS.U8 [R30+UR4+0x920], R13 ;  /* 0x0009200d1e007988 */ /* 0x0101e80008000004 */
        /* <DEDUP_REMOVED lines=16> */
[----:B--2---:R2:W-:Y:S04]  /*29720*/  STS.U8 [R30+UR4+0xda0], R59 ;  /* 0x000da03b1e007988 */ /* 0x0045e80008000004 */
[----:B0-----:R-:W4:Y:S04]  /*29730*/  LDL.LU R7, [R1+0x378] ;  /* 0x0003780001077983 */ /* 0x001f280000300800 */
[----:B-1----:R-:W4:Y:S04]  /*29740*/  LDL.LU R6, [R1+0x374] ;  /* 0x0003740001067983 */ /* 0x002f280000300800 */
[----:B------:R-:W4:Y:S04]  /*29750*/  LDL.LU R60, [R1+0x370] ;  /* 0x00037000013c7983 */ /* 0x000f280000300800 */
[----:B------:R-:W4:Y:S04]  /*29760*/  LDL.LU R2, [R1+0x36c] ;  /* 0x00036c0001027983 */ /* 0x000f280000300800 */
[----:B------:R-:W4:Y:S04]  /*29770*/  LDL.LU R61, [R1+0x368] ;  /* 0x00036800013d7983 */ /* 0x000f280000300800 */
[----:B------:R0:W-:Y:S04]  /*29780*/  STS.U8 [R30+UR4+0xd80], R57 ;  /* 0x000d80391e007988 */ /* 0x0001e80008000004 */
[----:B--2---:R-:W2:Y:S04]  /*29790*/  LDL.LU R59, [R1+0x364] ;  /* 0x00036400013b7983 */ /* 0x004ea80000300800 */
        /* <DEDUP_REMOVED lines=48> */
[----:B--2---:R-:W-:Y:S04]  /*29aa0*/  STS.U8 [R30+UR4+0x1dc0], R59 ;  /* 0x001dc03b1e007988 */ /* 0x004fe80008000004 */
        /* <DEDUP_REMOVED lines=18> */
[----:B0-----:R-:W2:Y:S04]  /*29bd0*/  LDL.LU R56, [R1+0x1f4] ;  /* 0x0001f40001387983 */ /* 0x001ea80000300800 */
[----:B-1----:R-:W4:Y:S04]  /*29be0*/  LDL.LU R58, [R1+0x1f0] ;  /* 0x0001f000013a7983 */ /* 0x002f280000300800 */
        /* <DEDUP_REMOVED lines=28> */
[----:B---3--:R0:W-:Y:S04]  /*29db0*/  STS.U8 [R30+UR4+0x2940], R0 ;  /* 0x002940001e007988 */ /* 0x0081e80008000004 */
[----:B0-----:R-:W3:Y:S04]  /*29dc0*/  LDL.LU R0, [R1+0x5c] ;  /* 0x00005c0001007983 */ /* 0x001ee80000300800 */
[----:B--2---:R0:W-:Y:S04]  /*29dd0*/  STS.U8 [R30+UR4+0x2960], R56 ;  /* 0x002960381e007988 */ /* 0x0041e80008000004 */
[----:B----4-:R1:W-:Y:S04]  /*29de0*/  STS.U8 [R30+UR4+0x2900], R58 ;  /* 0x0029003a1e007988 */ /* 0x0103e80008000004 */
[----:B------:R-:W-:Y:S04]  /*29df0*/  STS.U8 [R30+UR4+0x2920], R13 ;  /* 0x0029200d1e007988 */ /* 0x000fe80008000004 */
[----:B------:R-:W-:Y:S04]  /*29e00*/  STS.U8 [R30+UR4+0x29c0], R12 ;  /* 0x0029c00c1e007988 */ /* 0x000fe80008000004 */
[----:B0-----:R-:W2:Y:S04]  /*29e10*/  LDL.LU R56, [R1+0x3458] ;  /* 0x0034580001387983 */ /* 0x001ea80000300800 */
[----:B-1----:R-:W4:Y:S04]  /*29e20*/  LDL.LU R58, [R1+0x3454] ;  /* 0x00345400013a7983 */ /* 0x002f280000300800 */
        /* <DEDUP_REMOVED lines=29> */
[----:B---3--:R-:W3:Y:S04]  /*2a000*/  LDL.LU R19, [R1+0xe74] ;  /* 0x000e740001137983 */ /* 0x008ee80000300800 */
[----:B------:R-:W3:Y:S04]  /*2a010*/  LDL.LU R18, [R1+0xe70] ;  /* 0x000e700001127983 */ /* 0x000ee80000300800 */
[----:B------:R0:W-:Y:S04]  /*2a020*/  STS.U8 [R30+UR4+0x3500], R16 ;  /* 0x003500101e007988 */ /* 0x0001e80008000004 */
[----:B------:R-:W3:Y:S04]  /*2a030*/  LDL.LU R17, [R1+0xe6c] ;  /* 0x000e6c0001117983 */ /* 0x000ee80000300800 */
[----:B------:R1:W-:Y:S04]  /*2a040*/  STS.U8 [R30+UR4+0x3560], R15 ;  /* 0x0035600f1e007988 */ /* 0x0003e80008000004 */
[----:B------:R1:W-:Y:S04]  /*2a050*/  STS.U8 [R30+UR4+0x3540], R14 ;  /* 0x0035400e1e007988 */ /* 0x0003e80008000004 */
[----:B------:R1:W-:Y:S04]  /*2a060*/  STS.U8 [R30+UR4+0x35a0], R5 ;  /* 0x0035a0051e007988 */ /* 0x0003e80008000004 */
[----:B------:R1:W-:Y:S04]  /*2a070*/  STS.U8 [R30+UR4+0x3580], R40 ;  /* 0x003580281e007988 */ /* 0x0003e80008000004 */
[----:B------:R1:W-:Y:S04]  /*2a080*/  STS.U8 [R30+UR4+0x35e0], R42 ;  /* 0x0035e02a1e007988 */ /* 0x0003e80008000004 */
[----:B0-----:R-:W3:Y:S04]  /*2a090*/  LDL.LU R16, [R1+0xe68] ;  /* 0x000e680001107983 */ /* 0x001ee80000300800 */
[----:B-1----:R-:W3:Y:S04]  /*2a0a0*/  LDL.LU R15, [R1+0xe64] ;  /* 0x000e6400010f7983 */ /* 0x002ee80000300800 */
[----:B------:R-:W3:Y:S04]  /*2a0b0*/  LDL.LU R14, [R1+0xe60] ;  /* 0x000e6000010e7983 */ /* 0x000ee80000300800 */
[----:B------:R-:W3:Y:S04]  /*2a0c0*/  LDL.LU R5, [R1+0xe58] ;  /* 0x000e580001057983 */ /* 0x000ee80000300800 */
[----:B------:R-:W3:Y:S04]  /*2a0d0*/  LDL.LU R40, [R1+0x9c8] ;  /* 0x0009c80001287983 */ /* 0x000ee80000300800 */
[----:B------:R-:W3:Y:S04]  /*2a0e0*/  LDL.LU R42, [R1+0x9c4] ;  /* 0x0009c400012a7983 */ /* 0x000ee80000300800 */
[----:B------:R0:W-:Y:S04]  /*2a0f0*/  STS.U8 [R30+UR4+0x35c0], R0 ;  /* 0x0035c0001e007988 */ /* 0x0001e80008000004 */
[----:B0-----:R-:W3:Y:S01]  /*2a100*/  LDL.LU R0, [R1+0x9c0] ;  /* 0x0009c00001007983 */ /* 0x001ee20000300800 */
[----:B------:R-:W-:-:S03]  /*2a110*/  LOP3.LUT R2, R31, 0x10, RZ, 0x3c, !PT ;  /* 0x000000101f027812 */ /* 0x000fc600078e3cff */
[----:B----4-:R-:W-:Y:S04]  /*2a120*/  STS.U8 [R30+UR4+0x3940], R58 ;  /* 0x0039403a1e007988 */ /* 0x010fe80008000004 */
[----:B--2---:R-:W-:Y:S04]  /*2a130*/  STS.U8 [R30+UR4+0x3960], R56 ;  /* 0x003960381e007988 */ /* 0x004fe80008000004 */
[----:B------:R-:W-:Y:S04]  /*2a140*/  STS.U8 [R30+UR4+0x3900], R54 ;  /* 0x003900361e007988 */ /* 0x000fe80008000004 */
[----:B------:R-:W-:Y:S04]  /*2a150*/  STL [R1+0x3444], R58 ;  /* 0x0034443a01007387 */ /* 0x000fe80000100800 */
[----:B------:R-:W-:Y:S04]  /*2a160*/  STS.U8 [R30+UR4+0x3920], R52 ;  /* 0x003920341e007988 */ /* 0x000fe80008000004 */
[----:B------:R0:W-:Y:S04]  /*2a170*/  STL [R1+0x3448], R56 ;  /* 0x0034483801007387 */ /* 0x0001e80000100800 */
[----:B------:R-:W-:Y:S04]  /*2a180*/  STS.U8 [R30+UR4+0x39c0], R50 ;  /* 0x0039c0321e007988 */ /* 0x000fe80008000004 */
[----:B------:R-:W-:Y:S04]  /*2a190*/  STS.U8 [R30+UR4+0x39e0], R48 ;  /* 0x0039e0301e007988 */ /* 0x000fe80008000004 */
[----:B------:R-:W-:Y:S04]  /*2a1a0*/  STS.U8 [R30+UR4+0x3980], R46 ;  /* 0x0039802e1e007988 */ /* 0x000fe80008000004 */
[----:B------:R-:W-:Y:S04]  /*2a1b0*/  STS.U8 [R30+UR4+0x39a0], R44 ;  /* 0x0039a02c1e007988 */ /* 0x000fe80008000004 */
[----:B------:R-:W-:Y:S04]  /*2a1c0*/  STS.U8 [R30+UR4+0x3d60], R21 ;  /* 0x003d60151e007988 */ /* 0x000fe80008000004 */
[----:B------:R-:W-:Y:S04]  /*2a1d0*/  STS.U8 [R30+UR4+0x3d40], R22 ;  /* 0x003d40161e007988 */ /* 0x000fe80008000004 */
[----:B0-----:R-:W2:Y:S04]  /*2a1e0*/  LDL.LU R56, [R1+0x9bc] ;  /* 0x0009bc0001387983 */ /* 0x001ea80000300800 */
[----:B------:R-:W4:Y:S04]  /*2a1f0*/  LDL.LU R58, [R1+0x9b8] ;  /* 0x0009b800013a7983 */ /* 0x000f280000300800 */
[----:B------:R-:W4:Y:S04]  /*2a200*/  LDL.LU R13, [R1+0x9b4] ;  /* 0x0009b400010d7983 */ /* 0x000f280000300800 */
[----:B------:R-:W4:Y:S04]  /*2a210*/  LDL.LU R12, [R1+0x9b0] ;  /* 0x0009b000010c7983 */ /* 0x000f280000300800 */
[----:B------:R-:W4:Y:S04]  /*2a220*/  LDL.LU R11, [R1+0x9ac] ;  /* 0x0009ac00010b7983 */ /* 0x000f280000300800 */
[----:B------:R-:W-:Y:S04]  /*2a230*/  STS.U8 [R30+UR4+0x3d20], R23 ;  /* 0x003d20171e007988 */ /* 0x000fe80008000004 */
        /* <DEDUP_REMOVED lines=26> */
[----:B---3--:R3:W-:Y:S04]  /*2a3e0*/  STS.U8 [R2+UR4+0x600], R19 ;  /* 0x0006001302007988 */ /* 0x0087e80008000004 */
[----:B------:R3:W-:Y:S04]  /*2a3f0*/  STS.U8 [R2+UR4+0x660], R18 ;  /* 0x0006601202007988 */ /* 0x0007e80008000004 */
[----:B0-----:R-:W4:Y:S04]  /*2a400*/  LDL.LU R51, [R1+0x4c8] ;  /* 0x0004c80001337983 */ /* 0x001f280000300800 */
[----:B-1----:R-:W4:Y:S04]  /*2a410*/  LDL.LU R49, [R1+0x4c4] ;  /* 0x0004c40001317983 */ /* 0x002f280000300800 */
[----:B------:R-:W4:Y:S04]  /*2a420*/  LDL.LU R47, [R1+0x4c0] ;  /* 0x0004c000012f7983 */ /* 0x000f280000300800 */
[----:B------:R-:W4:Y:S04]  /*2a430*/  LDL.LU R20, [R1+0x4bc] ;  /* 0x0004bc0001147983 */ /* 0x000f280000300800 */
[----:B---3--:R-:W3:Y:S04]  /*2a440*/  LDL.LU R19, [R1+0x458] ;  /* 0x0004580001137983 */ /* 0x008ee80000300800 */
        /* <DEDUP_REMOVED lines=12> */
[----:B------:R0:W-:Y:S04]  /*2a510*/  STS.U8 [R2+UR4+0xa60], R42 ;  /* 0x000a602a02007988 */ /* 0x0001e80008000004 */
[----:B------:R-:W3:Y:S04]  /*2a520*/  LDL.LU R40, [R1+0x43c] ;  /* 0x00043c0001287983 */ /* 0x000ee80000300800 */
[----:B0-----:R-:W3:Y:S04]  /*2a530*/  LDL.LU R42, [R1+0x3d8] ;  /* 0x0003d800012a7983 */ /* 0x001ee80000300800 */
[----:B------:R0:W-:Y:S04]  /*2a540*/  STS.U8 [R2+UR4+0xa00], R0 ;  /* 0x000a000002007988 */ /* 0x0001e80008000004 */
[----:B0-----:R-:W3:Y:S04]  /*2a550*/  LDL.LU R0, [R1+0x3d4] ;  /* 0x0003d40001007983 */ /* 0x001ee80000300800 */
[----:B--2---:R0:W-:Y:S04]  /*2a560*/  STS.U8 [R2+UR4+0xa20], R56 ;  /* 0x000a203802007988 */ /* 0x0041e80008000004 */
[----:B----4-:R1:W-:Y:S04]  /*2a570*/  STS.U8 [R2+UR4+0xac0], R58 ;  /* 0x000ac03a02007988 */ /* 0x0103e80008000004 */
[----:B------:R2:W-:Y:S04]  /*2a580*/  STS.U8 [R2+UR4+0xae0], R13 ;  /* 0x000ae00d02007988 */ /* 0x0005e80008000004 */
[----:B------:R4:W-:Y:S04]  /*2a590*/  STS.U8 [R2+UR4+0xa80], R12 ;  /* 0x000a800c02007988 */ /* 0x0009e80008000004 */
[----:B------:R4:W-:Y:S04]  /*2a5a0*/  STS.U8 [R2+UR4+0xaa0], R11 ;  /* 0x000aa00b02007988 */ /* 0x0009e80008000004 */
[----:B------:R4:W-:Y:S04]  /*2a5b0*/  STS.U8 [R2+UR4+0xe60], R10 ;  /* 0x000e600a02007988 */ /* 0x0009e80008000004 */
[----:B0-----:R-:W3:Y:S04]  /*2a5c0*/  LDL.LU R56, [R1+0x3d0] ;  /* 0x0003d00001387983 */ /* 0x001ee80000300800 */
[----:B-1----:R-:W3:Y:S04]  /*2a5d0*/  LDL.LU R58, [R1+0x3cc] ;  /* 0x0003cc00013a7983 */ /* 0x002ee80000300800 */
[----:B--2---:R-:W2:Y:S04]  /*2a5e0*/  LDL.LU R13, [R1+0x3c8] ;  /* 0x0003c800010d7983 */ /* 0x004ea80000300800 */
[----:B----4-:R-:W4:Y:S04]  /*2a5f0*/  LDL.LU R12, [R1+0x3c4] ;  /* 0x0003c400010c7983 */ /* 0x010f280000300800 */
[----:B------:R-:W4:Y:S04]  /*2a600*/  LDL.LU R11, [R1+0x3c0] ;  /* 0x0003c000010b7983 */ /* 0x000f280000300800 */
[----:B------:R0:W-:Y:S04]  /*2a610*/  STS.U8 [R2+UR4+0xe40], R9 ;  /* 0x000e400902007988 */ /* 0x0001e80008000004 */
[----:B------:R-:W4:Y:S04]  /*2a620*/  LDL.LU R10, [R1+0x3bc] ;  /* 0x0003bc00010a7983 */ /* 0x000f280000300800 */
[----:B------:R1:W-:Y:S04]  /*2a630*/  STS.U8 [R2+UR4+0xe20], R8 ;  /* 0x000e200802007988 */ /* 0x0003e80008000004 */
[----:B------:R1:W-:Y:S04]  /*2a640*/  STS.U8 [R2+UR4+0xe00], R7 ;  /* 0x000e000702007988 */ /* 0x0003e80008000004 */
[----:B------:R1:W-:Y:S04]  /*2a650*/  STS.U8 [R2+UR4+0xee0], R6 ;  /* 0x000ee00602007988 */ /* 0x0003e80008000004 */
[----:B------:R1:W-:Y:S04]  /*2a660*/  STS.U8 [R2+UR4+0xec0], R60 ;  /* 0x000ec03c02007988 */ /* 0x0003e80008000004 */
[----:B0-----:R-:W4:Y:S04]  /*2a670*/  LDL.LU R9, [R1+0x358] ;  /* 0x0003580001097983 */ /* 0x001f280000300800 */
[----:B-1----:R-:W4:Y:S04]  /*2a680*/  LDL.LU R8, [R1+0x354] ;  /* 0x0003540001087983 */ /* 0x002f280000300800 */
[----:B------:R-:W4:Y:S04]  /*2a690*/  LDL.LU R7, [R1+0x350] ;  /* 0x0003500001077983 */ /* 0x000f280000300800 */
[----:B------:R0:W-:Y:S04]  /*2a6a0*/  STS.U8 [R2+UR4+0xea0], R30 ;  /* 0x000ea01e02007988 */ /* 0x0001e80008000004 */
[----:B------:R-:W4:Y:S04]  /*2a6b0*/  LDL.LU R6, [R1+0x34c] ;  /* 0x00034c0001067983 */ /* 0x000f280000300800 */
[----:B------:R-:W4:Y:S04]  /*2a6c0*/  LDL.LU R60, [R1+0x348] ;  /* 0x00034800013c7983 */ /* 0x000f280000300800 */
[----:B------:R1:W-:Y:S04]  /*2a6d0*/  STS.U8 [R2+UR4+0xe80], R61 ;  /* 0x000e803d02007988 */ /* 0x0003e80008000004 */
[----:B------:R1:W-:Y:S04]  /*2a6e0*/  STS.U8 [R2+UR4+0x1200], R59 ;  /* 0x0012003b02007988 */ /* 0x0003e80008000004 */
[----:B------:R1:W-:Y:S04]  /*2a6f0*/  STS.U8 [R2+UR4+0x1220], R57 ;  /* 0x0012203902007988 */ /* 0x0003e80008000004 */
[----:B------:R1:W-:Y:S04]  /*2a700*/  STS.U8 [R2+UR4+0x1240], R55 ;  /* 0x0012403702007988 */ /* 0x0003e80008000004 */
[----:B0-----:R-:W4:Y:S04]  /*2a710*/  LDL.LU R30, [R1+0x344] ;  /* 0x00034400011e7983 */ /* 0x001f280000300800 */
[----:B-1----:R-:W4:Y:S04]  /*2a720*/  LDL.LU R61, [R1+0x340] ;  /* 0x00034000013d7983 */ /* 0x002f280000300800 */
[----:B------:R0:W-:Y:S04]  /*2a730*/  STS.U8 [R2+UR4+0x1260], R53 ;  /* 0x0012603502007988 */ /* 0x0001e80008000004 */
[----:B------:R-:W4:Y:S04]  /*2a740*/  LDL.LU R59, [R1+0x33c] ;  /* 0x00033c00013b7983 */ /* 0x000f280000300800 */
[----:B------:R-:W4:Y:S04]  /*2a750*/  LDL.LU R57, [R1+0x2d8] ;  /* 0x0002d80001397983 */ /* 0x000f280000300800 */
[----:B------:R-:W4:Y:S04]  /*2a760*/  LDL.LU R55, [R1+0x2d4] ;  /* 0x0002d40001377983 */ /* 0x000f280000300800 */
[----:B------:R1:W-:Y:S04]  /*2a770*/  STS.U8 [R2+UR4+0x1280], R51 ;  /* 0x0012803302007988 */ /* 0x0003e80008000004 */
[----:B------:R1:W-:Y:S04]  /*2a780*/  STS.U8 [R2+UR4+0x12a0], R49 ;  /* 0x0012a03102007988 */ /* 0x0003e80008000004 */
[----:B------:R1:W-:Y:S04]  /*2a790*/  STS.U8 [R2+UR4+0x12c0], R47 ;  /* 0x0012c02f02007988 */ /* 0x0003e80008000004 */
[----:B0-----:R-:W4:Y:S04]  /*2a7a0*/  LDL.LU R53, [R1+0x2d0] ;  /* 0x0002d00001357983 */ /* 0x001f280000300800 */
[----:B------:R0:W-:Y:S04]  /*2a7b0*/  STS.U8 [R2+UR4+0x12e0], R20 ;  /* 0x0012e01402007988 */ /* 0x0001e80008000004 */
[----:B---3--:R3:W-:Y:S04]  /*2a7c0*/  STS.U8 [R2+UR4+0x1620], R19 ;  /* 0x0016201302007988 */ /* 0x0087e80008000004 */
[----:B-1----:R-:W4:Y:S04]  /*2a7d0*/  LDL.LU R51, [R1+0x2cc] ;  /* 0x0002cc0001337983 */ /* 0x002f280000300800 */
[----:B------:R-:W4:Y:S04]  /*2a7e0*/  LDL.LU R49, [R1+0x2c8] ;  /* 0x0002c80001317983 */ /* 0x000f280000300800 */
[----:B------:R-:W4:Y:S04]  /*2a7f0*/  LDL.LU R47, [R1+0x2c4] ;  /* 0x0002c400012f7983 */ /* 0x000f280000300800 */
[----:B------:R1:W-:Y:S04]  /*2a800*/  STS.U8 [R2+UR4+0x1600], R18 ;  /* 0x0016001202007988 */ /* 0x0003e80008000004 */
[----:B------:R1:W-:Y:S04]  /*2a810*/  STS.U8 [R2+UR4+0x1660], R17 ;  /* 0x0016601102007988 */ /* 0x0003e80008000004 */
[----:B0-----:R-:W4:Y:S04]  /*2a820*/  LDL.LU R20, [R1+0x2c0] ;  /* 0x0002c00001147983 */ /* 0x001f280000300800 */
[----:B---3--:R-:W3:Y:S04]  /*2a830*/  LDL.LU R19, [R1+0x2bc] ;  /* 0x0002bc0001137983 */ /* 0x008ee80000300800 */
[----:B------:R0:W-:Y:S04]  /*2a840*/  STS.U8 [R2+UR4+0x1640], R16 ;  /* 0x0016401002007988 */ /* 0x0001e80008000004 */
[----:B------:R0:W-:Y:S04]  /*2a850*/  STS.U8 [R2+UR4+0x16a0], R15 ;  /* 0x0016a00f02007988 */ /* 0x0001e80008000004 */
[----:B------:R0:W-:Y:S04]  /*2a860*/  STS.U8 [R2+UR4+0x1680], R14 ;  /* 0x0016800e02007988 */ /* 0x0001e80008000004 */
[----:B-1----:R-:W3:Y:S04]  /*2a870*/  LDL.LU R18, [R1+0x258] ;  /* 0x0002580001127983 */ /* 0x002ee80000300800 */
[----:B------:R-:W3:Y:S04]  /*2a880*/  LDL.LU R17, [R1+0x254] ;  /* 0x0002540001117983 */ /* 0x000ee80000300800 */
[----:B------:R1:W-:Y:S04]  /*2a890*/  STS.U8 [R2+UR4+0x16e0], R5 ;  /* 0x0016e00502007988 */ /* 0x0003e80008000004 */
[----:B0-----:R-:W3:Y:S04]  /*2a8a0*/  LDL.LU R16, [R1+0x250] ;  /* 0x0002500001107983 */ /* 0x001ee80000300800 */
[----:B------:R-:W3:Y:S04]  /*2a8b0*/  LDL.LU R15, [R1+0x24c] ;  /* 0x00024c00010f7983 */ /* 0x000ee80000300800 */
[----:B------:R-:W3:Y:S04]  /*2a8c0*/  LDL.LU R14, [R1+0x248] ;  /* 0x00024800010e7983 */ /* 0x000ee80000300800 */
[----:B------:R0:W-:Y:S04]  /*2a8d0*/  STS.U8 [R2+UR4+0x16c0], R40 ;  /* 0x0016c02802007988 */ /* 0x0001e80008000004 */
[----:B------:R0:W-:Y:S04]  /*2a8e0*/  STS.U8 [R2+UR4+0x1a40], R42 ;  /* 0x001a402a02007988 */ /* 0x0001e80008000004 */
[----:B-1----:R-:W3:Y:S04]  /*2a8f0*/  LDL.LU R5, [R1+0x244] ;  /* 0x0002440001057983 */ /* 0x002ee80000300800 */
[----:B0-----:R-:W3:Y:S04]  /*2a900*/  LDL.LU R40, [R1+0x240] ;  /* 0x0002400001287983 */ /* 0x001ee80000300800 */
[----:B------:R-:W3:Y:S04]  /*2a910*/  LDL.LU R42, [R1+0x23c] ;  /* 0x00023c00012a7983 */ /* 0x000ee80000300800 */
[----:B------:R0:W-:Y:S04]  /*2a920*/  STS.U8 [R2+UR4+0x1a60], R0 ;  /* 0x001a600002007988 */ /* 0x0001e80008000004 */
[----:B0-----:R-:W3:Y:S04]  /*2a930*/  LDL.LU R0, [R1+0x1d8] ;  /* 0x0001d80001007983 */ /* 0x001ee80000300800 */
[----:B------:R-:W-:Y:S04]  /*2a940*/  STS.U8 [R2+UR4+0x1a00], R56 ;  /* 0x001a003802007988 */ /* 0x000fe80008000004 */
[----:B------:R-:W-:Y:S04]  /*2a950*/  STS.U8 [R2+UR4+0x1a20], R58 ;  /* 0x001a203a02007988 */ /* 0x000fe80008000004 */
[----:B--2---:R-:W-:Y:S04]  /*2a960*/  STS.U8 [R2+UR4+0x1ac0], R13 ;  /* 0x001ac00d02007988 */ /* 0x004fe80008000004 */
        /* <DEDUP_REMOVED lines=18> */
[----:B---3--:R-:W-:Y:S04]  /*2aa90*/  STS.U8 [R2+UR4+0x22e0], R19 ;  /* 0x0022e01302007988 */ /* 0x008fe80008000004 */
        /* <DEDUP_REMOVED lines=9> */
[----:B-1----:R-:W3:Y:S04]  /*2ab30*/  LDL.LU R42, [R1+0x1d0] ;  /* 0x0001d000012a7983 */ /* 0x002ee80000300800 */
        /* <DEDUP_REMOVED lines=28> */
[----:B------:R0:W-:Y:S04]  /*2ad00*/  STS.U8 [R2+UR4+0x2a40], R0 ;  /* 0x002a400002007988 */ /* 0x0001e80008000004 */
[----:B0-----:R-:W4:Y:S04]  /*2ad10*/  LDL.LU R0, [R1+0x3c] ;  /* 0x00003c0001007983 */ /* 0x001f280000300800 */
[----:B--2---:R0:W-:Y:S04]  /*2ad20*/  STS.U8 [R2+UR4+0x2a60], R40 ;  /* 0x002a602802007988 */ /* 0x0041e80008000004 */
[----:B---3--:R1:W-:Y:S04]  /*2ad30*/  STS.U8 [R2+UR4+0x2a00], R42 ;  /* 0x002a002a02007988 */ /* 0x0083e80008000004 */
[----:B----4-:R-:W-:Y:S04]  /*2ad40*/  STS.U8 [R2+UR4+0x2a20], R56 ;  /* 0x002a203802007988 */ /* 0x010fe80008000004 */
[----:B0-----:R-:W2:Y:S04]  /*2ad50*/  LDL.LU R40, [R1+0x3450] ;  /* 0x0034500001287983 */ /* 0x001ea80000300800 */
[----:B-1----:R-:W3:Y:S04]  /*2ad60*/  LDL.LU R42, [R1+0x344c] ;  /* 0x00344c00012a7983 */ /* 0x002ee80000300800 */
        /* <DEDUP_REMOVED lines=45> */
[----:B0-----:R-:W4:Y:S01]  /*2b040*/  LDL.LU R0, [R1+0x9a4] ;  /* 0x0009a40001007983 */ /* 0x001f220000300800 */
[----:B------:R-:W-:-:S03]  /*2b050*/  LOP3.LUT R31, R31, 0x18, RZ, 0x3c, !PT ;  /* 0x000000181f1f7812 */ /* 0x000fc600078e3cff */
[----:B---3--:R-:W-:Y:S04]  /*2b060*/  STS.U8 [R2+UR4+0x3a40], R42 ;  /* 0x003a402a02007988 */ /* 0x008fe80008000004 */
[----:B--2---:R-:W-:Y:S04]  /*2b070*/  STS.U8 [R2+UR4+0x3a60], R40 ;  /* 0x003a602802007988 */ /* 0x004fe80008000004 */
[----:B------:R-:W-:Y:S04]  /*2b080*/  STS.U8 [R2+UR4+0x3a00], R38 ;  /* 0x003a002602007988 */ /* 0x000fe80008000004 */
[----:B------:R-:W-:Y:S04]  /*2b090*/  STS.U8 [R2+UR4+0x3a20], R36 ;  /* 0x003a202402007988 */ /* 0x000fe80008000004 */
[----:B------:R-:W-:Y:S04]  /*2b0a0*/  STS.U8 [R2+UR4+0x3ac0], R34 ;  /* 0x003ac02202007988 */ /* 0x000fe80008000004 */
[----:B------:R-:W-:Y:S04]  /*2b0b0*/  STS.U8 [R2+UR4+0x3ae0], R32 ;  /* 0x003ae02002007988 */ /* 0x000fe80008000004 */
[----:B------:R0:W-:Y:S04]  /*2b0c0*/  STS.U8 [R2+UR4+0x3a80], R3 ;  /* 0x003a800302007988 */ /* 0x0001e80008000004 */
[----:B------:R-:W-:Y:S04]  /*2b0d0*/  STS.U8 [R2+UR4+0x3aa0], R4 ;  /* 0x003aa00402007988 */ /* 0x000fe80008000004 */
[----:B------:R-:W-:Y:S04]  /*2b0e0*/  STS.U8 [R2+UR4+0x3e60], R29 ;  /* 0x003e601d02007988 */ /* 0x000fe80008000004 */
[----:B------:R-:W-:Y:S04]  /*2b0f0*/  STS.U8 [R2+UR4+0x3e40], R33 ;  /* 0x003e402102007988 */ /* 0x000fe80008000004 */
[----:B------:R-:W-:Y:S04]  /*2b100*/  STS.U8 [R2+UR4+0x3e20], R35 ;  /* 0x003e202302007988 */ /* 0x000fe80008000004 */
[----:B0-----:R-:W2:Y:S04]  /*2b110*/  LDL.LU R3, [R1+0x9a0] ;  /* 0x0009a00001037983 */ /* 0x001ea80000300800 */
[----:B------:R-:W3:Y:S04]  /*2b120*/  LDL.LU R56, [R1+0x99c] ;  /* 0x00099c0001387983 */ /* 0x000ee80000300800 */
[----:B------:R-:W3:Y:S04]  /*2b130*/  LDL.LU R58, [R1+0x998] ;  /* 0x00099800013a7983 */ /* 0x000ee80000300800 */
[----:B------:R-:W3:Y:S04]  /*2b140*/  LDL.LU R13, [R1+0x994] ;  /* 0x00099400010d7983 */ /* 0x000ee80000300800 */
[----:B------:R-:W3:Y:S04]  /*2b150*/  LDL.LU R12, [R1+0x990] ;  /* 0x00099000010c7983 */ /* 0x000ee80000300800 */
[----:B------:R-:W3:Y:S04]  /*2b160*/  LDL.LU R11, [R1+0x76c] ;  /* 0x00076c00010b7983 */ /* 0x000ee80000300800 */
[----:B------:R-:W3:Y:S04]  /*2b170*/  LDL.LU R10, [R1+0x538] ;  /* 0x00053800010a7983 */ /* 0x000ee80000300800 */
[----:B------:R-:W-:Y:S04]  /*2b180*/  STS.U8 [R2+UR4+0x3e00], R37 ;  /* 0x003e002502007988 */ /* 0x000fe80008000004 */
[----:B------:R-:W3:Y:S04]  /*2b190*/  LDL.LU R9, [R1+0x534] ;  /* 0x0005340001097983 */ /* 0x000ee80000300800 */
[----:B------:R-:W-:Y:S04]  /*2b1a0*/  STS.U8 [R2+UR4+0x3ee0], R39 ;  /* 0x003ee02702007988 */ /* 0x000fe80008000004 */
[----:B------:R-:W3:Y:S04]  /*2b1b0*/  LDL.LU R8, [R1+0x530] ;  /* 0x0005300001087983 */ /* 0x000ee80000300800 */
[----:B------:R-:W-:Y:S04]  /*2b1c0*/  STS.U8 [R2+UR4+0x3ec0], R41 ;  /* 0x003ec02902007988 */ /* 0x000fe80008000004 */
[----:B------:R-:W3:Y:S04]  /*2b1d0*/  LDL.LU R7, [R1+0x52c] ;  /* 0x00052c0001077983 */ /* 0x000ee80000300800 */
[----:B------:R-:W-:Y:S04]  /*2b1e0*/  STS.U8 [R2+UR4+0x3ea0], R43 ;  /* 0x003ea02b02007988 */ /* 0x000fe80008000004 */
[----:B------:R-:W3:Y:S04]  /*2b1f0*/  LDL.LU R6, [R1+0x528] ;  /* 0x0005280001067983 */ /* 0x000ee80000300800 */
[----:B------:R0:W-:Y:S04]  /*2b200*/  STS.U8 [R2+UR4+0x3e80], R45 ;  /* 0x003e802d02007988 */ /* 0x0001e80008000004 */
[----:B------:R-:W3:Y:S04]  /*2b210*/  LDL.LU R60, [R1+0x524] ;  /* 0x00052400013c7983 */ /* 0x000ee80000300800 */
[----:B------:R1:W-:Y:S04]  /*2b220*/  STS.U8 [R31+UR4+0x300], R30 ;  /* 0x0003001e1f007988 */ /* 0x0003e80008000004 */
[----:B------:R1:W-:Y:S04]  /*2b230*/  STS.U8 [R31+UR4+0x320], R61 ;  /* 0x0003203d1f007988 */ /* 0x0003e80008000004 */
[----:B----4-:R4:W-:Y:S04]  /*2b240*/  STS.U8 [R31+UR4+0x340], R59 ;  /* 0x0003403b1f007988 */ /* 0x0109e80008000004 */
[----:B------:R4:W-:Y:S04]  /*2b250*/  STS.U8 [R31+UR4+0x360], R57 ;  /* 0x000360391f007988 */ /* 0x0009e80008000004 */
[----:B------:R4:W-:Y:S04]  /*2b260*/  STS.U8 [R31+UR4+0x380], R55 ;  /* 0x000380371f007988 */ /* 0x0009e80008000004 */
[----:B0-----:R-:W3:Y:S04]  /*2b270*/  LDL.LU R2, [R1+0x520] ;  /* 0x0005200001027983 */ /* 0x001ee80000300800 */
[----:B-1----:R-:W3:Y:S04]  /*2b280*/  LDL.LU R30, [R1+0x51c] ;  /* 0x00051c00011e7983 */ /* 0x002ee80000300800 */
[----:B------:R-:W3:Y:S04]  /*2b290*/  LDL.LU R61, [R1+0x4b8] ;  /* 0x0004b800013d7983 */ /* 0x000ee80000300800 */
        /* <DEDUP_REMOVED lines=91> */
[----:B------:R-:W-:Y:S04]  /*2b850*/  STS.U8 [R31+UR4+0x1b60], R3 ;  /* 0x001b60031f007988 */ /* 0x000fe80008000004 */
[----:B------:R0:W-:Y:S04]  /*2b860*/  STS.U8 [R31+UR4+0x1b00], R56 ;  /* 0x001b00381f007988 */ /* 0x0001e80008000004 */
[----:B--2---:R1:W-:Y:S04]  /*2b870*/  STS.U8 [R31+UR4+0x1b20], R58 ;  /* 0x001b203a1f007988 */ /* 0x0043e80008000004 */
[----:B---3--:R2:W-:Y:S04]  /*2b880*/  STS.U8 [R31+UR4+0x1bc0], R13 ;  /* 0x001bc00d1f007988 */ /* 0x0085e80008000004 */
[----:B------:R3:W-:Y:S04]  /*2b890*/  STS.U8 [R31+UR4+0x1be0], R12 ;  /* 0x001be00c1f007988 */ /* 0x0007e80008000004 */
[----:B------:R3:W-:Y:S04]  /*2b8a0*/  STS.U8 [R31+UR4+0x1b80], R11 ;  /* 0x001b800b1f007988 */ /* 0x0007e80008000004 */
[----:B0-----:R-:W4:Y:S04]  /*2b8b0*/  LDL.LU R56, [R1+0x1b8] ;  /* 0x0001b80001387983 */ /* 0x001f280000300800 */
[----:B-1----:R-:W4:Y:S04]  /*2b8c0*/  LDL.LU R58, [R1+0x1b4] ;  /* 0x0001b400013a7983 */ /* 0x002f280000300800 */
[----:B--2---:R-:W2:Y:S04]  /*2b8d0*/  LDL.LU R13, [R1+0x1b0] ;  /* 0x0001b000010d7983 */ /* 0x004ea80000300800 */
[----:B---3--:R-:W3:Y:S04]  /*2b8e0*/  LDL.LU R12, [R1+0x1ac] ;  /* 0x0001ac00010c7983 */ /* 0x008ee80000300800 */
[----:B------:R0:W-:Y:S04]  /*2b8f0*/  STS.U8 [R31+UR4+0x1ba0], R10 ;  /* 0x001ba00a1f007988 */ /* 0x0001e80008000004 */
[----:B------:R1:W-:Y:S04]  /*2b900*/  STS.U8 [R31+UR4+0x1f60], R9 ;  /* 0x001f60091f007988 */ /* 0x0003e80008000004 */
[----:B------:R-:W3:Y:S04]  /*2b910*/  LDL.LU R11, [R1+0x1a8] ;  /* 0x0001a800010b7983 */ /* 0x000ee80000300800 */
        /* <DEDUP_REMOVED lines=8> */
[----:B------:R-:W-:Y:S04]  /*2b9a0*/  STS.U8 [R31+UR4+0x1fc0], R2 ;  /* 0x001fc0021f007988 */ /* 0x000fe80008000004 */
[----:B------:R-:W3:Y:S04]  /*2b9b0*/  LDL.LU R6, [R1+0x134] ;  /* 0x0001340001067983 */ /* 0x000ee80000300800 */
[----:B------:R0:W-:Y:S04]  /*2b9c0*/  STS.U8 [R31+UR4+0x1fa0], R30 ;  /* 0x001fa01e1f007988 */ /* 0x0001e80008000004 */
[----:B------:R-:W3:Y:S04]  /*2b9d0*/  LDL.LU R60, [R1+0x130] ;  /* 0x00013000013c7983 */ /* 0x000ee80000300800 */
[----:B------:R1:W-:Y:S04]  /*2b9e0*/  STS.U8 [R31+UR4+0x1f80], R61 ;  /* 0x001f803d1f007988 */ /* 0x0003e80008000004 */
[----:B----4-:R4:W-:Y:S04]  /*2b9f0*/  STS.U8 [R31+UR4+0x2300], R59 ;  /* 0x0023003b1f007988 */ /* 0x0109e80008000004 */
[----:B------:R4:W-:Y:S04]  /*2ba00*/  STS.U8 [R31+UR4+0x2320], R57 ;  /* 0x002320391f007988 */ /* 0x0009e80008000004 */
[----:B------:R4:W-:Y:S04]  /*2ba10*/  STS.U8 [R31+UR4+0x2340], R55 ;  /* 0x002340371f007988 */ /* 0x0009e80008000004 */
[----:B0-----:R-:W3:Y:S04]  /*2ba20*/  LDL.LU R30, [R1+0x12c] ;  /* 0x00012c00011e7983 */ /* 0x001ee80000300800 */
[----:B-1----:R-:W3:Y:S04]  /*2ba30*/  LDL.LU R61, [R1+0x128] ;  /* 0x00012800013d7983 */ /* 0x002ee80000300800 */
        /* <DEDUP_REMOVED lines=29> */
[----:B------:R-:W4:Y:S04]  /*2bc10*/  LDL.LU R3, [R1+0x24] ;  /* 0x0000240001037983 */ /* 0x000f280000300800 */
[----:B------:R-:W4:Y:S04]  /*2bc20*/  LDL.LU R2, [R1+0x20] ;  /* 0x0000200001027983 */ /* 0x000f280000300800 */
[----:B------:R0:W-:Y:S04]  /*2bc30*/  STS.U8 [R31+UR4+0x2b40], R56 ;  /* 0x002b40381f007988 */ /* 0x0001e80008000004 */
[----:B------:R1:W-:Y:S04]  /*2bc40*/  STS.U8 [R31+UR4+0x2b60], R58 ;  /* 0x002b603a1f007988 */ /* 0x0003e80008000004 */
[----:B--2---:R2:W-:Y:S04]  /*2bc50*/  STS.U8 [R31+UR4+0x2b00], R13 ;  /* 0x002b000d1f007988 */ /* 0x0045e80008000004 */
[----:B---3--:R3:W-:Y:S04]  /*2bc60*/  STS.U8 [R31+UR4+0x2b20], R12 ;  /* 0x002b200c1f007988 */ /* 0x0087e80008000004 */
[----:B------:R3:W-:Y:S04]  /*2bc70*/  STS.U8 [R31+UR4+0x2bc0], R11 ;  /* 0x002bc00b1f007988 */ /* 0x0007e80008000004 */
[----:B0-----:R-:W4:Y:S04]  /*2bc80*/  LDL.LU R56, [R1+0x3448] ;  /* 0x0034480001387983 */ /* 0x001f280000300800 */
[----:B-1----:R-:W4:Y:S04]  /*2bc90*/  LDL.LU R58, [R1+0x3444] ;  /* 0x00344400013a7983 */ /* 0x002f280000300800 */
[----:B--2---:R-:W2:Y:S04]  /*2bca0*/  LDL.LU R13, [R1+0x3440] ;  /* 0x00344000010d7983 */ /* 0x004ea80000300800 */
[----:B---3--:R-:W3:Y:S04]  /*2bcb0*/  LDL.LU R12, [R1+0x343c] ;  /* 0x00343c00010c7983 */ /* 0x008ee80000300800 */
[----:B------:R0:W-:Y:S04]  /*2bcc0*/  STS.U8 [R31+UR4+0x2be0], R10 ;  /* 0x002be00a1f007988 */ /* 0x0001e80008000004 */
[----:B------:R-:W2:Y:S04]  /*2bcd0*/  LDL.LU R11, [R1+0x3438] ;  /* 0x00343800010b7983 */ /* 0x000ea80000300800 */
[----:B------:R1:W-:Y:S04]  /*2bce0*/  STS.U8 [R31+UR4+0x2b80], R9 ;  /* 0x002b80091f007988 */ /* 0x0003e80008000004 */
[----:B------:R1:W-:Y:S04]  /*2bcf0*/  STS.U8 [R31+UR4+0x2ba0], R8 ;  /* 0x002ba0081f007988 */ /* 0x0003e80008000004 */
[----:B------:R1:W-:Y:S04]  /*2bd00*/  STS.U8 [R31+UR4+0x2f60], R7 ;  /* 0x002f60071f007988 */ /* 0x0003e80008000004 */
[----:B------:R1:W-:Y:S04]  /*2bd10*/  STS.U8 [R31+UR4+0x2f40], R6 ;  /* 0x002f40061f007988 */ /* 0x0003e80008000004 */
[----:B0-----:R-:W2:Y:S04]  /*2bd20*/  LDL.LU R10, [R1+0x3434] ;  /* 0x00343400010a7983 */ /* 0x001ea80000300800 */
[----:B-1----:R-:W2:Y:S04]  /*2bd30*/  LDL.LU R9, [R1+0x3430] ;  /* 0x0034300001097983 */ /* 0x002ea80000300800 */
[----:B------:R-:W3:Y:S04]  /*2bd40*/  LDL.LU R8, [R1+0x342c] ;  /* 0x00342c0001087983 */ /* 0x000ee80000300800 */
[----:B------:R0:W-:Y:S04]  /*2bd50*/  STS.U8 [R31+UR4+0x2f20], R60 ;  /* 0x002f203c1f007988 */ /* 0x0001e80008000004 */
[----:B------:R-:W2:Y:S04]  /*2bd60*/  LDL.LU R7, [R1+0x3428] ;  /* 0x0034280001077983 */ /* 0x000ea80000300800 */
[----:B------:R-:W2:Y:S04]  /*2bd70*/  LDL.LU R6, [R1+0x3424] ;  /* 0x0034240001067983 */ /* 0x000ea80000300800 */
[----:B------:R1:W-:Y:S04]  /*2bd80*/  STS.U8 [R31+UR4+0x2f00], R30 ;  /* 0x002f001e1f007988 */ /* 0x0003e80008000004 */
[----:B------:R1:W-:Y:S04]  /*2bd90*/  STS.U8 [R31+UR4+0x2fe0], R61 ;  /* 0x002fe03d1f007988 */ /* 0x0003e80008000004 */
[----:B----4-:R4:W-:Y:S04]  /*2bda0*/  STS.U8 [R31+UR4+0x2fc0], R59 ;  /* 0x002fc03b1f007988 */ /* 0x0109e80008000004 */
[----:B0-----:R-:W3:Y:S04]  /*2bdb0*/  LDL.LU R60, [R1+0x3420] ;  /* 0x00342000013c7983 */ /* 0x001ee80000300800 */
[----:B-1----:R-:W2:Y:S04]  /*2bdc0*/  LDL.LU R30, [R1+0x341c] ;  /* 0x00341c00011e7983 */ /* 0x002ea80000300800 */
[----:B------:R0:W-:Y:S04]  /*2bdd0*/  STS.U8 [R31+UR4+0x2fa0], R57 ;  /* 0x002fa0391f007988 */ /* 0x0001e80008000004 */
[----:B------:R-:W3:Y:S04]  /*2bde0*/  LDL.LU R61, [R1+0x3418] ;  /* 0x00341800013d7983 */ /* 0x000ee80000300800 */
[----:B----4-:R-:W4:Y:S04]  /*2bdf0*/  LDL.LU R59, [R1+0x3414] ;  /* 0x00341400013b7983 */ /* 0x010f280000300800 */
[----:B------:R1:W-:Y:S04]  /*2be00*/  STS.U8 [R31+UR4+0x2f80], R55 ;  /* 0x002f80371f007988 */ /* 0x0003e80008000004 */
[----:B------:R1:W-:Y:S04]  /*2be10*/  STS.U8 [R31+UR4+0x3300], R53 ;  /* 0x003300351f007988 */ /* 0x0003e80008000004 */
[----:B0-----:R-:W2:Y:S04]  /*2be20*/  LDL.LU R57, [R1+0x3410] ;  /* 0x0034100001397983 */ /* 0x001ea80000300800 */
[----:B------:R0:W-:Y:S04]  /*2be30*/  STS.U8 [R31+UR4+0x3320], R51 ;  /* 0x003320331f007988 */ /* 0x0001e80008000004 */
[----:B------:R0:W-:Y:S04]  /*2be40*/  STS.U8 [R31+UR4+0x3340], R49 ;  /* 0x003340311f007988 */ /* 0x0001e80008000004 */
[----:B-1----:R-:W3:Y:S04]  /*2be50*/  LDL.LU R55, [R1+0x340c] ;  /* 0x00340c0001377983 */ /* 0x002ee80000300800 */
[----:B------:R1:W-:Y:S04]  /*2be60*/  STS.U8 [R31+UR4+0x3360], R47 ;  /* 0x0033602f1f007988 */ /* 0x0003e80008000004 */
[----:B------:R-:W4:Y:S04]  /*2be70*/  LDL.LU R53, [R1+0x3408] ;  /* 0x0034080001357983 */ /* 0x000f280000300800 */
[----:B0-----:R-:W2:Y:S04]  /*2be80*/  LDL.LU R51, [R1+0x3404] ;  /* 0x0034040001337983 */ /* 0x001ea80000300800 */
[----:B------:R-:W3:Y:S04]  /*2be90*/  LDL.LU R49, [R1+0x3400] ;  /* 0x0034000001317983 */ /* 0x000ee80000300800 */
[----:B------:R0:W-:Y:S04]  /*2bea0*/  STS.U8 [R31+UR4+0x3380], R20 ;  /* 0x003380141f007988 */ /* 0x0001e80008000004 */
[----:B------:R0:W-:Y:S04]  /*2beb0*/  STS.U8 [R31+UR4+0x33a0], R19 ;  /* 0x0033a0131f007988 */ /* 0x0001e80008000004 */
[----:B-1----:R-:W4:Y:S04]  /*2bec0*/  LDL.LU R47, [R1+0x33fc] ;  /* 0x0033fc00012f7983 */ /* 0x002f280000300800 */
[----:B------:R1:W-:Y:S04]  /*2bed0*/  STS.U8 [R31+UR4+0x33c0], R18 ;  /* 0x0033c0121f007988 */ /* 0x0003e80008000004 */
[----:B------:R1:W-:Y:S04]  /*2bee0*/  STS.U8 [R31+UR4+0x33e0], R17 ;  /* 0x0033e0111f007988 */ /* 0x0003e80008000004 */
[----:B------:R1:W-:Y:S04]  /*2bef0*/  STS.U8 [R31+UR4+0x3720], R16 ;  /* 0x003720101f007988 */ /* 0x0003e80008000004 */
[----:B0-----:R-:W2:Y:S04]  /*2bf00*/  LDL.LU R20, [R1+0x33f8] ;  /* 0x0033f80001147983 */ /* 0x001ea80000300800 */
[----:B------:R-:W3:Y:S04]  /*2bf10*/  LDL.LU R19, [R1+0x33f4] ;  /* 0x0033f40001137983 */ /* 0x000ee80000300800 */
[----:B-1----:R-:W4:Y:S04]  /*2bf20*/  LDL.LU R18, [R1+0x33f0] ;  /* 0x0033f00001127983 */ /* 0x002f280000300800 */
[----:B------:R0:W-:Y:S04]  /*2bf30*/  STS.U8 [R31+UR4+0x3700], R15 ;  /* 0x0037000f1f007988 */ /* 0x0001e80008000004 */
[----:B------:R-:W2:Y:S04]  /*2bf40*/  LDL.LU R17, [R1+0x33ec] ;  /* 0x0033ec0001117983 */ /* 0x000ea80000300800 */
[----:B------:R-:W3:Y:S04]  /*2bf50*/  LDL.LU R16, [R1+0x33e8] ;  /* 0x0033e80001107983 */ /* 0x000ee80000300800 */
[----:B------:R1:W-:Y:S04]  /*2bf60*/  STS.U8 [R31+UR4+0x3760], R14 ;  /* 0x0037600e1f007988 */ /* 0x0003e80008000004 */
[----:B------:R1:W-:Y:S04]  /*2bf70*/  STS.U8 [R31+UR4+0x3740], R5 ;  /* 0x003740051f007988 */ /* 0x0003e80008000004 */
[----:B0-----:R-:W4:Y:S04]  /*2bf80*/  LDL.LU R15, [R1+0x33e4] ;  /* 0x0033e400010f7983 */ /* 0x001f280000300800 */
[----:B-1----:R-:W2:Y:S04]  /*2bf90*/  LDL.LU R14, [R1+0x33e0] ;  /* 0x0033e000010e7983 */ /* 0x002ea80000300800 */
[----:B------:R-:W3:Y:S04]  /*2bfa0*/  LDL.LU R5, [R1+0x33dc] ;  /* 0x0033dc0001057983 */ /* 0x000ee80000300800 */
[----:B------:R0:W-:Y:S04]  /*2bfb0*/  STS.U8 [R31+UR4+0x37a0], R0 ;  /* 0x0037a0001f007988 */ /* 0x0001e80008000004 */
[----:B0-----:R-:W4:Y:S04]  /*2bfc0*/  LDL.LU R0, [R1+0x33d8] ;  /* 0x0033d80001007983 */ /* 0x001f280000300800 */
[----:B------:R-:W-:Y:S04]  /*2bfd0*/  STS.U8 [R31+UR4+0x3780], R3 ;  /* 0x003780031f007988 */ /* 0x000fe80008000004 */
[----:B------:R-:W-:Y:S04]  /*2bfe0*/  STS.U8 [R31+UR4+0x37e0], R2 ;  /* 0x0037e0021f007988 */ /* 0x000fe80008000004 */
[----:B----4-:R0:W-:Y:S04]  /*2bff0*/  STS.U8 [R31+UR4+0x37c0], R0 ;  /* 0x0037c0001f007988 */ /* 0x0101e80008000004 */
[----:B0-----:R-:W4:Y:S04]  /*2c000*/  LDL.LU R0, [R1+0x33d4] ;  /* 0x0033d40001007983 */ /* 0x001f280000300800 */
[----:B------:R-:W4:Y:S04]  /*2c010*/  LDL R3, [R1+0x2664] ;  /* 0x0026640001037983 */ /* 0x000f280000100800 */
[----:B------:R-:W4:Y:S04]  /*2c020*/  LDL R2, [R1+0x2684] ;  /* 0x0026840001027983 */ /* 0x000f280000100800 */
[----:B---3--:R-:W-:Y:S04]  /*2c030*/  STS.U8 [R31+UR4+0x3b40], R5 ;  /* 0x003b40051f007988 */ /* 0x008fe80008000004 */
        /* <DEDUP_REMOVED lines=14> */
[----:B------:R0:W-:Y:S01]  /*2c120*/  STS.U8 [R31+UR4+0x3f80], R61 ;  /* 0x003f803d1f007988 */ /* 0x0001e20008000004 */
[----:B------:R-:W-:Y:S06]  /*2c130*/  BAR.SYNC.DEFER_BLOCKING 0x0 ;  /* 0x0000000000007b1d */ /* 0x000fec0000010000 */
[----:B0-----:R-:W2:Y:S01]  /*2c140*/  LDL.LU R31, [R1+0x33d0] ;  /* 0x0033d000011f7983 */ /* 0x001ea20000300800 */
[----:B----4-:R-:W-:-:S06]  /*2c150*/  PRMT R0, RZ, 0x7610, R0 ;  /* 0x00007610ff007816 */ /* 0x010fcc0000000000 */
[----:B------:R-:W3:Y:S04]  /*2c160*/  @!P1 LDG.E.U8 R0, desc[UR32][R2.64] ;  /* 0x0000002002009981 */ /* 0x000ee8000c1e1100 */
[----:B---3--:R0:W-:Y:S04]  /*2c170*/  STL [R1+0x114], R0 ;  /* 0x0001140001007387 */ /* 0x0081e80000100800 */
[----:B0-----:R-:W3:Y:S04]  /*2c180*/  LDL.LU R0, [R1+0x33cc] ;  /* 0x0033cc0001007983 */ /* 0x001ee80000300800 */
[----:B------:R-:W4:Y:S04]  /*2c190*/  LDL R2, [R1+0x2654] ;  /* 0x0026540001027983 */ /* 0x000f280000100800 */
[----:B------:R-:W4:Y:S01]  /*2c1a0*/  LDL R3, [R1+0x2678] ;  /* 0x0026780001037983 */ /* 0x000f220000100800 */
[----:B--2---:R-:W-:-:S02]  /*2c1b0*/  PRMT R31, RZ, 0x7610, R31 ;  /* 0x00007610ff1f7816 */ /* 0x004fc4000000001f */
[----:B----4-:R-:W-:-:S04]  /*2c1c0*/  @!P0 LOP3.LUT R3, R3, R2, RZ, 0x3c, !PT ;  /* 0x0000000203038212 */ /* 0x010fc800078e3cff */
[----:B------:R-:W-:-:S04]  /*2c1d0*/  @!P0 LOP3.LUT R2, R3, R2, RZ, 0x3c, !PT ;  /* 0x0000000203028212 */ /* 0x000fc800078e3cff */
[----:B------:R-:W-:-:S05]  /*2c1e0*/  @!P0 LOP3.LUT R3, R3, R2, RZ, 0x3c, !PT ;  /* 0x0000000203038212 */ /* 0x000fca00078e3cff */
[----:B------:R-:W2:Y:S04]  /*2c1f0*/  @!P0 LDG.E.U8 R31, desc[UR32][R2.64] ;  /* 0x00000020021f8981 */ /* 0x000ea8000c1e1100 */
[----:B--2---:R0:W-:Y:S04]  /*2c200*/  STL [R1+0x110], R31 ;  /* 0x0001101f01007387 */ /* 0x0041e80000100800 */
[----:B0-----:R-:W2:Y:S04]  /*2c210*/  LDL.LU R31, [R1+0x33c8] ;  /* 0x0033c800011f7983 */ /* 0x001ea80000300800 */
[----:B------:R-:W4:Y:S04]  /*2c220*/  LDL R2, [R1+0x12c4] ;  /* 0x0012c40001027983 */ /* 0x000f280000100800 */
[----:B------:R-:W4:Y:S01]  /*2c230*/  LDL R3, [R1+0x22a0] ;  /* 0x0022a00001037983 */ /* 0x000f220000100800 */
[----:B---3--:R-:W-:-:S02]  /*2c240*/  PRMT R0, RZ, 0x7610, R0 ;  /* 0x00007610ff007816 */ /* 0x008fc40000000000 */
[----:B----4-:R-:W-:-:S04]  /*2c250*/  @!P0 LOP3.LUT R3, R3, R2, RZ, 0x3c, !PT ;  /* 0x0000000203038212 */ /* 0x010fc800078e3cff */
[----:B------:R-:W-:-:S04]  /*2c260*/  @!P0 LOP3.LUT R2, R3, R2, RZ, 0x3c, !PT ;  /* 0x0000000203028212 */ /* 0x000fc800078e3cff */
[----:B------:R-:W-:-:S05]  /*2c270*/  @!P0 LOP3.LUT R3, R3, R2, RZ, 0x3c, !PT ;  /* 0x0000000203038212 */ /* 0x000fca00078e3cff */
        /* <DEDUP_REMOVED lines=275> */
[----:B------:R-:W-:-:S02]  /*2d3b0*/  PRMT R29, RZ, 0x7610, R29 ;  /* 0x00007610ff1d7816 */ /* 0x000fc4000000001d */
[----:B----4-:R-:W-:-:S04]  /*2d3c0*/  @!P1 LOP3.LUT R3, R3, R2, RZ, 0x3c, !PT ;  /* 0x0000000203039212 */ /* 0x010fc800078e3cff */
[----:B------:R-:W-:-:S04]  /*2d3d0*/  @!P1 LOP3.LUT R2, R3, R2, RZ, 0x3c, !PT ;  /* 0x0000000203029212 */ /* 0x000fc800078e3cff */
[----:B------:R-:W-:-:S05]  /*2d3e0*/  @!P1 LOP3.LUT R3, R3, R2, RZ, 0x3c, !PT ;  /* 0x0000000203039212 */ /* 0x000fca00078e3cff */
[----:B------:R0:W4:Y:S04]  /*2d3f0*/  @!P1 LDG.E.U8 R29, desc[UR32][R2.64] ;  /* 0x00000020021d9981 */ /* 0x000128000c1e1100 */
[----:B------:R-:W0:Y:S04]  /*2d400*/  LDL R2, [R1+0x22c4] ;  /* 0x0022c40001027983 */ /* 0x000e280000100800 */
[----:B------:R-:W0:Y:S01]  /*2d410*/  LDL R3, [R1+0x22c8] ;  /* 0x0022c80001037983 */ /* 0x000e220000100800 */
[----:B---3--:R-:W-:Y:S02]  /*2d420*/  PRMT R0, RZ, 0x7610, R0 ;  /* 0x00007610ff007816 */ /* 0x008fe40000000000 */
[----:B0-----:R-:W-:-:S04]  /*2d430*/  @!P0 LOP3.LUT R3, R3, R2, RZ, 0x3c, !PT ;  /* 0x0000000203038212 */ /* 0x001fc800078e3cff */
[----:B------:R-:W-:-:S04]  /*2d440*/  @!P0 LOP3.LUT R2, R3, R2, RZ, 0x3c, !PT ;  /* 0x0000000203028212 */ /* 0x000fc800078e3cff */
[----:B------:R-:W-:-:S05]  /*2d450*/  @!P0 LOP3.LUT R3, R3, R2, RZ, 0x3c, !PT ;  /* 0x0000000203038212 */ /* 0x000fca00078e3cff */
[----:B------:R-:W3:Y:S04]  /*2d460*/  @!P0 LDG.E.U8 R0, desc[UR32][R2.64] ;  /* 0x0000002002008981 */ /* 0x000ee8000c1e1100 */
[----:B----4-:R0:W-:Y:S04]  /*2d470*/  STL [R1+0x90], R29 ;  /* 0x0000901d01007387 */ /* 0x0101e80000100800 */
[----:B0-----:R-:W4:Y:S04]  /*2d480*/  LDL R29, [R1+0x23d0] ;  /* 0x0023d000011d7983 */ /* 0x001f280000100800 */
        /* <DEDUP_REMOVED lines=35> */
[----:B------:R-:W3:Y:S01]  /*2d6c0*/  @!P0 LDG.E.U8 R0, desc[UR32][R2.64] ;  /* 0x0000002002008981 */ /* 0x000ee2000c1e1100 */
[----:B--2---:R-:W-:-:S03]  /*2d6d0*/  PRMT R31, RZ, 0x7610, R31 ;  /* 0x00007610ff1f7816 */ /* 0x004fc6000000001f */
[----:B---3--:R0:W-:Y:S04]  /*2d6e0*/  STL [R1+0x7c], R0 ;  /* 0x00007c0001007387 */ /* 0x0081e80000100800 */
[----:B0-----:R-:W2:Y:S04]  /*2d6f0*/  LDL.LU R0, [R1+0x3338] ;  /* 0x0033380001007983 */ /* 0x001ea80000300800 */
[----:B------:R-:W3:Y:S01]  /*2d700*/  LDL R3, [R1+0x22b0] ;  /* 0x0022b00001037983 */ /* 0x000ee20000100800 */
[----:B------:R-:W-:-:S03]  /*2d710*/  @!P1 IMAD.MOV.U32 R2, RZ, RZ, R29 ;  /* 0x000000ffff029224 */ /* 0x000fc600078e001d */
[----:B------:R-:W4:Y:S04]  /*2d720*/  LDL R29, [R1+0x23ec] ;  /* 0x0023ec00011d7983 */ /* 0x000f280000100800 */
[----:B---3--:R-:W3:Y:S04]  /*2d730*/  @!P1 LDG.E.U8 R31, desc[UR32][R2.64] ;  /* 0x00000020021f9981 */ /* 0x008ee8000c1e1100 */
        /* <DEDUP_REMOVED lines=17> */
[----:B------:R0:W3:Y:S04]  /*2d850*/  @!P1 LDG.E.U8 R31, desc[UR32][R2.64] ;  /* 0x00000020021f9981 */ /* 0x0000e8000c1e1100 */
[----:B------:R-:W0:Y:S04]  /*2d860*/  LDL R2, [R1+0x23a4] ;  /* 0x0023a40001027983 */ /* 0x000e280000100800 */
[----:B------:R-:W0:Y:S01]  /*2d870*/  LDL R3, [R1+0x23dc] ;  /* 0x0023dc0001037983 */ /* 0x000e220000100800 */
[----:B------:R-:W-:Y:S02]  /*2d880*/  PRMT R30, RZ, 0x7610, R30 ;  /* 0x00007610ff1e7816 */ /* 0x000fe4000000001e */
[----:B0-----:R-:W-:-:S04]  /*2d890*/  @!P0 LOP3.LUT R3, R3, R2, RZ, 0x3c, !PT ;  /* 0x0000000203038212 */ /* 0x001fc800078e3cff */
[----:B------:R-:W-:-:S04]  /*2d8a0*/  @!P0 LOP3.LUT R2, R3, R2, RZ, 0x3c, !PT ;  /* 0x0000000203028212 */ /* 0x000fc800078e3cff */
[----:B------:R-:W-:Y:S01]  /*2d8b0*/  @!P0 LOP3.LUT R3, R3, R2, RZ, 0x3c, !PT ;  /* 0x0000000203038212 */ /* 0x000fe200078e3cff */
[----:B---3--:R0:W-:Y:S04]  /*2d8c0*/  STL [R1+0x70], R31 ;  /* 0x0000701f01007387 */ /* 0x0081e80000100800 */
[----:B------:R1:W3:Y:S01]  /*2d8d0*/  @!P0 LDG.E.U8 R30, desc[UR32][R2.64] ;  /* 0x00000020021e8981 */ /* 0x0002e2000c1e1100 */
[----:B------:R-:W-:-:S03]  /*2d8e0*/  PRMT R60, RZ, 0x7610, R60 ;  /* 0x00007610ff3c7816 */ /* 0x000fc6000000003c */
[----:B0-----:R-:W4:Y:S04]  /*2d8f0*/  LDL R31, [R1+0x23fc] ;  /* 0x0023fc00011f7983 */ /* 0x001f280000100800 */
[----:B------:R-:W1:Y:S04]  /*2d900*/  LDL R2, [R1+0x23b8] ;  /* 0x0023b80001027983 */ /* 0x000e680000100800 */
[----:B------:R-:W1:Y:S02]  /*2d910*/  LDL R3, [R1+0x23f0] ;  /* 0x0023f00001037983 */ /* 0x000e640000100800 */
[----:B-1----:R-:W-:-:S04]  /*2d920*/  @!P1 LOP3.LUT R3, R3, R2, RZ, 0x3c, !PT ;  /* 0x0000000203039212 */ /* 0x002fc800078e3cff */
[----:B------:R-:W-:-:S04]  /*2d930*/  @!P1 LOP3.LUT R2, R3, R2, RZ, 0x3c, !PT ;  /* 0x0000000203029212 */ /* 0x000fc800078e3cff */
[----:B------:R-:W-:-:S05]  /*2d940*/  @!P1 LOP3.LUT R3, R3, R2, RZ, 0x3c, !PT ;  /* 0x0000000203039212 */ /* 0x000fca00078e3cff */
[----:B------:R-:W2:Y:S04]  /*2d950*/  @!P1 LDG.E.U8 R60, desc[UR32][R2.64] ;  /* 0x00000020023c9981 */ /* 0x000ea8000c1e1100 */
[----:B---3--:R0:W-:Y:S04]  /*2d960*/  STL [R1+0x6c], R30 ;  /* 0x00006c1e01007387 */ /* 0x0081e80000100800 */
[----:B0-----:R-:W3:Y:S04]  /*2d970*/  LDL R30, [R1+0x240c] ;  /* 0x00240c00011e7983 */ /* 0x001ee80000100800 */
[----:B--2---:R0:W-:Y:S04]  /*2d980*/  STL [R1+0x68], R60 ;  /* 0x0000683c01007387 */ /* 0x0041e80000100800 */
[----:B0-----:R-:W2:Y:S04]  /*2d990*/  LDL.LU R60, [R1+0x332c] ;  /* 0x00332c00013c7983 */ /* 0x001ea80000300800 */
[----:B------:R-:W4:Y:S01]  /*2d9a0*/  LDL R3, [R1+0x23b4] ;  /* 0x0023b40001037983 */ /* 0x000f220000100800 */
[----:B------:R-:W-:Y:S01]  /*2d9b0*/  PRMT R0, RZ, 0x7610, R0 ;  /* 0x00007610ff007816 */ /* 0x000fe20000000000 */
[----:B------:R-:W-:-:S02]  /*2d9c0*/  @!P0 IMAD.MOV.U32 R2, RZ, RZ, R29 ;  /* 0x000000ffff028224 */ /* 0x000fc400078e001d */
[----:B------:R-:W2:Y:S04]  /*2d9d0*/  LDL R29, [R1+0x2410] ;  /* 0x00241000011d7983 */ /* 0x000ea80000100800 */
[----:B----4-:R-:W4:Y:S04]  /*2d9e0*/  @!P0 LDG.E.U8 R0, desc[UR32][R2.64] ;  /* 0x0000002002008981 */ /* 0x010f28000c1e1100 */
[----:B----4-:R0:W-:Y:S04]  /*2d9f0*/  STL [R1+0x64], R0 ;  /* 0x0000640001007387 */ /* 0x0101e80000100800 */
[----:B0-----:R-:W4:Y:S04]  /*2da00*/  LDL.LU R0, [R1+0x3328] ;  /* 0x0033280001007983 */ /* 0x001f280000300800 */
[----:B------:R-:W3:Y:S04]  /*2da10*/  LDL R2, [R1+0x23c8] ;  /* 0x0023c80001027983 */ /* 0x000ee80000100800 */
[----:B------:R-:W3:Y:S01]  /*2da20*/  LDL R3, [R1+0x2400] ;  /* 0x0024000001037983 */ /* 0x000ee20000100800 */
[----:B------:R-:W-:-:S02]  /*2da30*/  PRMT R28, RZ, 0x7610, R28 ;  /* 0x00007610ff1c7816 */ /* 0x000fc4000000001c */
[----:B---3--:R-:W-:-:S04]  /*2da40*/  @!P1 LOP3.LUT R3, R3, R2, RZ, 0x3c, !PT ;  /* 0x0000000203039212 */ /* 0x008fc800078e3cff */
[----:B------:R-:W-:-:S04]  /*2da50*/  @!P1 LOP3.LUT R2, R3, R2, RZ, 0x3c, !PT ;  /* 0x0000000203029212 */ /* 0x000fc800078e3cff */
[----:B------:R-:W-:-:S05]  /*2da60*/  @!P1 LOP3.LUT R3, R3, R2, RZ, 0x3c, !PT ;  /* 0x0000000203039212 */ /* 0x000fca00078e3cff */
[----:B------:R0:W3:Y:S04]  /*2da70*/  @!P1 LDG.E.U8 R28, desc[UR32][R2.64] ;  /* 0x00000020021c9981 */ /* 0x0000e8000c1e1100 */
[----:B------:R-:W2:Y:S01]  /*2da80*/  LDL R3, [R1+0x23c4] ;  /* 0x0023c40001037983 */ /* 0x000ea20000100800 */
[----:B------:R-:W-:Y:S01]  /*2da90*/  PRMT R27, RZ, 0x7610, R27 ;  /* 0x00007610ff1b7816 */ /* 0x000fe2000000001b */
[----:B0-----:R-:W-:Y:S02]  /*2daa0*/  @!P0 IMAD.MOV.U32 R2, RZ, RZ, R31 ;  /* 0x000000ffff028224 */ /* 0x001fe400078e001f */
[----:B---3--:R0:W-:Y:S01]  /*2dab0*/  STL [R1+0x60], R28 ;  /* 0x0000601c01007387 */ /* 0x0081e20000100800 */
[----:B------:R-:W-:-:S03]  /*2dac0*/  PRMT R26, RZ, 0x7610, R26 ;  /* 0x00007610ff1a7816 */ /* 0x000fc6000000001a */
[----:B------:R-:W3:Y:S04]  /*2dad0*/  LDL R31, [R1+0x23e4] ;  /* 0x0023e400011f7983 */ /* 0x000ee80000100800 */
[----:B--2---:R1:W2:Y:S04]  /*2dae0*/  @!P0 LDG.E.U8 R27, desc[UR32][R2.64] ;  /* 0x00000020021b8981 */ /* 0x0042a8000c1e1100 */
[----:B0-----:R-:W4:Y:S04]  /*2daf0*/  LDL R28, [R1+0x241c] ;  /* 0x00241c00011c7983 */ /* 0x001f280000100800 */
[----:B------:R-:W3:Y:S01]  /*2db00*/  LDL R3, [R1+0x23d8] ;  /* 0x0023d80001037983 */ /* 0x000ee20000100800 */
[----:B-1----:R-:W-:-:S03]  /*2db10*/  @!P1 IMAD.MOV.U32 R2, RZ, RZ, R30 ;  /* 0x000000ffff029224 */ /* 0x002fc600078e001e */
[----:B--2---:R0:W-:Y:S01]  /*2db20*/  STL [R1+0x5c], R27 ;  /* 0x00005c1b01007387 */ /* 0x0041e20000100800 */
[----:B------:R-:W-:-:S03]  /*2db30*/  PRMT R8, RZ, 0x7610, R8 ;  /* 0x00007610ff087816 */ /* 0x000fc60000000008 */
[----:B------:R-:W2:Y:S04]  /*2db40*/  LDL R30, [R1+0x23f8] ;  /* 0x0023f800011e7983 */ /* 0x000ea80000100800 */
[----:B---3--:R1:W3:Y:S04]  /*2db50*/  @!P1 LDG.E.U8 R26, desc[UR32][R2.64] ;  /* 0x00000020021a9981 */ /* 0x0082e8000c1e1100 */
[----:B0-----:R-:W2:Y:S04]  /*2db60*/  LDL R27, [R1+0x2420] ;  /* 0x00242000011b7983 */ /* 0x001ea80000100800 */
[----:B------:R-:W4:Y:S01]  /*2db70*/  LDL R3, [R1+0x23d4] ;  /* 0x0023d40001037983 */ /* 0x000f220000100800 */
[----:B-1----:R-:W-:-:S03]  /*2db80*/  @!P0 IMAD.MOV.U32 R2, RZ, RZ, R29 ;  /* 0x000000ffff028224 */ /* 0x002fc600078e001d */
[----:B---3--:R0:W-:Y:S01]  /*2db90*/  STL [R1+0x58], R26 ;  /* 0x0000581a01007387 */ /* 0x0081e20000100800 */
[----:B------:R-:W-:Y:S02]  /*2dba0*/  PRMT R12, RZ, 0x7610, R12 ;  /* 0x00007610ff0c7816 */ /* 0x000fe4000000000c */
[----:B------:R-:W-:Y:S02]  /*2dbb0*/  PRMT R7, RZ, 0x7610, R7 ;  /* 0x00007610ff077816 */ /* 0x000fe40000000007 */
[----:B------:R-:W-:Y:S01]  /*2dbc0*/  PRMT R10, RZ, 0x7610, R10 ;  /* 0x00007610ff0a7816 */ /* 0x000fe2000000000a */
[----:B------:R-:W3:Y:S04]  /*2dbd0*/  LDL R29, [R1+0x23f4] ;  /* 0x0023f400011d7983 */ /* 0x000ee80000100800 */
[----:B----4-:R1:W4:Y:S04]  /*2dbe0*/  @!P0 LDG.E.U8 R8, desc[UR32][R2.64] ;  /* 0x0000002002088981 */ /* 0x010328000c1e1100 */
[----:B0-----:R-:W3:Y:S04]  /*2dbf0*/  LDL R26, [R1+0x242c] ;  /* 0x00242c00011a7983 */ /* 0x001ee80000100800 */
[----:B------:R-:W2:Y:S01]  /*2dc00*/  LDL R3, [R1+0x23e8] ;  /* 0x0023e80001037983 */ /* 0x000ea20000100800 */
[----:B-1----:R-:W-:-:S05]  /*2dc10*/  @!P1 IMAD.MOV.U32 R2, RZ, RZ, R28 ;  /* 0x000000ffff029224 */ /* 0x002fca00078e001c */
[----:B--2---:R0:W2:Y:S02]  /*2dc20*/  @!P1 LDG.E.U8 R12, desc[UR32][R2.64] ;  /* 0x00000020020c9981 */ /* 0x0040a4000c1e1100 */
[----:B0-----:R-:W-:Y:S02]  /*2dc30*/  @!P0 IMAD.MOV.U32 R2, RZ, RZ, R27 ;  /* 0x000000ffff028224 */ /* 0x001fe400078e001b */
[----:B------:R-:W-:-:S05]  /*2dc40*/  @!P0 IMAD.MOV.U32 R3, RZ, RZ, R31 ;  /* 0x000000ffff038224 */ /* 0x000fca00078e001f */
[----:B------:R3:W2:Y:S02]  /*2dc50*/  @!P0 LDG.E.U8 R7, desc[UR32][R2.64] ;  /* 0x0000002002078981 */ /* 0x0006a4000c1e1100 */
[----:B---3--:R-:W-:Y:S02]  /*2dc60*/  @!P1 IMAD.MOV.U32 R2, RZ, RZ, R26 ;  /* 0x000000ffff029224 */ /* 0x008fe400078e001a */
[----:B------:R-:W-:-:S05]  /*2dc70*/  @!P1 IMAD.MOV.U32 R3, RZ, RZ, R30 ;  /* 0x000000ffff039224 */ /* 0x000fca00078e001e */
[----:B------:R-:W3:Y:S04]  /*2dc80*/  @!P1 LDG.E.U8 R10, desc[UR32][R2.64] ;  /* 0x00000020020a9981 */ /* 0x000ee8000c1e1100 */
[----:B----4-:R0:W-:Y:S04]  /*2dc90*/  STL [R1+0x54], R8 ;  /* 0x0000540801007387 */ /* 0x0101e80000100800 */
[----:B------:R-:W4:Y:S04]  /*2dca0*/  LDL R28, [R1+0x2408] ;  /* 0x00240800011c7983 */ /* 0x000f280000100800 */
[----:B0-----:R-:W4:Y:S04]  /*2dcb0*/  LDL R8, [R1+0x2430] ;  /* 0x0024300001087983 */ /* 0x001f280000100800 */
[----:B--2---:R0:W-:Y:S04]  /*2dcc0*/  STL [R1+0x50], R12 ;  /* 0x0000500c01007387 */ /* 0x0041e80000100800 */
[----:B------:R-:W2:Y:S04]  /*2dcd0*/  LDL R27, [R1+0x2404] ;  /* 0x00240400011b7983 */ /* 0x000ea80000100800 */
[----:B0-----:R-:W2:Y:S04]  /*2dce0*/  LDL R12, [R1+0x243c] ;  /* 0x00243c00010c7983 */ /* 0x001ea80000100800 */
[----:B------:R0:W-:Y:S04]  /*2dcf0*/  STL [R1+0x4c], R7 ;  /* 0x00004c0701007387 */ /* 0x0001e80000100800 */
[----:B------:R-:W2:Y:S04]  /*2dd00*/  LDL R26, [R1+0x2418] ;  /* 0x00241800011a7983 */ /* 0x000ea80000100800 */
[----:B0-----:R-:W2:Y:S04]  /*2dd10*/  LDL R7, [R1+0x2440] ;  /* 0x0024400001077983 */ /* 0x001ea80000100800 */
[----:B---3--:R0:W-:Y:S04]  /*2dd20*/  STL [R1+0x48], R10 ;  /* 0x0000480a01007387 */ /* 0x0081e80000100800 */
[----:B0-----:R-:W3:Y:S01]  /*2dd30*/  LDL R10, [R1+0x244c] ;  /* 0x00244c00010a7983 */ /* 0x001ee20000100800 */
[----:B------:R-:W-:Y:S01]  /*2dd40*/  PRMT R4, RZ, 0x7610, R4 ;  /* 0x00007610ff047816 */ /* 0x000fe20000000004 */
[----:B----4-:R-:W-:-:S02]  /*2dd50*/  @!P0 IMAD.MOV.U32 R2, RZ, RZ, R8 ;  /* 0x000000ffff028224 */ /* 0x010fc400078e0008 */
[----:B------:R-:W-:Y:S01]  /*2dd60*/  @!P0 IMAD.MOV.U32 R3, RZ, RZ, R29 ;  /* 0x000000ffff038224 */ /* 0x000fe200078e001d */
[----:B------:R-:W-:Y:S02]  /*2dd70*/  PRMT R5, RZ, 0x7610, R5 ;  /* 0x00007610ff057816 */ /* 0x000fe40000000005 */
[----:B------:R-:W-:Y:S02]  /*2dd80*/  PRMT R6, RZ, 0x7610, R6 ;  /* 0x00007610ff067816 */ /* 0x000fe40000000006 */
[----:B------:R-:W-:Y:S01]  /*2dd90*/  PRMT R11, RZ, 0x7610, R11 ;  /* 0x00007610ff0b7816 */ /* 0x000fe2000000000b */
[----:B------:R-:W4:Y:S04]  /*2dda0*/  LDL R8, [R1+0x2414] ;  /* 0x0024140001087983 */ /* 0x000f280000100800 */
[----:B------:R0:W4:Y:S02]  /*2ddb0*/  @!P0 LDG.E.U8 R4, desc[UR32][R2.64] ;  /* 0x0000002002048981 */ /* 0x000124000c1e1100 */
[----:B0-----:R-:W-:-:S02]  /*2ddc0*/  @!P1 IMAD.MOV.U32 R3, RZ, RZ, R28 ;  /* 0x000000ffff039224 */ /* 0x001fc400078e001c */
[----:B--2---:R-:W-:-:S05]  /*2ddd0*/  @!P1 IMAD.MOV.U32 R2, RZ, RZ, R12 ;  /* 0x000000ffff029224 */ /* 0x004fca00078e000c */
[----:B------:R0:W2:Y:S02]  /*2dde0*/  @!P1 LDG.E.U8 R5, desc[UR32][R2.64] ;  /* 0x0000002002059981 */ /* 0x0000a4000c1e1100 */
[----:B0-----:R-:W-:Y:S02]  /*2ddf0*/  @!P0 IMAD.MOV.U32 R3, RZ, RZ, R27 ;  /* 0x000000ffff038224 */ /* 0x001fe400078e001b */
[----:B------:R-:W-:-:S05]  /*2de00*/  @!P0 IMAD.MOV.U32 R2, RZ, RZ, R7 ;  /* 0x000000ffff028224 */ /* 0x000fca00078e0007 */
[----:B------:R0:W2:Y:S02]  /*2de10*/  @!P0 LDG.E.U8 R6, desc[UR32][R2.64] ;  /* 0x0000002002068981 */ /* 0x0000a4000c1e1100 */
[----:B0-----:R-:W-:Y:S02]  /*2de20*/  @!P1 IMAD.MOV.U32 R3, RZ, RZ, R26 ;  /* 0x000000ffff039224 */ /* 0x001fe400078e001a */
[----:B---3--:R-:W-:-:S05]  /*2de30*/  @!P1 IMAD.MOV.U32 R2, RZ, RZ, R10 ;  /* 0x000000ffff029224 */ /* 0x008fca00078e000a */
        /* <DEDUP_REMOVED lines=15> */
[----:B------:R-:W4:Y:S04]  /*2df30*/  LDL R4, [R1+0x2470] ;  /* 0x0024700001047983 */ /* 0x000f280000100800 */
[----:B------:R-:W4:Y:S01]  /*2df40*/  LDL R8, [R1+0x2434] ;  /* 0x0024340001087983 */ /* 0x000f220000100800 */
[----:B------:R-:W-:-:S03]  /*2df50*/  PRMT R24, RZ, 0x7610, R24 ;  /* 0x00007610ff187816 */ /* 0x000fc60000000018 */
[----:B------:R0:W4:Y:S01]  /*2df60*/  @!P0 LDG.E.U8 R25, desc[UR32][R2.64] ;  /* 0x0000002002198981 */ /* 0x000122000c1e1100 */
[----:B------:R-:W-:Y:S01]  /*2df70*/  PRMT R23, RZ, 0x7610, R23 ;  /* 0x00007610ff177816 */ /* 0x000fe20000000017 */
[----:B0-----:R-:W-:Y:S02]  /*2df80*/  @!P1 IMAD.MOV.U32 R3, RZ, RZ, R12 ;  /* 0x000000ffff039224 */ /* 0x001fe400078e000c */
[----:B------:R-:W4:Y:S01]  /*2df90*/  LDL R12, [R1+0x2448] ;  /* 0x00244800010c7983 */ /* 0x000f220000100800 */
[----:B--2---:R-:W-:-:S03]  /*2dfa0*/  @!P1 IMAD.MOV.U32 R2, RZ, RZ, R5 ;  /* 0x000000ffff029224 */ /* 0x004fc600078e0005 */
[----:B------:R-:W2:Y:S04]  /*2dfb0*/  LDL R5, [R1+0x247c] ;  /* 0x00247c0001057983 */ /* 0x000ea80000100800 */
[----:B------:R0:W2:Y:S02]  /*2dfc0*/  @!P1 LDG.E.U8 R24, desc[UR32][R2.64] ;  /* 0x0000002002189981 */ /* 0x0000a4000c1e1100 */
[----:B0-----:R-:W-:Y:S02]  /*2dfd0*/  @!P0 IMAD.MOV.U32 R3, RZ, RZ, R7 ;  /* 0x000000ffff038224 */ /* 0x001fe400078e0007 */
[----:B------:R-:W2:Y:S01]  /*2dfe0*/  LDL R7, [R1+0x2444] ;  /* 0x0024440001077983 */ /* 0x000ea20000100800 */
[----:B------:R-:W-:-:S03]  /*2dff0*/  @!P0 IMAD.MOV.U32 R2, RZ, RZ, R6 ;  /* 0x000000ffff028224 */ /* 0x000fc600078e0006 */
[----:B------:R-:W2:Y:S04]  /*2e000*/  LDL R6, [R1+0x2480] ;  /* 0x0024800001067983 */ /* 0x000ea80000100800 */
[----:B------:R0:W2:Y:S02]  /*2e010*/  @!P0 LDG.E.U8 R23, desc[UR32][R2.64] ;  /* 0x0000002002178981 */ /* 0x0000a4000c1e1100 */
[----:B0-----:R-:W-:Y:S02]  /*2e020*/  @!P1 IMAD.MOV.U32 R2, RZ, RZ, R10 ;  /* 0x000000ffff029224 */ /* 0x001fe400078e000a */
[----:B---3--:R-:W-:Y:S01]  /*2e030*/  @!P1 IMAD.MOV.U32 R3, RZ, RZ, R11 ;  /* 0x000000ffff039224 */ /* 0x008fe200078e000b */
[----:B------:R-:W3:Y:S04]  /*2e040*/  LDL R10, [R1+0x248c] ;  /* 0x00248c00010a7983 */ /* 0x000ee80000100800 */
[----:B------:R-:W3:Y:S01]  /*2e050*/  LDL R11, [R1+0x2458] ;  /* 0x00245800010b7983 */ /* 0x000ee20000100800 */
[----:B------:R-:W-:-:S02]  /*2e060*/  PRMT R22, RZ, 0x7610, R22 ;  /* 0x00007610ff167816 */ /* 0x000fc40000000016 */
[----:B------:R-:W-:-:S04]  /*2e070*/  PRMT R21, RZ, 0x7610, R21 ;  /* 0x00007610ff157816 */ /* 0x000fc80000000015 */
[----:B------:R4:W3:Y:S01]  /*2e080*/  @!P1 LDG.E.U8 R22, desc[UR32][R2.64] ;  /* 0x0000002002169981 */ /* 0x0008e2000c1e1100 */
[----:B------:R-:W-:Y:S01]  /*2e090*/  PRMT R20, RZ, 0x7610, R20 ;  /* 0x00007610ff147816 */ /* 0x000fe20000000014 */
[----:B----4-:R-:W-:Y:S02]  /*2e0a0*/  @!P0 IMAD.MOV.U32 R2, RZ, RZ, R4 ;  /* 0x000000ffff028224 */ /* 0x010fe400078e0004 */
[----:B------:R-:W-:Y:S01]  /*2e0b0*/  @!P0 IMAD.MOV.U32 R3, RZ, RZ, R8 ;  /* 0x000000ffff038224 */ /* 0x000fe200078e0008 */
[----:B------:R-:W4:Y:S04]  /*2e0c0*/  LDL R4, [R1+0x2490] ;  /* 0x0024900001047983 */ /* 0x000f280000100800 */
[----:B------:R-:W4:Y:S04]  /*2e0d0*/  LDL R8, [R1+0x2454] ;  /* 0x0024540001087983 */ /* 0x000f280000100800 */
[----:B------:R0:W4:Y:S01]  /*2e0e0*/  @!P0 LDG.E.U8 R21, desc[UR32][R2.64] ;  /* 0x0000002002158981 */ /* 0x000122000c1e1100 */
[----:B------:R-:W-:Y:S01]  /*2e0f0*/  PRMT R19, RZ, 0x7610, R19 ;  /* 0x00007610ff137816 */ /* 0x000fe20000000013 */
[----:B0-----:R-:W-:-:S02]  /*2e100*/  @!P1 IMAD.MOV.U32 R3, RZ, RZ, R12 ;  /* 0x000000ffff039224 */ /* 0x001fc400078e000c */
[----:B------:R-:W4:Y:S01]  /*2e110*/  LDL R12, [R1+0x2468] ;  /* 0x00246800010c7983 */ /* 0x000f220000100800 */
[----:B--2---:R-:W-:-:S03]  /*2e120*/  @!P1 IMAD.MOV.U32 R2, RZ, RZ, R5 ;  /* 0x000000ffff029224 */ /* 0x004fc600078e0005 */
[----:B------:R-:W2:Y:S04]  /*2e130*/  LDL R5, [R1+0x249c] ;  /* 0x00249c0001057983 */ /* 0x000ea80000100800 */
[----:B------:R0:W2:Y:S02]  /*2e140*/  @!P1 LDG.E.U8 R20, desc[UR32][R2.64] ;  /* 0x0000002002149981 */ /* 0x0000a4000c1e1100 */
[----:B0-----:R-:W-:Y:S02]  /*2e150*/  @!P0 IMAD.MOV.U32 R3, RZ, RZ, R7 ;  /* 0x000000ffff038224 */ /* 0x001fe400078e0007 */
[----:B------:R-:W-:Y:S01]  /*2e160*/  @!P0 IMAD.MOV.U32 R2, RZ, RZ, R6 ;  /* 0x000000ffff028224 */ /* 0x000fe200078e0006 */
[----:B------:R-:W2:Y:S04]  /*2e170*/  LDL R7, [R1+0x2464] ;  /* 0x0024640001077983 */ /* 0x000ea80000100800 */
[----:B------:R-:W2:Y:S04]  /*2e180*/  LDL R6, [R1+0x24a0] ;  /* 0x0024a00001067983 */ /* 0x000ea80000100800 */
[----:B------:R3:W2:Y:S04]  /*2e190*/  @!P0 LDG.E.U8 R19, desc[UR32][R2.64] ;  /* 0x0000002002138981 */ /* 0x0006a8000c1e1100 */
[----:B------:R-:W-:Y:S01]  /*2e1a0*/  STL [R1+0x34], R25 ;  /* 0x0000341901007387 */ /* 0x000fe20000100800 */
[----:B---3--:R-:W-:-:S02]  /*2e1b0*/  @!P1 IMAD.MOV.U32 R2, RZ, RZ, R10 ;  /* 0x000000ffff029224 */ /* 0x008fc400078e000a */
[----:B------:R-:W-:Y:S01]  /*2e1c0*/  @!P1 IMAD.MOV.U32 R3, RZ, RZ, R11 ;  /* 0x000000ffff039224 */ /* 0x000fe200078e000b */
[----:B------:R-:W3:Y:S04]  /*2e1d0*/  LDL R10, [R1+0x24ac] ;  /* 0x0024ac00010a7983 */ /* 0x000ee80000100800 */
[----:B------:R-:W3:Y:S01]  /*2e1e0*/  LDL R11, [R1+0x2478] ;  /* 0x00247800010b7983 */ /* 0x000ee20000100800 */
[----:B------:R-:W-:Y:S02]  /*2e1f0*/  PRMT R18, RZ, 0x7610, R18 ;  /* 0x00007610ff127816 */ /* 0x000fe40000000012 */
[----:B------:R-:W-:-:S04]  /*2e200*/  PRMT R17, RZ, 0x7610, R17 ;  /* 0x00007610ff117816 */ /* 0x000fc80000000011 */
[----:B------:R4:W3:Y:S01]  /*2e210*/  @!P1 LDG.E.U8 R18, desc[UR32][R2.64] ;  /* 0x0000002002129981 */ /* 0x0008e2000c1e1100 */
[----:B------:R-:W-:Y:S01]  /*2e220*/  PRMT R16, RZ, 0x7610, R16 ;  /* 0x00007610ff107816 */ /* 0x000fe20000000010 */
[----:B----4-:R-:W-:Y:S02]  /*2e230*/  @!P0 IMAD.MOV.U32 R2, RZ, RZ, R4 ;  /* 0x000000ffff028224 */ /* 0x010fe400078e0004 */
[----:B------:R-:W-:-:S05]  /*2e240*/  @!P0 IMAD.MOV.U32 R3, RZ, RZ, R8 ;  /* 0x000000ffff038224 */ /* 0x000fca00078e0008 */
[----:B------:R0:W4:Y:S01]  /*2e250*/  @!P0 LDG.E.U8 R17, desc[UR32][R2.64] ;  /* 0x0000002002118981 */ /* 0x000122000c1e1100 */
[----:B------:R-:W-:Y:S01]  /*2e260*/  PRMT R15, RZ, 0x7610, R15 ;  /* 0x00007610ff0f7816 */ /* 0x000fe2000000000f */
[----:B0-----:R-:W-:Y:S01]  /*2e270*/  @!P1 IMAD.MOV.U32 R3, RZ, RZ, R12 ;  /* 0x000000ffff039224 */ /* 0x001fe200078e000c */
[----:B------:R-:W-:Y:S01]  /*2e280*/  PRMT R9, RZ, 0x7610, R9 ;  /* 0x00007610ff097816 */ /* 0x000fe20000000009 */
[----:B------:R-:W-:Y:S04]  /*2e290*/  STL [R1+0x30], R24 ;  /* 0x0000301801007387 */ /* 0x000fe80000100800 */
[----:B------:R-:W4:Y:S04]  /*2e2a0*/  LDL R8, [R1+0x2474] ;  /* 0x0024740001087983 */ /* 0x000f280000100800 */
[----:B------:R-:W4:Y:S01]  /*2e2b0*/  LDL R4, [R1+0x24b0] ;  /* 0x0024b00001047983 */ /* 0x000f220000100800 */
[----:B--2---:R-:W-:-:S05]  /*2e2c0*/  @!P1 IMAD.MOV.U32 R2, RZ, RZ, R5 ;  /* 0x000000ffff029224 */ /* 0x004fca00078e0005 */
[----:B------:R0:W2:Y:S02]  /*2e2d0*/  @!P1 LDG.E.U8 R16, desc[UR32][R2.64] ;  /* 0x0000002002109981 */ /* 0x0000a4000c1e1100 */
[----:B0-----:R-:W-:Y:S02]  /*2e2e0*/  @!P0 IMAD.MOV.U32 R2, RZ, RZ, R6 ;  /* 0x000000ffff028224 */ /* 0x001fe400078e0006 */
[----:B------:R-:W-:-:S05]  /*2e2f0*/  @!P0 IMAD.MOV.U32 R3, RZ, RZ, R7 ;  /* 0x000000ffff038224 */ /* 0x000fca00078e0007 */
[----:B------:R3:W2:Y:S02]  /*2e300*/  @!P0 LDG.E.U8 R15, desc[UR32][R2.64] ;  /* 0x00000020020f8981 */ /* 0x0006a4000c1e1100 */
[----:B---3--:R-:W-:Y:S02]  /*2e310*/  @!P1 IMAD.MOV.U32 R2, RZ, RZ, R10 ;  /* 0x000000ffff029224 */ /* 0x008fe400078e000a */
[----:B------:R-:W-:-:S05]  /*2e320*/  @!P1 IMAD.MOV.U32 R3, RZ, RZ, R11 ;  /* 0x000000ffff039224 */ /* 0x000fca00078e000b */
[----:B------:R4:W3:Y:S04]  /*2e330*/  @!P1 LDG.E.U8 R9, desc[UR32][R2.64] ;  /* 0x0000002002099981 */ /* 0x0008e8000c1e1100 */
[----:B------:R-:W-:Y:S04]  /*2e340*/  STL [R1+0x2c], R23 ;  /* 0x00002c1701007387 */ /* 0x000fe80000100800 */
[----:B------:R-:W2:Y:S04]  /*2e350*/  LDL R12, [R1+0x2488] ;  /* 0x00248800010c7983 */ /* 0x000ea80000100800 */
[----:B------:R-:W2:Y:S04]  /*2e360*/  LDL R5, [R1+0x24bc] ;  /* 0x0024bc0001057983 */ /* 0x000ea80000100800 */
[----:B------:R-:W-:Y:S04]  /*2e370*/  STL [R1+0x28], R22 ;  /* 0x0000281601007387 */ /* 0x000fe80000100800 */
[----:B------:R-:W2:Y:S04]  /*2e380*/  LDL R7, [R1+0x2484] ;  /* 0x0024840001077983 */ /* 0x000ea80000100800 */
[----:B------:R-:W2:Y:S04]  /*2e390*/  LDL R6, [R1+0x24c0] ;  /* 0x0024c00001067983 */ /* 0x000ea80000100800 */
[----:B------:R-:W-:Y:S04]  /*2e3a0*/  STL [R1+0x24], R21 ;  /* 0x0000241501007387 */ /* 0x000fe80000100800 */
[----:B------:R-:W2:Y:S04]  /*2e3b0*/  LDL R11, [R1+0x2498] ;  /* 0x00249800010b7983 */ /* 0x000ea80000100800 */
[----:B------:R-:W2:Y:S04]  /*2e3c0*/  LDL R10, [R1+0x24cc] ;  /* 0x0024cc00010a7983 */ /* 0x000ea80000100800 */
[----:B------:R-:W-:Y:S01]  /*2e3d0*/  STL [R1+0x20], R20 ;  /* 0x0000201401007387 */ /* 0x000fe20000100800 */
[----:B------:R-:W-:Y:S01]  /*2e3e0*/  PRMT R13, RZ, 0x7610, R13 ;  /* 0x00007610ff0d7816 */ /* 0x000fe2000000000d */
[----:B----4-:R-:W-:-:S02]  /*2e3f0*/  @!P0 IMAD.MOV.U32 R3, RZ, RZ, R8 ;  /* 0x000000ffff038224 */ /* 0x010fc400078e0008 */
[----:B------:R-:W-:-:S05]  /*2e400*/  @!P0 IMAD.MOV.U32 R2, RZ, RZ, R4 ;  /* 0x000000ffff028224 */ /* 0x000fca00078e0004 */
[----:B------:R2:W4:Y:S04]  /*2e410*/  @!P0 LDG.E.U8 R13, desc[UR32][R2.64] ;  /* 0x00000020020d8981 */ /* 0x000528000c1e1100 */
[----:B---3--:R0:W-:Y:S04]  /*2e420*/  STL [R1+0x8], R9 ;  /* 0x0000080901007387 */ /* 0x0081e80000100800 */
[----:B------:R-:W3:Y:S01]  /*2e430*/  LDL R8, [R1+0x24d0] ;  /* 0x0024d00001087983 */ /* 0x000ee20000100800 */
[----:B------:R-:W-:Y:S01]  /*2e440*/  PRMT R14, RZ, 0x7610, R14 ;  /* 0x00007610ff0e7816 */ /* 0x000fe2000000000e */
[----:B--2---:R-:W-:-:S02]  /*2e450*/  @!P1 IMAD.MOV.U32 R2, RZ, RZ, R5 ;  /* 0x000000ffff029224 */ /* 0x004fc400078e0005 */
[----:B------:R-:W-:Y:S01]  /*2e460*/  @!P1 IMAD.MOV.U32 R3, RZ, RZ, R12 ;  /* 0x000000ffff039224 */ /* 0x000fe200078e000c */
[----:B------:R-:W-:Y:S02]  /*2e470*/  PRMT R61, RZ, 0x7610, R61 ;  /* 0x00007610ff3d7816 */ /* 0x000fe4000000003d */
[----:B------:R-:W-:Y:S02]  /*2e480*/  PRMT R60, RZ, 0x7610, R60 ;  /* 0x00007610ff3c7816 */ /* 0x000fe4000000003c */
[----:B------:R-:W-:Y:S01]  /*2e490*/  PRMT R59, RZ, 0x7610, R59 ;  /* 0x00007610ff3b7816 */ /* 0x000fe2000000003b */
[----:B------:R-:W2:Y:S04]  /*2e4a0*/  LDL R4, [R1+0x24dc] ;  /* 0x0024dc0001047983 */ /* 0x000ea80000100800 */
[----:B0-----:R-:W2:Y:S04]  /*2e4b0*/  LDL R9, [R1+0x2494] ;  /* 0x0024940001097983 */ /* 0x001ea80000100800 */
[----:B------:R0:W2:Y:S02]  /*2e4c0*/  @!P1 LDG.E.U8 R14, desc[UR32][R2.64] ;  /* 0x00000020020e9981 */ /* 0x0000a4000c1e1100 */
[----:B0-----:R-:W-:-:S02]  /*2e4d0*/  @!P0 IMAD.MOV.U32 R2, RZ, RZ, R6 ;  /* 0x000000ffff028224 */ /* 0x001fc400078e0006 */
[----:B------:R-:W-:-:S05]  /*2e4e0*/  @!P0 IMAD.MOV.U32 R3, RZ, RZ, R7 ;  /* 0x000000ffff038224 */ /* 0x000fca00078e0007 */
[----:B------:R0:W2:Y:S02]  /*2e4f0*/  @!P0 LDG.E.U8 R61, desc[UR32][R2.64] ;  /* 0x00000020023d8981 */ /* 0x0000a4000c1e1100 */
[----:B0-----:R-:W-:Y:S02]  /*2e500*/  @!P1 IMAD.MOV.U32 R2, RZ, RZ, R10 ;  /* 0x000000ffff029224 */ /* 0x001fe400078e000a */
[----:B------:R-:W-:-:S05]  /*2e510*/  @!P1 IMAD.MOV.U32 R3, RZ, RZ, R11 ;  /* 0x000000ffff039224 */ /* 0x000fca00078e000b */
[----:B------:R3:W2:Y:S04]  /*2e520*/  @!P1 LDG.E.U8 R60, desc[UR32][R2.64] ;  /* 0x00000020023c9981 */ /* 0x0006a8000c1e1100 */
[----:B------:R-:W-:Y:S04]  /*2e530*/  STL [R1+0x1c], R19 ;  /* 0x00001c1301007387 */ /* 0x000fe80000100800 */
[----:B------:R-:W2:Y:S04]  /*2e540*/  LDL R5, [R1+0x24a8] ;  /* 0x0024a80001057983 */ /* 0x000ea80000100800 */
[----:B----4-:R0:W-:Y:S04]  /*2e550*/  STL [R1+0x4], R13 ;  /* 0x0000040d01007387 */ /* 0x0101e80000100800 */
[----:B------:R-:W-:Y:S04]  /*2e560*/  STL [R1+0x18], R18 ;  /* 0x0000181201007387 */ /* 0x000fe80000100800 */
[----:B------:R-:W4:Y:S04]  /*2e570*/  LDL R12, [R1+0x24e0] ;  /* 0x0024e000010c7983 */ /* 0x000f280000100800 */
[----:B0-----:R-:W4:Y:S01]  /*2e580*/  LDL R13, [R1+0x24a4] ;  /* 0x0024a400010d7983 */ /* 0x001f220000100800 */
[----:B---3--:R-:W-:-:S02]  /*2e590*/  @!P0 IMAD.MOV.U32 R2, RZ, RZ, R8 ;  /* 0x000000ffff028224 */ /* 0x008fc400078e0008 */
[----:B--2---:R-:W-:-:S05]  /*2e5a0*/  @!P0 IMAD.MOV.U32 R3, RZ, RZ, R9 ;  /* 0x000000ffff038224 */ /* 0x004fca00078e0009 */
[----:B------:R0:W2:Y:S04]  /*2e5b0*/  @!P0 LDG.E.U8 R59, desc[UR32][R2.64] ;  /* 0x00000020023b8981 */ /* 0x0000a8000c1e1100 */
[----:B------:R-:W-:Y:S04]  /*2e5c0*/  STL [R1+0x14], R17 ;  /* 0x0000141101007387 */ /* 0x000fe80000100800 */
[----:B------:R-:W3:Y:S04]  /*2e5d0*/  LDL R7, [R1+0x24b8] ;  /* 0x0024b80001077983 */ /* 0x000ee80000100800 */
[----:B------:R-:W3:Y:S04]  /*2e5e0*/  LDL R6, [R1+0x24ec] ;  /* 0x0024ec0001067983 */ /* 0x000ee80000100800 */
[----:B------:R-:W-:Y:S04]  /*2e5f0*/  STL [R1+0x32b0], R61 ;  /* 0x0032b03d01007387 */ /* 0x000fe80000100800 */
[----:B------:R-:W-:Y:S04]  /*2e600*/  STL [R1+0x10], R16 ;  /* 0x0000101001007387 */ /* 0x000fe80000100800 */
[----:B------:R1:W-:Y:S04]  /*2e610*/  STL [R1+0xc], R15 ;  /* 0x00000c0f01007387 */ /* 0x0003e80000100800 */
[----:B-1----:R-:W3:Y:S04]  /*2e620*/  LDL R15, [R1+0x24b4] ;  /* 0x0024b400010f7983 */ /* 0x002ee80000100800 */
[----:B------:R1:W-:Y:S04]  /*2e630*/  STL [R1], R14 ;  /* 0x0000000e01007387 */ /* 0x0003e80000100800 */
[----:B-1----:R-:W3:Y:S04]  /*2e640*/  LDL R14, [R1+0x24f0] ;  /* 0x0024f000010e7983 */ /* 0x002ee80000100800 */
[----:B------:R-:W-:Y:S04]  /*2e650*/  STL [R1+0x32b4], R60 ;  /* 0x0032b43c01007387 */ /* 0x000fe80000100800 */
[----:B------:R-:W3:Y:S04]  /*2e660*/  LDL R9, [R1+0x24c8] ;  /* 0x0024c80001097983 */ /* 0x000ee80000100800 */
[----:B------:R-:W3:Y:S01]  /*2e670*/  LDL R8, [R1+0x24fc] ;  /* 0x0024fc0001087983 */ /* 0x000ee20000100800 */
[----:B------:R-:W-:-:S03]  /*2e680*/  PRMT R58, RZ, 0x7610, R58 ;  /* 0x00007610ff3a7816 */ /* 0x000fc6000000003a */
[----:B------:R-:W3:Y:S01]  /*2e690*/  LDL R10, [R1+0x2500] ;  /* 0x00250000010a7983 */ /* 0x000ee20000100800 */
[----:B0-----:R-:W-:Y:S02]  /*2e6a0*/  @!P1 IMAD.MOV.U32 R2, RZ, RZ, R4 ;  /* 0x000000ffff029224 */ /* 0x001fe400078e0004 */
[----:B------:R-:W-:Y:S01]  /*2e6b0*/  @!P1 IMAD.MOV.U32 R3, RZ, RZ, R5 ;  /* 0x000000ffff039224 */ /* 0x000fe200078e0005 */
[----:B------:R-:W-:-:S04]  /*2e6c0*/  PRMT R54, RZ, 0x7610, R54 ;  /* 0x00007610ff367816 */ /* 0x000fc80000000036 */
[----:B------:R4:W3:Y:S02]  /*2e6d0*/  @!P1 LDG.E.U8 R58, desc[UR32][R2.64] ;  /* 0x00000020023a9981 */ /* 0x0008e4000c1e1100 */
[----:B----4-:R-:W-:Y:S02]  /*2e6e0*/  @!P0 IMAD.MOV.U32 R2, RZ, RZ, R12 ;  /* 0x000000ffff028224 */ /* 0x010fe400078e000c */
[----:B------:R-:W-:-:S05]  /*2e6f0*/  @!P0 IMAD.MOV.U32 R3, RZ, RZ, R13 ;  /* 0x000000ffff038224 */ /* 0x000fca00078e000d */
[----:B------:R3:W4:Y:S04]  /*2e700*/  @!P0 LDG.E.U8 R54, desc[UR32][R2.64] ;  /* 0x0000002002368981 */ /* 0x000728000c1e1100 */
[----:B--2---:R-:W-:Y:S04]  /*2e710*/  STL [R1+0x32b8], R59 ;  /* 0x0032b83b01007387 */ /* 0x004fe80000100800 */
[----:B------:R-:W2:Y:S04]  /*2e720*/  LDL R11, [R1+0x24c4] ;  /* 0x0024c400010b7983 */ /* 0x000ea80000100800 */
[----:B------:R-:W2:Y:S04]  /*2e730*/  LDL R5, [R1+0x24d8] ;  /* 0x0024d80001057983 */ /* 0x000ea80000100800 */
[----:B------:R-:W2:Y:S01]  /*2e740*/  LDL R4, [R1+0x250c] ;  /* 0x00250c0001047983 */ /* 0x000ea20000100800 */
[----:B------:R-:W-:Y:S01]  /*2e750*/  PRMT R52, RZ, 0x7610, R52 ;  /* 0x00007610ff347816 */ /* 0x000fe20000000034 */
[----:B---3--:R-:W-:-:S02]  /*2e760*/  @!P1 IMAD.MOV.U32 R2, RZ, RZ, R6 ;  /* 0x000000ffff029224 */ /* 0x008fc400078e0006 */
[----:B------:R-:W-:Y:S01]  /*2e770*/  @!P1 IMAD.MOV.U32 R3, RZ, RZ, R7 ;  /* 0x000000ffff039224 */ /* 0x000fe200078e0007 */
[----:B------:R-:W-:-:S04]  /*2e780*/  PRMT R50, RZ, 0x7610, R50 ;  /* 0x00007610ff327816 */ /* 0x000fc80000000032 */
[----:B------:R0:W3:Y:S01]  /*2e790*/  @!P1 LDG.E.U8 R52, desc[UR32][R2.64] ;  /* 0x0000002002349981 */ /* 0x0000e2000c1e1100 */
[----:B------:R-:W-:Y:S01]  /*2e7a0*/  PRMT R48, RZ, 0x7610, R48 ;  /* 0x00007610ff307816 */ /* 0x000fe20000000030 */
[----:B0-----:R-:W-:Y:S02]  /*2e7b0*/  @!P0 IMAD.MOV.U32 R3, RZ, RZ, R15 ;  /* 0x000000ffff038224 */ /* 0x001fe400078e000f */
[----:B------:R-:W-:-:S05]  /*2e7c0*/  @!P0 IMAD.MOV.U32 R2, RZ, RZ, R14 ;  /* 0x000000ffff028224 */ /* 0x000fca00078e000e */
[----:B------:R0:W3:Y:S01]  /*2e7d0*/  @!P0 LDG.E.U8 R50, desc[UR32][R2.64] ;  /* 0x0000002002328981 */ /* 0x0000e2000c1e1100 */
[----:B------:R-:W-:Y:S01]  /*2e7e0*/  PRMT R46, RZ, 0x7610, R46 ;  /* 0x00007610ff2e7816 */ /* 0x000fe2000000002e */
[----:B0-----:R-:W-:Y:S02]  /*2e7f0*/  @!P1 IMAD.MOV.U32 R2, RZ, RZ, R8 ;  /* 0x000000ffff029224 */ /* 0x001fe400078e0008 */
[----:B------:R-:W-:-:S05]  /*2e800*/  @!P1 IMAD.MOV.U32 R3, RZ, RZ, R9 ;  /* 0x000000ffff039224 */ /* 0x000fca00078e0009 */
[----:B------:R0:W3:Y:S04]  /*2e810*/  @!P1 LDG.E.U8 R48, desc[UR32][R2.64] ;  /* 0x0000002002309981 */ /* 0x0000e8000c1e1100 */
[----:B------:R-:W-:Y:S04]  /*2e820*/  STL [R1+0x32bc], R58 ;  /* 0x0032bc3a01007387 */ /* 0x000fe80000100800 */
[----:B------:R-:W3:Y:S04]  /*2e830*/  LDL R13, [R1+0x24d4] ;  /* 0x0024d400010d7983 */ /* 0x000ee80000100800 */
[----:B------:R-:W3:Y:S01]  /*2e840*/  LDL R12, [R1+0x2510] ;  /* 0x00251000010c7983 */ /* 0x000ee20000100800 */
[----:B0-----:R-:W-:-:S03]  /*2e850*/  @!P0 IMAD.MOV.U32 R2, RZ, RZ, R10 ;  /* 0x000000ffff028224 */ /* 0x001fc600078e000a */
[----:B----4-:R-:W-:Y:S04]  /*2e860*/  STL [R1+0x32c0], R54 ;  /* 0x0032c03601007387 */ /* 0x010fe80000100800 */
[----:B------:R-:W4:Y:S04]  /*2e870*/  LDL R7, [R1+0x24e8] ;  /* 0x0024e80001077983 */ /* 0x000f280000100800 */
[----:B------:R-:W4:Y:S01]  /*2e880*/  LDL R6, [R1+0x251c] ;  /* 0x00251c0001067983 */ /* 0x000f220000100800 */
[----:B------:R-:W-:Y:S01]  /*2e890*/  PRMT R44, RZ, 0x7610, R44 ;  /* 0x00007610ff2c7816 */ /* 0x000fe2000000002c */
[----:B--2---:R-:W-:-:S05]  /*2e8a0*/  @!P0 IMAD.MOV.U32 R3, RZ, RZ, R11 ;  /* 0x000000ffff038224 */ /* 0x004fca00078e000b */
[----:B------:R0:W2:Y:S02]  /*2e8b0*/  @!P0 LDG.E.U8 R46, desc[UR32][R2.64] ;  /* 0x00000020022e8981 */ /* 0x0000a4000c1e1100 */
[----:B0-----:R-:W-:Y:S02]  /*2e8c0*/  @!P1 IMAD.MOV.U32 R2, RZ, RZ, R4 ;  /* 0x000000ffff029224 */ /* 0x001fe400078e0004 */
[----:B------:R-:W-:-:S05]  /*2e8d0*/  @!P1 IMAD.MOV.U32 R3, RZ, RZ, R5 ;  /* 0x000000ffff039224 */ /* 0x000fca00078e0005 */
[----:B------:R0:W2:Y:S04]  /*2e8e0*/  @!P1 LDG.E.U8 R44, desc[UR32][R2.64] ;  /* 0x00000020022c9981 */ /* 0x0000a8000c1e1100 */
[----:B---3--:R-:W-:Y:S04]  /*2e8f0*/  STL [R1+0x32c4], R52 ;  /* 0x0032c43401007387 */ /* 0x008fe80000100800 */
[----:B------:R-:W3:Y:S04]  /*2e900*/  LDL R15, [R1+0x24e4] ;  /* 0x0024e400010f7983 */ /* 0x000ee80000100800 */
[----:B------:R-:W3:Y:S01]  /*2e910*/  LDL R14, [R1+0x2520] ;  /* 0x00252000010e7983 */ /* 0x000ee20000100800 */
[----:B------:R-:W-:-:S03]  /*2e920*/  PRMT R42, RZ, 0x7610, R42 ;  /* 0x00007610ff2a7816 */ /* 0x000fc6000000002a */
[----:B------:R-:W-:Y:S04]  /*2e930*/  STL [R1+0x32c8], R50 ;  /* 0x0032c83201007387 */ /* 0x000fe80000100800 */
[----:B------:R-:W3:Y:S04]  /*2e940*/  LDL R9, [R1+0x24f8] ;  /* 0x0024f80001097983 */ /* 0x000ee80000100800 */
[----:B------:R-:W3:Y:S01]  /*2e950*/  LDL R8, [R1+0x252c] ;  /* 0x00252c0001087983 */ /* 0x000ee20000100800 */
[----:B------:R-:W-:-:S03]  /*2e960*/  PRMT R40, RZ, 0x7610, R40 ;  /* 0x00007610ff287816 */ /* 0x000fc60000000028 */
[----:B------:R-:W-:Y:S04]  /*2e970*/  STL [R1+0x32cc], R48 ;  /* 0x0032cc3001007387 */ /* 0x000fe80000100800 */
[----:B------:R-:W3:Y:S04]  /*2e980*/  LDL R11, [R1+0x24f4] ;  /* 0x0024f400010b7983 */ /* 0x000ee80000100800 */
[----:B------:R-:W3:Y:S01]  /*2e990*/  LDL R10, [R1+0x2530] ;  /* 0x00253000010a7983 */ /* 0x000ee20000100800 */
[----:B0-----:R-:W-:Y:S02]  /*2e9a0*/  @!P0 IMAD.MOV.U32 R2, RZ, RZ, R12 ;  /* 0x000000ffff028224 */ /* 0x001fe400078e000c */
[----:B------:R-:W-:-:S05]  /*2e9b0*/  @!P0 IMAD.MOV.U32 R3, RZ, RZ, R13 ;  /* 0x000000ffff038224 */ /* 0x000fca00078e000d */
[----:B------:R4:W3:Y:S02]  /*2e9c0*/  @!P0 LDG.E.U8 R42, desc[UR32][R2.64] ;  /* 0x00000020022a8981 */ /* 0x0008e4000c1e1100 */
[----:B----4-:R-:W-:Y:S02]  /*2e9d0*/  @!P1 IMAD.MOV.U32 R2, RZ, RZ, R6 ;  /* 0x000000ffff029224 */ /* 0x010fe400078e0006 */
[----:B------:R-:W-:-:S05]  /*2e9e0*/  @!P1 IMAD.MOV.U32 R3, RZ, RZ, R7 ;  /* 0x000000ffff039224 */ /* 0x000fca00078e0007 */
[----:B------:R3:W4:Y:S04]  /*2e9f0*/  @!P1 LDG.E.U8 R40, desc[UR32][R2.64] ;  /* 0x0000002002289981 */ /* 0x000728000c1e1100 */
[----:B--2---:R-:W-:Y:S04]  /*2ea00*/  STL [R1+0x32d0], R46 ;  /* 0x0032d02e01007387 */ /* 0x004fe80000100800 */
[----:B------:R-:W2:Y:S04]  /*2ea10*/  LDL R5, [R1+0x2508] ;  /* 0x0025080001057983 */ /* 0x000ea80000100800 */
[----:B------:R-:W2:Y:S04]  /*2ea20*/  LDL R4, [R1+0x253c] ;  /* 0x00253c0001047983 */ /* 0x000ea80000100800 */
[----:B------:R-:W-:Y:S04]  /*2ea30*/  STL [R1+0x32d4], R44 ;  /* 0x0032d42c01007387 */ /* 0x000fe80000100800 */
[----:B------:R-:W2:Y:S04]  /*2ea40*/  LDL R13, [R1+0x2504] ;  /* 0x00250400010d7983 */ /* 0x000ea80000100800 */
[----:B------:R-:W2:Y:S01]  /*2ea50*/  LDL R12, [R1+0x2540] ;  /* 0x00254000010c7983 */ /* 0x000ea20000100800 */
[----:B------:R-:W-:Y:S01]  /*2ea60*/  PRMT R38, RZ, 0x7610, R38 ;  /* 0x00007610ff267816 */ /* 0x000fe20000000026 */
[----:B---3--:R-:W-:-:S02]  /*2ea70*/  @!P0 IMAD.MOV.U32 R2, RZ, RZ, R14 ;  /* 0x000000ffff028224 */ /* 0x008fc400078e000e */
[----:B------:R-:W-:Y:S01]  /*2ea80*/  @!P0 IMAD.MOV.U32 R3, RZ, RZ, R15 ;  /* 0x000000ffff038224 */ /* 0x000fe200078e000f */
[----:B------:R-:W-:-:S04]  /*2ea90*/  PRMT R36, RZ, 0x7610, R36 ;  /* 0x00007610ff247816 */ /* 0x000fc80000000024 */
[----:B------:R0:W3:Y:S01]  /*2eaa0*/  @!P0 LDG.E.U8 R38, desc[UR32][R2.64] ;  /* 0x0000002002268981 */ /* 0x0000e2000c1e1100 */
[----:B------:R-:W-:Y:S02]  /*2eab0*/  PRMT R34, RZ, 0x7610, R34 ;  /* 0x00007610ff227816 */ /* 0x000fe40000000022 */
[----:B------:R-:W-:Y:S01]  /*2eac0*/  PRMT R32, RZ, 0x7610, R32 ;  /* 0x00007610ff207816 */ /* 0x000fe20000000020 */
[----:B0-----:R-:W-:Y:S02]  /*2ead0*/  @!P1 IMAD.MOV.U32 R2, RZ, RZ, R8 ;  /* 0x000000ffff029224 */ /* 0x001fe400078e0008 */
[----:B------:R-:W-:-:S05]  /*2eae0*/  @!P1 IMAD.MOV.U32 R3, RZ, RZ, R9 ;  /* 0x000000ffff039224 */ /* 0x000fca00078e0009 */
[----:B------:R0:W3:Y:S02]  /*2eaf0*/  @!P1 LDG.E.U8 R36, desc[UR32][R2.64] ;  /* 0x0000002002249981 */ /* 0x0000e4000c1e1100 */
[----:B0-----:R-:W-:Y:S02]  /*2eb00*/  @!P0 IMAD.MOV.U32 R2, RZ, RZ, R10 ;  /* 0x000000ffff028224 */ /* 0x001fe400078e000a */
[----:B------:R-:W-:-:S05]  /*2eb10*/  @!P0 IMAD.MOV.U32 R3, RZ, RZ, R11 ;  /* 0x000000ffff038224 */ /* 0x000fca00078e000b */
[----:B------:R0:W3:Y:S04]  /*2eb20*/  @!P0 LDG.E.U8 R34, desc[UR32][R2.64] ;  /* 0x0000002002228981 */ /* 0x0000e8000c1e1100 */
[----:B------:R-:W-:Y:S04]  /*2eb30*/  STL [R1+0x32d8], R42 ;  /* 0x0032d82a01007387 */ /* 0x000fe80000100800 */
[----:B------:R-:W3:Y:S04]  /*2eb40*/  LDL R7, [R1+0x2518] ;  /* 0x0025180001077983 */ /* 0x000ee80000100800 */
[----:B------:R-:W3:Y:S01]  /*2eb50*/  LDL R6, [R1+0x254c] ;  /* 0x00254c0001067983 */ /* 0x000ee20000100800 */
[----:B0-----:R-:W-:-:S03]  /*2eb60*/  PRMT R2, RZ, 0x7610, R2 ;  /* 0x00007610ff027816 */ /* 0x001fc60000000002 */
[----:B----4-:R-:W-:Y:S04]  /*2eb70*/  STL [R1+0x32dc], R40 ;  /* 0x0032dc2801007387 */ /* 0x010fe80000100800 */
[----:B------:R-:W4:Y:S04]  /*2eb80*/  LDL R15, [R1+0x2514] ;  /* 0x00251400010f7983 */ /* 0x000f280000100800 */
[----:B------:R-:W4:Y:S04]  /*2eb90*/  LDL R14, [R1+0x2550] ;  /* 0x00255000010e7983 */ /* 0x000f280000100800 */
[----:B--2---:R0:W2:Y:S02]  /*2eba0*/  @!P1 LDG.E.U8 R32, desc[UR32][R4.64] ;  /* 0x0000002004209981 */ /* 0x0040a4000c1e1100 */
[----:B0-----:R-:W-:-:S02]  /*2ebb0*/  @!P0 IMAD.MOV.U32 R5, RZ, RZ, R13 ;  /* 0x000000ffff058224 */ /* 0x001fc400078e000d */
        /* <DEDUP_REMOVED lines=9> */
[----:B0-----:R-:W-:-:S03]  /*2ec50*/  PRMT R4, RZ, 0x7610, R4 ;  /* 0x00007610ff047816 */ /* 0x001fc60000000004 */
[----:B------:R-:W-:Y:S04]  /*2ec60*/  STL [R1+0x32e8], R34 ;  /* 0x0032e82201007387 */ /* 0x000fe80000100800 */
[----:B------:R-:W3:Y:S04]  /*2ec70*/  LDL R11, [R1+0x2538] ;  /* 0x00253800010b7983 */ /* 0x000ee80000100800 */
[----:B------:R-:W3:Y:S04]  /*2ec80*/  LDL R10, [R1+0x256c] ;  /* 0x00256c00010a7983 */ /* 0x000ee80000100800 */
[----:B------:R4:W3:Y:S02]  /*2ec90*/  @!P1 LDG.E.U8 R3, desc[UR32][R6.64] ;  /* 0x0000002006039981 */ /* 0x0008e4000c1e1100 */
[----:B----4-:R-:W-:-:S02]  /*2eca0*/  @!P0 IMAD.MOV.U32 R7, RZ, RZ, R15 ;  /* 0x000000ffff078224 */ /* 0x010fc400078e000f */
        /* <DEDUP_REMOVED lines=8> */
[----:B------:R-:W-:-:S02]  /*2ed30*/  PRMT R5, RZ, 0x7610, R5 ;  /* 0x00007610ff057816 */ /* 0x000fc40000000005 */
[----:B0-----:R-:W-:Y:S02]  /*2ed40*/  PRMT R6, RZ, 0x7610, R6 ;  /* 0x00007610ff067816 */ /* 0x001fe40000000006 */
[----:B------:R-:W-:Y:S02]  /*2ed50*/  PRMT R7, RZ, 0x7610, R7 ;  /* 0x00007610ff077816 */ /* 0x000fe40000000007 */
[----:B---3--:R0:W3:Y:S02]  /*2ed60*/  @!P1 LDG.E.U8 R5, desc[UR32][R8.64] ;  /* 0x0000002008059981 */ /* 0x0080e4000c1e1100 */
[----:B0-----:R-:W-:Y:S02]  /*2ed70*/  @!P0 IMAD.MOV.U32 R9, RZ, RZ, R17 ;  /* 0x000000ffff098224 */ /* 0x001fe400078e0011 */
[----:B------:R-:W-:-:S05]  /*2ed80*/  @!P0 IMAD.MOV.U32 R8, RZ, RZ, R16 ;  /* 0x000000ffff088224 */ /* 0x000fca00078e0010 */
[----:B------:R0:W3:Y:S02]  /*2ed90*/  @!P0 LDG.E.U8 R6, desc[UR32][R8.64] ;  /* 0x0000002008068981 */ /* 0x0000e4000c1e1100 */
[----:B0-----:R-:W-:Y:S02]  /*2eda0*/  PRMT R8, RZ, 0x7610, R8 ;  /* 0x00007610ff087816 */ /* 0x001fe40000000008 */
[----:B------:R2:W3:Y:S04]  /*2edb0*/  @!P1 LDG.E.U8 R7, desc[UR32][R10.64] ;  /* 0x000000200a079981 */ /* 0x0004e8000c1e1100 */
[----:B------:R-:W-:Y:S01]  /*2edc0*/  STL [R1+0x32f4], R3 ;  /* 0x0032f40301007387 */ /* 0x000fe20000100800 */
[----:B------:R-:W-:-:S03]  /*2edd0*/  PRMT R9, RZ, 0x7610, R9 ;  /* 0x00007610ff097816 */ /* 0x000fc60000000009 */
[----:B------:R-:W3:Y:S04]  /*2ede0*/  LDL R18, [R1+0x2544] ;  /* 0x0025440001127983 */ /* 0x000ee80000100800 */
[----:B------:R-:W3:Y:S04]  /*2edf0*/  LDL R15, [R1+0x2580] ;  /* 0x00258000010f7983 */ /* 0x000ee80000100800 */
[----:B----4-:R0:W-:Y:S04]  /*2ee00*/  STL [R1+0x32f8], R4 ;  /* 0x0032f80401007387 */ /* 0x0101e80000100800 */
[----:B------:R-:W4:Y:S04]  /*2ee10*/  LDL R14, [R1+0x2558] ;  /* 0x00255800010e7983 */ /* 0x000f280000100800 */
[----:B0-----:R-:W4:Y:S01]  /*2ee20*/  LDL R4, [R1+0x258c] ;  /* 0x00258c0001047983 */ /* 0x001f220000100800 */
[----:B--2---:R-:W-:-:S02]  /*2ee30*/  @!P0 IMAD.MOV.U32 R11, RZ, RZ, R20 ;  /* 0x000000ffff0b8224 */ /* 0x004fc400078e0014 */
[----:B------:R-:W-:-:S05]  /*2ee40*/  @!P0 IMAD.MOV.U32 R10, RZ, RZ, R19 ;  /* 0x000000ffff0a8224 */ /* 0x000fca00078e0013 */
[----:B------:R0:W2:Y:S04]  /*2ee50*/  @!P0 LDG.E.U8 R8, desc[UR32][R10.64] ;  /* 0x000000200a088981 */ /* 0x0000a8000c1e1100 */
[----:B------:R1:W2:Y:S04]  /*2ee60*/  @!P1 LDG.E.U8 R9, desc[UR32][R12.64] ;  /* 0x000000200c099981 */ /* 0x0002a8000c1e1100 */
[----:B---3--:R-:W-:Y:S04]  /*2ee70*/  STL [R1+0x32fc], R5 ;  /* 0x0032fc0501007387 */ /* 0x008fe80000100800 */
[----:B------:R-:W3:Y:S04]  /*2ee80*/  LDL R3, [R1+0x2554] ;  /* 0x0025540001037983 */ /* 0x000ee80000100800 */
[----:B------:R-:W3:Y:S01]  /*2ee90*/  LDL R2, [R1+0x2590] ;  /* 0x0025900001027983 */ /* 0x000ee20000100800 */
[----:B0-----:R-:W-:-:S02]  /*2eea0*/  PRMT R10, RZ, 0x7610, R10 ;  /* 0x00007610ff0a7816 */ /* 0x001fc4000000000a */
[----:B------:R-:W-:Y:S01]  /*2eeb0*/  PRMT R11, RZ, 0x7610, R11 ;  /* 0x00007610ff0b7816 */ /* 0x000fe2000000000b */
[----:B------:R-:W-:Y:S04]  /*2eec0*/  STL [R1+0x3300], R6 ;  /* 0x0033000601007387 */ /* 0x000fe80000100800 */
[----:B------:R-:W3:Y:S04]  /*2eed0*/  LDL R17, [R1+0x2568] ;  /* 0x0025680001117983 */ /* 0x000ee80000100800 */
[----:B------:R-:W3:Y:S04]  /*2eee0*/  LDL R16, [R1+0x259c] ;  /* 0x00259c0001107983 */ /* 0x000ee80000100800 */
[----:B------:R0:W-:Y:S01]  /*2eef0*/  STL [R1+0x3304], R7 ;  /* 0x0033040701007387 */ /* 0x0001e20000100800 */
[----:B-1----:R-:W-:-:S02]  /*2ef00*/  @!P0 IMAD.MOV.U32 R13, RZ, RZ, R18 ;  /* 0x000000ffff0d8224 */ /* 0x002fc400078e0012 */
[----:B------:R-:W-:-:S05]  /*2ef10*/  @!P0 IMAD.MOV.U32 R12, RZ, RZ, R15 ;  /* 0x000000ffff0c8224 */ /* 0x000fca00078e000f */
[----:B------:R1:W3:Y:S01]  /*2ef20*/  @!P0 LDG.E.U8 R10, desc[UR32][R12.64] ;  /* 0x000000200c0a8981 */ /* 0x0002e2000c1e1100 */
[----:B----4-:R-:W-:Y:S02]  /*2ef30*/  @!P1 IMAD.MOV.U32 R15, RZ, RZ, R14 ;  /* 0x000000ffff0f9224 */ /* 0x010fe400078e000e */
[----:B------:R-:W-:-:S05]  /*2ef40*/  @!P1 IMAD.MOV.U32 R14, RZ, RZ, R4 ;  /* 0x000000ffff0e9224 */ /* 0x000fca00078e0004 */
[----:B------:R3:W4:Y:S04]  /*2ef50*/  @!P1 LDG.E.U8 R11, desc[UR32][R14.64] ;  /* 0x000000200e0b9981 */ /* 0x000728000c1e1100 */
[----:B--2---:R-:W-:Y:S04]  /*2ef60*/  STL [R1+0x3308], R8 ;  /* 0x0033080801007387 */ /* 0x004fe80000100800 */
[----:B0-----:R-:W2:Y:S04]  /*2ef70*/  LDL R7, [R1+0x2564] ;  /* 0x0025640001077983 */ /* 0x001ea80000100800 */
[----:B------:R-:W2:Y:S04]  /*2ef80*/  LDL R6, [R1+0x25a0] ;  /* 0x0025a00001067983 */ /* 0x000ea80000100800 */
[----:B------:R-:W-:Y:S04]  /*2ef90*/  STL [R1+0x330c], R9 ;  /* 0x00330c0901007387 */ /* 0x000fe80000100800 */
[----:B------:R-:W2:Y:S04]  /*2efa0*/  LDL R19, [R1+0x2578] ;  /* 0x0025780001137983 */ /* 0x000ea80000100800 */
[----:B------:R-:W2:Y:S01]  /*2efb0*/  LDL R18, [R1+0x25ac] ;  /* 0x0025ac0001127983 */ /* 0x000ea20000100800 */
[----:B-1----:R-:W-:Y:S01]  /*2efc0*/  PRMT R12, RZ, 0x7610, R12 ;  /* 0x00007610ff0c7816 */ /* 0x002fe2000000000c */
[----:B---3--:R-:W-:-:S02]  /*2efd0*/  @!P0 IMAD.MOV.U32 R15, RZ, RZ, R3 ;  /* 0x000000ffff0f8224 */ /* 0x008fc400078e0003 */
[----:B------:R-:W-:Y:S01]  /*2efe0*/  @!P0 IMAD.MOV.U32 R14, RZ, RZ, R2 ;  /* 0x000000ffff0e8224 */ /* 0x000fe200078e0002 */
[----:B------:R-:W-:-:S04]  /*2eff0*/  PRMT R13, RZ, 0x7610, R13 ;  /* 0x00007610ff0d7816 */ /* 0x000fc8000000000d */
[----:B------:R0:W3:Y:S02]  /*2f000*/  @!P0 LDG.E.U8 R12, desc[UR32][R14.64] ;  /* 0x000000200e0c8981 */ /* 0x0000e4000c1e1100 */
[----:B0-----:R-:W-:Y:S02]  /*2f010*/  PRMT R14, RZ, 0x7610, R14 ;  /* 0x00007610ff0e7816 */ /* 0x001fe4000000000e */
[----:B------:R2:W3:Y:S01]  /*2f020*/  @!P1 LDG.E.U8 R13, desc[UR32][R16.64] ;  /* 0x00000020100d9981 */ /* 0x0004e2000c1e1100 */
[----:B------:R-:W-:-:S03]  /*2f030*/  PRMT R15, RZ, 0x7610, R15 ;  /* 0x00007610ff0f7816 */ /* 0x000fc6000000000f */
[----:B------:R-:W-:Y:S04]  /*2f040*/  STL [R1+0x3310], R10 ;  /* 0x0033100a01007387 */ /* 0x000fe80000100800 */
[----:B------:R-:W3:Y:S04]  /*2f050*/  LDL R5, [R1+0x2574] ;  /* 0x0025740001057983 */ /* 0x000ee80000100800 */
[----:B------:R-:W3:Y:S04]  /*2f060*/  LDL R4, [R1+0x25b0] ;  /* 0x0025b00001047983 */ /* 0x000ee80000100800 */
[----:B----4-:R0:W-:Y:S04]  /*2f070*/  STL [R1+0x3314], R11 ;  /* 0x0033140b01007387 */ /* 0x0101e80000100800 */
[----:B------:R-:W4:Y:S04]  /*2f080*/  LDL R21, [R1+0x2588] ;  /* 0x0025880001157983 */ /* 0x000f280000100800 */
[----:B------:R-:W4:Y:S04]  /*2f090*/  LDL R20, [R1+0x25bc] ;  /* 0x0025bc0001147983 */ /* 0x000f280000100800 */
[----:B------:R-:W4:Y:S04]  /*2f0a0*/  LDL R3, [R1+0x2584] ;  /* 0x0025840001037983 */ /* 0x000f280000100800 */
[----:B------:R-:W4:Y:S01]  /*2f0b0*/  LDL R2, [R1+0x25c0] ;  /* 0x0025c00001027983 */ /* 0x000f220000100800 */
[----:B--2---:R-:W-:-:S02]  /*2f0c0*/  @!P0 IMAD.MOV.U32 R17, RZ, RZ, R7 ;  /* 0x000000ffff118224 */ /* 0x004fc400078e0007 */
[----:B------:R-:W-:-:S05]  /*2f0d0*/  @!P0 IMAD.MOV.U32 R16, RZ, RZ, R6 ;  /* 0x000000ffff108224 */ /* 0x000fca00078e0006 */
[----:B------:R1:W2:Y:S04]  /*2f0e0*/  @!P0 LDG.E.U8 R14, desc[UR32][R16.64] ;  /* 0x00000020100e8981 */ /* 0x0002a8000c1e1100 */
[----:B------:R1:W2:Y:S04]  /*2f0f0*/  @!P1 LDG.E.U8 R15, desc[UR32][R18.64] ;  /* 0x00000020120f9981 */ /* 0x0002a8000c1e1100 */
[----:B---3--:R-:W-:Y:S04]  /*2f100*/  STL [R1+0x3318], R12 ;  /* 0x0033180c01007387 */ /* 0x008fe80000100800 */
[----:B0-----:R-:W3:Y:S04]  /*2f110*/  LDL R11, [R1+0x2598] ;  /* 0x00259800010b7983 */ /* 0x001ee80000100800 */
[----:B------:R-:W3:Y:S04]  /*2f120*/  LDL R10, [R1+0x25cc] ;  /* 0x0025cc00010a7983 */ /* 0x000ee80000100800 */
[----:B------:R-:W3:Y:S04]  /*2f130*/  LDL R9, [R1+0x2594] ;  /* 0x0025940001097983 */ /* 0x000ee80000100800 */
[----:B------:R-:W3:Y:S04]  /*2f140*/  LDL R8, [R1+0x25d0] ;  /* 0x0025d00001087983 */ /* 0x000ee80000100800 */
[----:B------:R0:W-:Y:S04]  /*2f150*/  STL [R1+0x331c], R13 ;  /* 0x00331c0d01007387 */ /* 0x0001e80000100800 */
[----:B------:R-:W3:Y:S04]  /*2f160*/  LDL R7, [R1+0x25a8] ;  /* 0x0025a80001077983 */ /* 0x000ee80000100800 */
[----:B------:R-:W3:Y:S01]  /*2f170*/  LDL R6, [R1+0x25dc] ;  /* 0x0025dc0001067983 */ /* 0x000ee20000100800 */
[----:B-1----:R-:W-:Y:S01]  /*2f180*/  PRMT R17, RZ, 0x7610, R17 ;  /* 0x00007610ff117816 */ /* 0x002fe20000000011 */
[----:B------:R-:W-:-:S02]  /*2f190*/  @!P0 IMAD.MOV.U32 R19, RZ, RZ, R5 ;  /* 0x000000ffff138224 */ /* 0x000fc400078e0005 */
[----:B------:R-:W-:-:S03]  /*2f1a0*/  @!P0 IMAD.MOV.U32 R18, RZ, RZ, R4 ;  /* 0x000000ffff128224 */ /* 0x000fc600078e0004 */
[----:B----4-:R1:W4:Y:S02]  /*2f1b0*/  @!P1 LDG.E.U8 R17, desc[UR32][R20.64] ;  /* 0x0000002014119981 */ /* 0x010324000c1e1100 */
[----:B-1----:R-:W-:Y:S02]  /*2f1c0*/  @!P0 IMAD.MOV.U32 R21, RZ, RZ, R3 ;  /* 0x000000ffff158224 */ /* 0x002fe400078e0003 */
[----:B------:R-:W-:Y:S01]  /*2f1d0*/  @!P0 IMAD.MOV.U32 R20, RZ, RZ, R2 ;  /* 0x000000ffff148224 */ /* 0x000fe200078e0002 */
[----:B--2---:R-:W-:Y:S04]  /*2f1e0*/  STL [R1+0x3320], R14 ;  /* 0x0033200e01007387 */ /* 0x004fe80000100800 */
[----:B0-----:R-:W2:Y:S04]  /*2f1f0*/  LDL R13, [R1+0x25a4] ;  /* 0x0025a400010d7983 */ /* 0x001ea80000100800 */
[----:B------:R-:W4:Y:S04]  /*2f200*/  LDL R12, [R1+0x25e0] ;  /* 0x0025e000010c7983 */ /* 0x000f280000100800 */
[----:B------:R0:W-:Y:S04]  /*2f210*/  STL [R1+0x3324], R15 ;  /* 0x0033240f01007387 */ /* 0x0001e80000100800 */
[----:B------:R-:W4:Y:S04]  /*2f220*/  LDL R5, [R1+0x25b8] ;  /* 0x0025b80001057983 */ /* 0x000f280000100800 */
[----:B------:R-:W4:Y:S04]  /*2f230*/  LDL R4, [R1+0x25ec] ;  /* 0x0025ec0001047983 */ /* 0x000f280000100800 */
[----:B------:R-:W4:Y:S04]  /*2f240*/  LDL R3, [R1+0x25b4] ;  /* 0x0025b40001037983 */ /* 0x000f280000100800 */
[----:B------:R-:W4:Y:S01]  /*2f250*/  LDL R2, [R1+0x25f0] ;  /* 0x0025f00001027983 */ /* 0x000f220000100800 */
[----:B------:R-:W-:-:S03]  /*2f260*/  PRMT R16, RZ, 0x7610, R16 ;  /* 0x00007610ff107816 */ /* 0x000fc60000000010 */
[----:B------:R-:W4:Y:S04]  /*2f270*/  LDL R34, [R1+0x2614] ;  /* 0x0026140001227983 */ /* 0x000f280000100800 */
[----:B------:R-:W4:Y:S04]  /*2f280*/  LDL R32, [R1+0x2650] ;  /* 0x0026500001207983 */ /* 0x000f280000100800 */
[----:B0-----:R-:W4:Y:S04]  /*2f290*/  LDL R15, [R1+0x2628] ;  /* 0x00262800010f7983 */ /* 0x001f280000100800 */
[----:B------:R0:W4:Y:S04]  /*2f2a0*/  @!P0 LDG.E.U8 R16, desc[UR32][R18.64] ;  /* 0x0000002012108981 */ /* 0x000128000c1e1100 */
[----:B------:R-:W4:Y:S01]  /*2f2b0*/  LDL R14, [R1+0x265c] ;  /* 0x00265c00010e7983 */ /* 0x000f220000100800 */
[----:B---3--:R-:W-:-:S02]  /*2f2c0*/  @!P1 IMAD.MOV.U32 R23, RZ, RZ, R11 ;  /* 0x000000ffff179224 */ /* 0x008fc400078e000b */
[----:B------:R-:W-:Y:S01]  /*2f2d0*/  @!P1 IMAD.MOV.U32 R22, RZ, RZ, R10 ;  /* 0x000000ffff169224 */ /* 0x000fe200078e000a */
[----:B------:R-:W3:Y:S04]  /*2f2e0*/  LDL R11, [R1+0x25c8] ;  /* 0x0025c800010b7983 */ /* 0x000ee80000100800 */
[----:B------:R-:W3:Y:S01]  /*2f2f0*/  LDL R10, [R1+0x25fc] ;  /* 0x0025fc00010a7983 */ /* 0x000ee20000100800 */
[----:B0-----:R-:W-:Y:S02]  /*2f300*/  PRMT R18, RZ, 0x7610, R18 ;  /* 0x00007610ff127816 */ /* 0x001fe40000000012 */
[----:B------:R-:W-:-:S04]  /*2f310*/  PRMT R19, RZ, 0x7610, R19 ;  /* 0x00007610ff137816 */ /* 0x000fc80000000013 */
[----:B------:R0:W3:Y:S04]  /*2f320*/  @!P0 LDG.E.U8 R18, desc[UR32][R20.64] ;  /* 0x0000002014128981 */ /* 0x0000e8000c1e1100 */
[----:B------:R1:W3:Y:S01]  /*2f330*/  @!P1 LDG.E.U8 R19, desc[UR32][R22.64] ;  /* 0x0000002016139981 */ /* 0x0002e2000c1e1100 */
[----:B------:R-:W-:Y:S02]  /*2f340*/  @!P1 IMAD.MOV.U32 R24, RZ, RZ, R6 ;  /* 0x000000ffff189224 */ /* 0x000fe400078e0006 */
[----:B------:R-:W-:Y:S01]  /*2f350*/  @!P1 IMAD.MOV.U32 R25, RZ, RZ, R7 ;  /* 0x000000ffff199224 */ /* 0x000fe200078e0007 */
[----:B------:R-:W3:Y:S04]  /*2f360*/  LDL R6, [R1+0x260c] ;  /* 0x00260c0001067983 */ /* 0x000ee80000100800 */
[----:B------:R-:W3:Y:S01]  /*2f370*/  LDL R7, [R1+0x25d8] ;  /* 0x0025d80001077983 */ /* 0x000ee20000100800 */
[----:B0-----:R-:W-:Y:S01]  /*2f380*/  PRMT R21, RZ, 0x7610, R21 ;  /* 0x00007610ff157816 */ /* 0x001fe20000000015 */
[----:B-1----:R-:W-:-:S02]  /*2f390*/  @!P0 IMAD.MOV.U32 R22, RZ, RZ, R8 ;  /* 0x000000ffff168224 */ /* 0x002fc400078e0008 */
[----:B------:R-:W-:Y:S01]  /*2f3a0*/  @!P0 IMAD.MOV.U32 R23, RZ, RZ, R9 ;  /* 0x000000ffff178224 */ /* 0x000fe200078e0009 */
[----:B------:R-:W3:Y:S04]  /*2f3b0*/  LDL R8, [R1+0x2600] ;  /* 0x0026000001087983 */ /* 0x000ee80000100800 */
[----:B------:R-:W3:Y:S01]  /*2f3c0*/  LDL R9, [R1+0x25c4] ;  /* 0x0025c40001097983 */ /* 0x000ee20000100800 */
[----:B------:R-:W-:-:S03]  /*2f3d0*/  PRMT R20, RZ, 0x7610, R20 ;  /* 0x00007610ff147816 */ /* 0x000fc60000000014 */
[----:B------:R-:W3:Y:S04]  /*2f3e0*/  @!P1 LDG.E.U8 R21, desc[UR32][R24.64] ;  /* 0x0000002018159981 */ /* 0x000ee8000c1e1100 */
[----:B------:R0:W3:Y:S02]  /*2f3f0*/  @!P0 LDG.E.U8 R20, desc[UR32][R22.64] ;  /* 0x0000002016148981 */ /* 0x0000e4000c1e1100 */
[----:B0-----:R-:W-:Y:S01]  /*2f400*/  PRMT R23, RZ, 0x7610, R23 ;  /* 0x00007610ff177816 */ /* 0x001fe20000000017 */
[----:B--2---:R-:W-:Y:S02]  /*2f410*/  @!P0 IMAD.MOV.U32 R25, RZ, RZ, R13 ;  /* 0x000000ffff198224 */ /* 0x004fe400078e000d */
[----:B----4-:R-:W-:Y:S01]  /*2f420*/  @!P0 IMAD.MOV.U32 R24, RZ, RZ, R12 ;  /* 0x000000ffff188224 */ /* 0x010fe200078e000c */
[----:B------:R-:W2:Y:S04]  /*2f430*/  LDL R13, [R1+0x25d4] ;  /* 0x0025d400010d7983 */ /* 0x000ea80000100800 */
[----:B------:R-:W4:Y:S01]  /*2f440*/  LDL R12, [R1+0x2610] ;  /* 0x00261000010c7983 */ /* 0x000f220000100800 */
[----:B------:R-:W-:-:S02]  /*2f450*/  @!P1 IMAD.MOV.U32 R27, RZ, RZ, R5 ;  /* 0x000000ffff1b9224 */ /* 0x000fc400078e0005 */
[----:B------:R-:W-:Y:S01]  /*2f460*/  @!P1 IMAD.MOV.U32 R26, RZ, RZ, R4 ;  /* 0x000000ffff1a9224 */ /* 0x000fe200078e0004 */
[----:B------:R-:W4:Y:S04]  /*2f470*/  LDL R5, [R1+0x25e8] ;  /* 0x0025e80001057983 */ /* 0x000f280000100800 */
[----:B------:R-:W4:Y:S04]  /*2f480*/  LDL R4, [R1+0x261c] ;  /* 0x00261c0001047983 */ /* 0x000f280000100800 */
[----:B------:R0:W4:Y:S02]  /*2f490*/  @!P1 LDG.E.U8 R23, desc[UR32][R26.64] ;  /* 0x000000201a179981 */ /* 0x000124000c1e1100 */
[----:B0-----:R-:W-:-:S02]  /*2f4a0*/  @!P0 IMAD.MOV.U32 R27, RZ, RZ, R3 ;  /* 0x000000ffff1b8224 */ /* 0x001fc400078e0003 */
[----:B------:R-:W4:Y:S01]  /*2f4b0*/  LDL R3, [R1+0x25e4] ;  /* 0x0025e40001037983 */ /* 0x000f220000100800 */
[----:B------:R-:W-:-:S03]  /*2f4c0*/  @!P0 IMAD.MOV.U32 R26, RZ, RZ, R2 ;  /* 0x000000ffff1a8224 */ /* 0x000fc600078e0002 */
[----:B------:R-:W4:Y:S01]  /*2f4d0*/  LDL R2, [R1+0x2620] ;  /* 0x0026200001027983 */ /* 0x000f220000100800 */
[----:B------:R-:W-:Y:S01]  /*2f4e0*/  PRMT R22, RZ, 0x7610, R22 ;  /* 0x00007610ff167816 */ /* 0x000fe20000000016 */
[----:B---3--:R-:W-:Y:S02]  /*2f4f0*/  @!P1 IMAD.MOV.U32 R28, RZ, RZ, R10 ;  /* 0x000000ffff1c9224 */ /* 0x008fe400078e000a */
[----:B------:R-:W-:Y:S01]  /*2f500*/  @!P1 IMAD.MOV.U32 R29, RZ, RZ, R11 ;  /* 0x000000ffff1d9224 */ /* 0x000fe200078e000b */
[----:B------:R-:W3:Y:S04]  /*2f510*/  LDL R10, [R1+0x262c] ;  /* 0x00262c00010a7983 */ /* 0x000ee80000100800 */
[----:B------:R0:W3:Y:S04]  /*2f520*/  @!P0 LDG.E.U8 R22, desc[UR32][R24.64] ;  /* 0x0000002018168981 */ /* 0x0000e8000c1e1100 */
[----:B------:R-:W3:Y:S01]  /*2f530*/  LDL R11, [R1+0x25f8] ;  /* 0x0025f800010b7983 */ /* 0x000ee20000100800 */
[----:B0-----:R-:W-:-:S02]  /*2f540*/  PRMT R24, RZ, 0x7610, R24 ;  /* 0x00007610ff187816 */ /* 0x001fc40000000018 */
[----:B------:R-:W-:Y:S01]  /*2f550*/  PRMT R25, RZ, 0x7610, R25 ;  /* 0x00007610ff197816 */ /* 0x000fe20000000019 */
[----:B------:R-:W-:Y:S02]  /*2f560*/  @!P1 IMAD.MOV.U32 R30, RZ, RZ, R6 ;  /* 0x000000ffff1e9224 */ /* 0x000fe400078e0006 */
[----:B------:R-:W-:Y:S01]  /*2f570*/  @!P1 IMAD.MOV.U32 R31, RZ, RZ, R7 ;  /* 0x000000ffff1f9224 */ /* 0x000fe200078e0007 */
[----:B------:R-:W3:Y:S04]  /*2f580*/  LDL R6, [R1+0x263c] ;  /* 0x00263c0001067983 */ /* 0x000ee80000100800 */
[----:B------:R0:W3:Y:S04]  /*2f590*/  @!P0 LDG.E.U8 R24, desc[UR32][R26.64] ;  /* 0x000000201a188981 */ /* 0x0000e8000c1e1100 */
[----:B------:R1:W3:Y:S04]  /*2f5a0*/  @!P1 LDG.E.U8 R25, desc[UR32][R28.64] ;  /* 0x000000201c199981 */ /* 0x0002e8000c1e1100 */
[----:B------:R-:W3:Y:S01]  /*2f5b0*/  LDL R7, [R1+0x2608] ;  /* 0x0026080001077983 */ /* 0x000ee20000100800 */
[----:B0-----:R-:W-:-:S02]  /*2f5c0*/  PRMT R26, RZ, 0x7610, R26 ;  /* 0x00007610ff1a7816 */ /* 0x001fc4000000001a */
[----:B------:R-:W-:Y:S01]  /*2f5d0*/  PRMT R27, RZ, 0x7610, R27 ;  /* 0x00007610ff1b7816 */ /* 0x000fe2000000001b */
[----:B-1----:R-:W-:Y:S02]  /*2f5e0*/  @!P0 IMAD.MOV.U32 R28, RZ, RZ, R8 ;  /* 0x000000ffff1c8224 */ /* 0x002fe400078e0008 */
[----:B------:R-:W-:Y:S01]  /*2f5f0*/  @!P0 IMAD.MOV.U32 R29, RZ, RZ, R9 ;  /* 0x000000ffff1d8224 */ /* 0x000fe200078e0009 */
[----:B------:R-:W3:Y:S04]  /*2f600*/  LDL R8, [R1+0x2630] ;  /* 0x0026300001087983 */ /* 0x000ee80000100800 */
[----:B------:R-:W3:Y:S04]  /*2f610*/  LDL R9, [R1+0x25f4] ;  /* 0x0025f40001097983 */ /* 0x000ee80000100800 */
[----:B------:R0:W3:Y:S04]  /*2f620*/  @!P0 LDG.E.U8 R26, desc[UR32][R28.64] ;  /* 0x000000201c1a8981 */ /* 0x0000e8000c1e1100 */
[----:B------:R2:W3:Y:S01]  /*2f630*/  @!P1 LDG.E.U8 R27, desc[UR32][R30.64] ;  /* 0x000000201e1b9981 */ /* 0x0004e2000c1e1100 */
[----:B0-----:R-:W-:-:S02]  /*2f640*/  PRMT R28, RZ, 0x7610, R28 ;  /* 0x00007610ff1c7816 */ /* 0x001fc4000000001c */
[----:B------:R-:W-:Y:S01]  /*2f650*/  PRMT R29, RZ, 0x7610, R29 ;  /* 0x00007610ff1d7816 */ /* 0x000fe2000000001d */
[----:B--2---:R-:W-:Y:S02]  /*2f660*/  @!P0 IMAD.MOV.U32 R31, RZ, RZ, R13 ;  /* 0x000000ffff1f8224 */ /* 0x004fe400078e000d */
[----:B----4-:R-:W-:Y:S01]  /*2f670*/  @!P0 IMAD.MOV.U32 R30, RZ, RZ, R12 ;  /* 0x000000ffff1e8224 */ /* 0x010fe200078e000c */
[----:B------:R-:W-:Y:S01]  /*2f680*/  PRMT R33, RZ, 0x7610, R33 ;  /* 0x00007610ff217816 */ /* 0x000fe20000000021 */
[----:B------:R-:W2:Y:S04]  /*2f690*/  LDL R13, [R1+0x2624] ;  /* 0x00262400010d7983 */ /* 0x000ea80000100800 */
[----:B------:R0:W4:Y:S04]  /*2f6a0*/  @!P0 LDG.E.U8 R28, desc[UR32][R30.64] ;  /* 0x000000201e1c8981 */ /* 0x000128000c1e1100 */
[----:B------:R-:W2:Y:S01]  /*2f6b0*/  LDL R12, [R1+0x2660] ;  /* 0x00266000010c7983 */ /* 0x000ea20000100800 */
[----:B0-----:R-:W-:-:S02]  /*2f6c0*/  @!P1 IMAD.MOV.U32 R30, RZ, RZ, R4 ;  /* 0x000000ffff1e9224 */ /* 0x001fc400078e0004 */
[----:B------:R-:W-:Y:S01]  /*2f6d0*/  @!P1 IMAD.MOV.U32 R31, RZ, RZ, R5 ;  /* 0x000000ffff1f9224 */ /* 0x000fe200078e0005 */
[----:B------:R-:W4:Y:S04]  /*2f6e0*/  LDL R4, [R1+0x2640] ;  /* 0x0026400001047983 */ /* 0x000f280000100800 */
[----:B------:R-:W2:Y:S04]  /*2f6f0*/  LDL R5, [R1+0x2604] ;  /* 0x0026040001057983 */ /* 0x000ea80000100800 */
[----:B------:R0:W2:Y:S02]  /*2f700*/  @!P1 LDG.E.U8 R29, desc[UR32][R30.64] ;  /* 0x000000201e1d9981 */ /* 0x0000a4000c1e1100 */
[----:B0-----:R-:W-:-:S02]  /*2f710*/  @!P0 IMAD.MOV.U32 R31, RZ, RZ, R3 ;  /* 0x000000ffff1f8224 */ /* 0x001fc400078e0003 */
[----:B------:R-:W2:Y:S01]  /*2f720*/  LDL R3, [R1+0x2618] ;  /* 0x0026180001037983 */ /* 0x000ea20000100800 */
[----:B------:R-:W-:-:S03]  /*2f730*/  @!P0 IMAD.MOV.U32 R30, RZ, RZ, R2 ;  /* 0x000000ffff1e8224 */ /* 0x000fc600078e0002 */
[----:B------:R-:W2:Y:S01]  /*2f740*/  LDL R2, [R1+0x264c] ;  /* 0x00264c0001027983 */ /* 0x000ea20000100800 */
[----:B------:R-:W-:-:S03]  /*2f750*/  PRMT R35, RZ, 0x7610, R35 ;  /* 0x00007610ff237816 */ /* 0x000fc60000000023 */
[----:B------:R3:W2:Y:S01]  /*2f760*/  @!P0 LDG.E.U8 R33, desc[UR32][R30.64] ;  /* 0x000000201e218981 */ /* 0x0006a2000c1e1100 */
[----:B------:R-:W-:Y:S01]  /*2f770*/  PRMT R37, RZ, 0x7610, R37 ;  /* 0x00007610ff257816 */ /* 0x000fe20000000025 */
[----:B---3--:R-:W-:Y:S02]  /*2f780*/  @!P1 IMAD.MOV.U32 R30, RZ, RZ, R10 ;  /* 0x000000ffff1e9224 */ /* 0x008fe400078e000a */
[----:B------:R-:W-:Y:S01]  /*2f790*/  @!P1 IMAD.MOV.U32 R31, RZ, RZ, R11 ;  /* 0x000000ffff1f9224 */ /* 0x000fe200078e000b */
[----:B------:R-:W3:Y:S04]  /*2f7a0*/  LDL R10, [R1+0x266c] ;  /* 0x00266c00010a7983 */ /* 0x000ee80000100800 */
[----:B------:R-:W3:Y:S04]  /*2f7b0*/  LDL R11, [R1+0x2638] ;  /* 0x00263800010b7983 */ /* 0x000ee80000100800 */
[----:B------:R0:W3:Y:S01]  /*2f7c0*/  @!P1 LDG.E.U8 R35, desc[UR32][R30.64] ;  /* 0x000000201e239981 */ /* 0x0000e2000c1e1100 */
[----:B------:R-:W-:Y:S01]  /*2f7d0*/  PRMT R39, RZ, 0x7610, R39 ;  /* 0x00007610ff277816 */ /* 0x000fe20000000027 */
[----:B0-----:R-:W-:-:S02]  /*2f7e0*/  @!P0 IMAD.MOV.U32 R30, RZ, RZ, R8 ;  /* 0x000000ffff1e8224 */ /* 0x001fc400078e0008 */
        /* <DEDUP_REMOVED lines=9> */
[----:B------:R4:W3:Y:S02]  /*2f880*/  @!P1 LDG.E.U8 R39, desc[UR32][R30.64] ;  /* 0x000000201e279981 */ /* 0x0008e4000c1e1100 */
[----:B----4-:R-:W-:-:S02]  /*2f890*/  @!P0 IMAD.MOV.U32 R30, RZ, RZ, R4 ;  /* 0x000000ffff1e8224 */ /* 0x010fc400078e0004 */
[----:B--2---:R-:W-:Y:S01]  /*2f8a0*/  @!P0 IMAD.MOV.U32 R31, RZ, RZ, R5 ;  /* 0x000000ffff1f8224 */ /* 0x004fe200078e0005 */
[----:B------:R-:W2:Y:S04]  /*2f8b0*/  LDL R4, [R1+0x2670] ;  /* 0x0026700001047983 */ /* 0x000ea80000100800 */
[----:B------:R-:W4:Y:S04]  /*2f8c0*/  LDL R5, [R1+0x2644] ;  /* 0x0026440001057983 */ /* 0x000f280000100800 */
[----:B------:R0:W4:Y:S02]  /*2f8d0*/  @!P0 LDG.E.U8 R41, desc[UR32][R30.64] ;  /* 0x000000201e298981 */ /* 0x000124000c1e1100 */
[----:B0-----:R-:W-:-:S02]  /*2f8e0*/  @!P1 IMAD.MOV.U32 R31, RZ, RZ, R3 ;  /* 0x000000ffff1f9224 */ /* 0x001fc400078e0003 */
[----:B------:R-:W4:Y:S01]  /*2f8f0*/  LDL R3, [R1+0x2658] ;  /* 0x0026580001037983 */ /* 0x000f220000100800 */
[----:B------:R-:W-:-:S03]  /*2f900*/  @!P1 IMAD.MOV.U32 R30, RZ, RZ, R2 ;  /* 0x000000ffff1e9224 */ /* 0x000fc600078e0002 */
[----:B------:R-:W4:Y:S01]  /*2f910*/  LDL R2, [R1+0x267c] ;  /* 0x00267c0001027983 */ /* 0x000f220000100800 */
[----:B------:R-:W-:Y:S02]  /*2f920*/  PRMT R43, RZ, 0x7610, R43 ;  /* 0x00007610ff2b7816 */ /* 0x000fe4000000002b */
[----:B------:R-:W-:-:S04]  /*2f930*/  PRMT R45, RZ, 0x7610, R45 ;  /* 0x00007610ff2d7816 */ /* 0x000fc8000000002d */
[----:B------:R0:W4:Y:S01]  /*2f940*/  @!P1 LDG.E.U8 R43, desc[UR32][R30.64] ;  /* 0x000000201e2b9981 */ /* 0x000122000c1e1100 */
[----:B------:R-:W-:Y:S01]  /*2f950*/  PRMT R47, RZ, 0x7610, R47 ;  /* 0x00007610ff2f7816 */ /* 0x000fe2000000002f */
[----:B0-----:R-:W-:Y:S02]  /*2f960*/  @!P0 IMAD.MOV.U32 R30, RZ, RZ, R32 ;  /* 0x000000ffff1e8224 */ /* 0x001fe400078e0020 */
[----:B------:R-:W-:-:S05]  /*2f970*/  @!P0 IMAD.MOV.U32 R31, RZ, RZ, R34 ;  /* 0x000000ffff1f8224 */ /* 0x000fca00078e0022 */
        /* <DEDUP_REMOVED lines=10> */
[----:B---3--:R-:W-:Y:S02]  /*2fa20*/  @!P1 IMAD.MOV.U32 R30, RZ, RZ, R10 ;  /* 0x000000ffff1e9224 */ /* 0x008fe400078e000a */
[----:B------:R-:W-:-:S05]  /*2fa30*/  @!P1 IMAD.MOV.U32 R31, RZ, RZ, R11 ;  /* 0x000000ffff1f9224 */ /* 0x000fca00078e000b */
        /* <DEDUP_REMOVED lines=8> */
[----:B------:R2:W3:Y:S02]  /*2fac0*/  @!P1 LDG.E.U8 R55, desc[UR32][R30.64] ;  /* 0x000000201e379981 */ /* 0x0004e4000c1e1100 */
[----:B--2---:R-:W-:Y:S02]  /*2fad0*/  @!P0 IMAD.MOV.U32 R30, RZ, RZ, R4 ;  /* 0x000000ffff1e8224 */ /* 0x004fe400078e0004 */
[----:B----4-:R-:W-:Y:S01]  /*2fae0*/  @!P0 IMAD.MOV.U32 R31, RZ, RZ, R5 ;  /* 0x000000ffff1f8224 */ /* 0x010fe200078e0005 */
[----:B------:R-:W-:Y:S04]  /*2faf0*/  LDS.U8 R4, [R0+UR4+0x8] ;  /* 0x0000080400047984 */ /* 0x000fe80008000000 */
[----:B------:R0:W2:Y:S02]  /*2fb00*/  @!P0 LDG.E.U8 R56, desc[UR32][R30.64] ;  /* 0x000000201e388981 */ /* 0x0000a4000c1e1100 */
[----:B0-----:R-:W-:-:S02]  /*2fb10*/  @!P1 IMAD.MOV.U32 R31, RZ, RZ, R3 ;  /* 0x000000ffff1f9224 */ /* 0x001fc400078e0003 */
[----:B------:R-:W0:Y:S01]  /*2fb20*/  LDS.U8 R3, [R0+UR4+0x210] ;  /* 0x0002100400037984 */ /* 0x000e220008000000 */
[----:B------:R-:W-:-:S03]  /*2fb30*/  @!P1 IMAD.MOV.U32 R30, RZ, RZ, R2 ;  /* 0x000000ffff1e9224 */ /* 0x000fc600078e0002 */
[----:B------:R-:W1:Y:S04]  /*2fb40*/  LDS.U8 R2, [R0+UR4+0x318] ;  /* 0x0003180400027984 */ /* 0x000e680008000000 */
[----:B0-----:R-:W-:Y:S04]  /*2fb50*/  STL [R1+0xf44], R3 ;  /* 0x000f440301007387 */ /* 0x001fe80000100800 */
[----:B------:R-:W0:Y:S04]  /*2fb60*/  LDS.U8 R3, [R0+UR4+0x100] ;  /* 0x0001000400037984 */ /* 0x000e280008000000 */
[----:B-1----:R-:W-:Y:S04]  /*2fb70*/  STL [R1+0xf40], R2 ;  /* 0x000f400201007387 */ /* 0x002fe80000100800 */
[----:B------:R-:W1:Y:S04]  /*2fb80*/  LDS.U8 R2, [R0+UR4+0x218] ;  /* 0x0002180400027984 */ /* 0x000e680008000000 */
[----:B------:R-:W-:Y:S04]  /*2fb90*/  STL [R1+0x11c], R4 ;  /* 0x00011c0401007387 */ /* 0x000fe80000100800 */
[----:B------:R-:W4:Y:S04]  /*2fba0*/  LDS.U8 R4, [R0+UR4+0x310] ;  /* 0x0003100400047984 */ /* 0x000f280008000000 */
[----:B0-----:R-:W-:Y:S04]  /*2fbb0*/  STL [R1+0x118], R3 ;  /* 0x0001180301007387 */ /* 0x001fe80000100800 */
[----:B------:R-:W0:Y:S04]  /*2fbc0*/  LDS.U8 R3, [R0+UR4+0x1000] ;  /* 0x0010000400037984 */ /* 0x000e280008000000 */
[----:B-1----:R-:W-:Y:S04]  /*2fbd0*/  STL [R1+0xf4c], R2 ;  /* 0x000f4c0201007387 */ /* 0x002fe80000100800 */
[----:B------:R-:W1:Y:S04]  /*2fbe0*/  LDS.U8 R2, [R0+UR4+0x1108] ;  /* 0x0011080400027984 */ /* 0x000e680008000000 */
[----:B----4-:R-:W-:Y:S04]  /*2fbf0*/  STL [R1+0xf48], R4 ;  /* 0x000f480401007387 */ /* 0x010fe80000100800 */
        /* <DEDUP_REMOVED lines=231> */
[----:B-1----:R1:W-:Y:S04]  /*30a70*/  STL [R1+0x2860], R2 ;  /* 0x0028600201007387 */ /* 0x0023e80000100800 */
[----:B----4-:R-:W-:Y:S04]  /*30a80*/  STL [R1+0x1290], R4 ;  /* 0x0012900401007387 */ /* 0x010fe80000100800 */
[----:B------:R-:W4:Y:S01]  /*30a90*/  LDS.U8 R4, [R0+UR4+0x3288] ;  /* 0x0032880400047984 */ /* 0x000f220008000000 */
[----:B------:R-:W-:-:S02]  /*30aa0*/  PRMT R57, RZ, 0x7610, R57 ;  /* 0x00007610ff397816 */ /* 0x000fc40000000039 */
[----:B-1----:R-:W-:-:S04]  /*30ab0*/  LOP3.LUT R2, R0, 0x20, RZ, 0x3c, !PT ;  /* 0x0000002000027812 */ /* 0x002fc800078e3cff */
[----:B------:R1:W2:Y:S04]  /*30ac0*/  @!P1 LDG.E.U8 R57, desc[UR32][R30.64] ;  /* 0x000000201e399981 */ /* 0x0002a8000c1e1100 */
[----:B-1----:R-:W-:Y:S04]  /*30ad0*/  LDS.U8 R31, [R0+UR4] ;  /* 0x00000004001f7984 */ /* 0x002fe80008000000 */
[----:B------:R-:W-:Y:S04]  /*30ae0*/  LDS.U8 R30, [R0+UR4+0x108] ;  /* 0x00010804001e7984 */ /* 0x000fe80008000000 */
[----:B0-----:R-:W-:Y:S04]  /*30af0*/  STL [R1+0x128c], R3 ;  /* 0x00128c0301007387 */ /* 0x001fe80000100800 */
[----:B------:R-:W0:Y:S04]  /*30b00*/  LDS.U8 R3, [R0+UR4+0x3380] ;  /* 0x0033800400037984 */ /* 0x000e280008000000 */
[----:B------:R-:W-:Y:S04]  /*30b10*/  STL [R1+0x2934], R0 ;  /* 0x0029340001007387 */ /* 0x000fe80000100800 */
[----:B------:R-:W-:Y:S04]  /*30b20*/  LDS.U8 R0, [R2+UR4+0x210] ;  /* 0x0002100402007984 */ /* 0x000fe80008000000 */
[----:B----4-:R-:W-:Y:S04]  /*30b30*/  STL [R1+0x286c], R4 ;  /* 0x00286c0401007387 */ /* 0x010fe80000100800 */
[----:B------:R-:W1:Y:S04]  /*30b40*/  LDS.U8 R4, [R2+UR4] ;  /* 0x0000000402047984 */ /* 0x000e680008000000 */
[----:B0-----:R-:W-:Y:S04]  /*30b50*/  STL [R1+0x2868], R3 ;  /* 0x0028680301007387 */ /* 0x001fe80000100800 */
[----:B------:R-:W0:Y:S04]  /*30b60*/  LDS.U8 R3, [R2+UR4+0x108] ;  /* 0x0001080402037984 */ /* 0x000e280008000000 */
[----:B-1----:R-:W-:Y:S04]  /*30b70*/  STL [R1+0x154], R4 ;  /* 0x0001540401007387 */ /* 0x002fe80000100800 */
[----:B------:R-:W1:Y:S04]  /*30b80*/  LDS.U8 R4, [R2+UR4+0x318] ;  /* 0x0003180402047984 */ /* 0x000e680008000000 */
[----:B0-----:R-:W-:Y:S04]  /*30b90*/  STL [R1+0x150], R3 ;  /* 0x0001500301007387 */ /* 0x001fe80000100800 */
[----:B------:R-:W0:Y:S04]  /*30ba0*/  LDS.U8 R3, [R2+UR4+0x8] ;  /* 0x0000080402037984 */ /* 0x000e280008000000 */
[----:B------:R-:W-:Y:S04]  /*30bb0*/  STL [R1+0xf84], R0 ;  /* 0x000f840001007387 */ /* 0x000fe80000100800 */
[----:B------:R-:W4:Y:S04]  /*30bc0*/  LDS.U8 R0, [R2+UR4+0x100] ;  /* 0x0001000402007984 */ /* 0x000f280008000000 */
[----:B-1----:R-:W-:Y:S04]  /*30bd0*/  STL [R1+0xf80], R4 ;  /* 0x000f800401007387 */ /* 0x002fe80000100800 */
[----:B------:R-:W1:Y:S04]  /*30be0*/  LDS.U8 R4, [R2+UR4+0x218] ;  /* 0x0002180402047984 */ /* 0x000e680008000000 */
[----:B0-----:R-:W-:Y:S04]  /*30bf0*/  STL [R1+0x15c], R3 ;  /* 0x00015c0301007387 */ /* 0x001fe80000100800 */
[----:B------:R-:W0:Y:S04]  /*30c00*/  LDS.U8 R3, [R2+UR4+0x310] ;  /* 0x0003100402037984 */ /* 0x000e280008000000 */
[----:B----4-:R-:W-:Y:S04]  /*30c10*/  STL [R1+0x158], R0 ;  /* 0x0001580001007387 */ /* 0x010fe80000100800 */
        /* <DEDUP_REMOVED lines=220> */
[----:B----4-:R-:W-:Y:S04]  /*319e0*/  STL [R1+0x269c], R0 ;  /* 0x00269c0001007387 */ /* 0x010fe80000100800 */
[----:B------:R-:W0:Y:S04]  /*319f0*/  LDS.U8 R3, [R2+UR4+0x2288] ;  /* 0x0022880402037984 */ /* 0x000e280008000000 */
[----:B------:R-:W4:Y:S04]  /*31a00*/  LDS.U8 R0, [R2+UR4+0x2380] ;  /* 0x0023800402007984 */ /* 0x000f280008000000 */
[----:B-1----:R-:W-:Y:S04]  /*31a10*/  STL [R1+0x2698], R4 ;  /* 0x0026980401007387 */ /* 0x002fe80000100800 */
[----:B------:R-:W-:Y:S04]  /*31a20*/  LDS.U8 R4, [R2+UR4+0x3388] ;  /* 0x0033880402047984 */ /* 0x000fe80008000000 */
[----:B0-----:R-:W-:Y:S04]  /*31a30*/  STL [R1+0x289c], R3 ;  /* 0x00289c0301007387 */ /* 0x001fe80000100800 */
[----:B----4-:R-:W-:Y:S04]  /*31a40*/  STL [R1+0x2898], R0 ;  /* 0x0028980001007387 */ /* 0x010fe80000100800 */
[----:B------:R-:W0:Y:S04]  /*31a50*/  LDS.U8 R3, [R2+UR4+0x3090] ;  /* 0x0030900402037984 */ /* 0x000e280008000000 */
[----:B------:R-:W1:Y:S01]  /*31a60*/  LDS.U8 R0, [R2+UR4+0x3198] ;  /* 0x0031980402007984 */ /* 0x000e620008000000 */
[----:B------:R-:W4:Y:S03]  /*31a70*/  S2R R60, SR_TID.X ;  /* 0x00000000003c7919 */ /* 0x000f260000002100 */
[----:B0-----:R-:W-:Y:S04]  /*31a80*/  STL [R1+0x26a4], R3 ;  /* 0x0026a40301007387 */ /* 0x001fe80000100800 */
[----:B-1----:R-:W-:Y:S04]  /*31a90*/  STL [R1+0x26a0], R0 ;  /* 0x0026a00001007387 */ /* 0x002fe80000100800 */
[----:B------:R-:W0:Y:S04]  /*31aa0*/  LDS.U8 R0, [R2+UR4+0x3280] ;  /* 0x0032800402007984 */ /* 0x000e280008000000 */
[----:B------:R-:W1:Y:S01]  /*31ab0*/  LDS.U8 R3, [R2+UR4+0x3098] ;  /* 0x0030980402037984 */ /* 0x000e620008000000 */
[----:B----4-:R-:W-:-:S02]  /*31ac0*/  LOP3.LUT R61, R60, 0x3, RZ, 0xc0, !PT ;  /* 0x000000033c3d7812 */ /* 0x010fc400078ec0ff */
[----:B------:R-:W-:-:S03]  /*31ad0*/  SHF.R.U32.HI R60, RZ, 0x2, R60 ;  /* 0x00000002ff3c7819 */ /* 0x000fc6000001163c */
[----:B------:R-:W-:Y:S01]  /*31ae0*/  IMAD R61, R61, 0x420, RZ ;  /* 0x000004203d3d7824 */ /* 0x000fe200078e02ff */
[----:B------:R-:W-:Y:S01]  /*31af0*/  SGXT.U32 R60, R60, 0x3 ;  /* 0x000000033c3c781a */ /* 0x000fe20000000000 */
[----:B0-----:R0:W-:Y:S04]  /*31b00*/  STL [R1+0x28a4], R0 ;  /* 0x0028a40001007387 */ /* 0x0011e80000100800 */
[----:B------:R-:W-:Y:S04]  /*31b10*/  STL [R1+0x28a0], R4 ;  /* 0x0028a00401007387 */ /* 0x000fe80000100800 */
[----:B-1----:R-:W-:Y:S04]  /*31b20*/  STL [R1+0x26ac], R3 ;  /* 0x0026ac0301007387 */ /* 0x002fe80000100800 */
[----:B------:R-:W1:Y:S04]  /*31b30*/  LDS.U8 R4, [R2+UR4+0x3190] ;  /* 0x0031900402047984 */ /* 0x000e680008000000 */
[----:B------:R-:W4:Y:S04]  /*31b40*/  LDS.U8 R3, [R2+UR4+0x3288] ;  /* 0x0032880402037984 */ /* 0x000f280008000000 */
[----:B------:R-:W3:Y:S01]  /*31b50*/  LDS.U8 R2, [R2+UR4+0x3380] ;  /* 0x0033800402027984 */ /* 0x000ee20008000000 */
[----:B0-----:R-:W-:-:S04]  /*31b60*/  LOP3.LUT R0, R61, R60, RZ, 0xfc, !PT ;  /* 0x0000003c3d007212 */ /* 0x001fc800078efcff */
[----:B------:R-:W-:-:S05]  /*31b70*/  LOP3.LUT R0, R0, 0x40, RZ, 0x3c, !PT ;  /* 0x0000004000007812 */ /* 0x000fca00078e3cff */
[----:B------:R-:W-:Y:S04]  /*31b80*/  LDS.U8 R5, [R0+UR4+0x3190] ;  /* 0x0031900400057984 */ /* 0x000fe80008000000 */
[----:B-1----:R-:W-:Y:S04]  /*31b90*/  STL [R1+0x26a8], R4 ;  /* 0x0026a80401007387 */ /* 0x002fe80000100800 */
[----:B------:R-:W0:Y:S04]  /*31ba0*/  LDS.U8 R4, [R0+UR4] ;  /* 0x0000000400047984 */ /* 0x000e280008000000 */
[----:B----4-:R-:W-:Y:S04]  /*31bb0*/  STL [R1+0x28ac], R3 ;  /* 0x0028ac0301007387 */ /* 0x010fe80000100800 */
[----:B------:R-:W1:Y:S04]  /*31bc0*/  LDS.U8 R3, [R0+UR4+0x108] ;  /* 0x0001080400037984 */ /* 0x000e680008000000 */
[----:B---3--:R-:W-:Y:S04]  /*31bd0*/  STL [R1+0x28a8], R2 ;  /* 0x0028a80201007387 */ /* 0x008fe80000100800 */
[----:B------:R-:W3:Y:S04]  /*31be0*/  LDS.U8 R2, [R0+UR4+0x210] ;  /* 0x0002100400027984 */ /* 0x000ee80008000000 */
[----:B0-----:R-:W-:Y:S04]  /*31bf0*/  STL [R1+0x194], R4 ;  /* 0x0001940401007387 */ /* 0x001fe80000100800 */
[----:B------:R-:W0:Y:S04]  /*31c00*/  LDS.U8 R4, [R0+UR4+0x318] ;  /* 0x0003180400047984 */ /* 0x000e280008000000 */
[----:B-1----:R-:W-:Y:S04]  /*31c10*/  STL [R1+0x190], R3 ;  /* 0x0001900301007387 */ /* 0x002fe80000100800 */
        /* <DEDUP_REMOVED lines=241> */
[----:B---3--:R3:W-:Y:S02]  /*32b30*/  STL [R1+0x28e4], R2 ;  /* 0x0028e40201007387 */ /* 0x0087e40000100800 */
[----:B---3--:R-:W-:-:S04]  /*32b40*/  LOP3.LUT R2, R61, R60, RZ, 0xfc, !PT ;  /* 0x0000003c3d027212 */ /* 0x008fc800078efcff */
[----:B------:R-:W-:Y:S01]  /*32b50*/  LOP3.LUT R2, R2, 0x60, RZ, 0x3c, !PT ;  /* 0x0000006002027812 */ /* 0x000fe200078e3cff */
[----:B0-----:R-:W-:Y:S04]  /*32b60*/  STL [R1+0x28e0], R4 ;  /* 0x0028e00401007387 */ /* 0x001fe80000100800 */
[----:B-1----:R-:W-:Y:S04]  /*32b70*/  STL [R1+0x26ec], R3 ;  /* 0x0026ec0301007387 */ /* 0x002fe80000100800 */
[----:B------:R-:W0:Y:S04]  /*32b80*/  LDS.U8 R4, [R0+UR4+0x3288] ;  /* 0x0032880400047984 */ /* 0x000e280008000000 */
[----:B------:R-:W1:Y:S04]  /*32b90*/  LDS.U8 R3, [R0+UR4+0x3380] ;  /* 0x0033800400037984 */ /* 0x000e680008000000 */
[----:B------:R-:W3:Y:S04]  /*32ba0*/  LDS.U8 R0, [R2+UR4] ;  /* 0x0000000402007984 */ /* 0x000ee80008000000 */
[----:B------:R-:W-:Y:S04]  /*32bb0*/  STL [R1+0x26e8], R5 ;  /* 0x0026e80501007387 */ /* 0x000fe80000100800 */
        /* <DEDUP_REMOVED lines=181> */
[----:B-1----:R-:W-:Y:S04]  /*33710*/  STL [R1+0x2700], R3 ;  /* 0x0027000301007387 */ /* 0x002fe80000100800 */
[----:B------:R-:W0:Y:S04]  /*33720*/  LDS.U8 R4, [R2+UR4+0x3398] ;  /* 0x0033980402047984 */ /* 0x000e280008000000 */
[----:B------:R-:W-:Y:S04]  /*33730*/  LDS.U8 R3, [R2+UR4+0x3088] ;  /* 0x0030880402037984 */ /* 0x000fe80008000000 */
[----:B---3--:R-:W-:Y:S04]  /*33740*/  STL [R1+0x2904], R0 ;  /* 0x0029040001007387 */ /* 0x008fe80000100800 */
[----:B------:R-:W1:Y:S04]  /*33750*/  LDS.U8 R0, [R2+UR4+0x3180] ;  /* 0x0031800402007984 */ /* 0x000e680008000000 */
[----:B0-----:R-:W-:Y:S04]  /*33760*/  STL [R1+0x2900], R4 ;  /* 0x0029000401007387 */ /* 0x001fe80000100800 */
[----:B-1----:R-:W-:Y:S04]  /*33770*/  STL [R1+0x2948], R0 ;  /* 0x0029480001007387 */ /* 0x002fe80000100800 */
[----:B------:R-:W0:Y:S04]  /*33780*/  LDS.U8 R0, [R2+UR4+0x3298] ;  /* 0x0032980402007984 */ /* 0x000e280008000000 */
[----:B------:R-:W1:Y:S04]  /*33790*/  LDS.U8 R4, [R2+UR4+0x3390] ;  /* 0x0033900402047984 */ /* 0x000e680008000000 */
[----:B------:R-:W-:Y:S04]  /*337a0*/  STL [R1+0x270c], R3 ;  /* 0x00270c0301007387 */ /* 0x000fe80000100800 */
        /* <DEDUP_REMOVED lines=16> */
[----:B------:R-:W4:Y:S04]  /*338b0*/  LDL.LU R52, [R1+0x10c] ;  /* 0x00010c0001347983 */ /* 0x000f280000300800 */
[----:B---3--:R-:W-:Y:S04]  /*338c0*/  STL [R1+0x112c], R3 ;  /* 0x00112c0301007387 */ /* 0x008fe80000100800 */
[----:B------:R-:W3:Y:S04]  /*338d0*/  LDL.LU R54, [R1+0x108] ;  /* 0x0001080001367983 */ /* 0x000ee80000300800 */
[----:B------:R-:W-:Y:S04]  /*338e0*/  LDS.U8 R4, [R2+UR4+0x1198] ;  /* 0x0011980402047984 */ /* 0x000fe80008000000 */
[----:B------:R-:W-:Y:S04]  /*338f0*/  LDS.U8 R3, [R2+UR4+0x1280] ;  /* 0x0012800402037984 */ /* 0x000fe80008000000 */
[----:B0-----:R-:W-:Y:S04]  /*33900*/  STL [R1+0x1128], R0 ;  /* 0x0011280001007387 */ /* 0x001fe80000100800 */
[----:B------:R-:W0:Y:S04]  /*33910*/  LDS.U8 R0, [R2+UR4+0x1090] ;  /* 0x0010900402007984 */ /* 0x000e280008000000 */
[----:B------:R-:W2:Y:S04]  /*33920*/  LDL.LU R58, [R1+0x104] ;  /* 0x00010400013a7983 */ /* 0x000ea80000300800 */
[----:B------:R-:W2:Y:S04]  /*33930*/  LDL.LU R59, [R1+0x100] ;  /* 0x00010000013b7983 */ /* 0x000ea80000300800 */
[----:B------:R-:W2:Y:S04]  /*33940*/  LDL.LU R61, [R1+0xec] ;  /* 0x0000ec00013d7983 */ /* 0x000ea80000300800 */
[----:B0-----:R-:W-:Y:S04]  /*33950*/  STL [R1+0xf34], R0 ;  /* 0x000f340001007387 */ /* 0x001fe80000100800 */
[----:B------:R-:W0:Y:S04]  /*33960*/  LDS.U8 R0, [R2+UR4+0x1388] ;  /* 0x0013880402007984 */ /* 0x000e280008000000 */
[----:B------:R-:W-:Y:S04]  /*33970*/  STL [R1+0xf30], R4 ;  /* 0x000f300401007387 */ /* 0x000fe80000100800 */
[----:B------:R-:W1:Y:S04]  /*33980*/  LDS.U8 R4, [R2+UR4+0x1098] ;  /* 0x0010980402047984 */ /* 0x000e680008000000 */
[----:B------:R-:W-:Y:S04]  /*33990*/  STL [R1+0x1134], R3 ;  /* 0x0011340301007387 */ /* 0x000fe80000100800 */
[----:B------:R-:W1:Y:S04]  /*339a0*/  LDS.U8 R3, [R2+UR4+0x1190] ;  /* 0x0011900402037984 */ /* 0x000e680008000000 */
[----:B0-----:R-:W-:Y:S04]  /*339b0*/  STL [R1+0x1130], R0 ;  /* 0x0011300001007387 */ /* 0x001fe80000100800 */
[----:B------:R-:W0:Y:S04]  /*339c0*/  LDS.U8 R0, [R2+UR4+0x1288] ;  /* 0x0012880402007984 */ /* 0x000e280008000000 */
[----:B-1----:R-:W-:Y:S04]  /*339d0*/  STL [R1+0xf3c], R4 ;  /* 0x000f3c0401007387 */ /* 0x002fe80000100800 */
        /* <DEDUP_REMOVED lines=30> */
[----:B----4-:R-:W-:Y:S04]  /*33bc0*/  STL [R1+0x272c], R3 ;  /* 0x00272c0301007387 */ /* 0x010fe80000100800 */
[----:B------:R-:W1:Y:S01]  /*33bd0*/  LDS.U8 R3, [R2+UR4+0x3288] ;  /* 0x0032880402037984 */ /* 0x000e620008000000 */
[----:B------:R-:W4:Y:S03]  /*33be0*/  S2R R60, SR_TID.X ;  /* 0x00000000003c7919 */ /* 0x000f260000002100 */
[----:B0-----:R-:W-:Y:S04]  /*33bf0*/  STL [R1+0x2728], R0 ;  /* 0x0027280001007387 */ /* 0x001fe80000100800 */
[----:B------:R-:W0:Y:S01]  /*33c00*/  LDS.U8 R0, [R2+UR4+0x3380] ;  /* 0x0033800402007984 */ /* 0x000e220008000000 */
[----:B------:R-:W-:Y:S01]  /*33c10*/  BAR.SYNC.DEFER_BLOCKING 0x0 ;  /* 0x0000000000007b1d */ /* 0x000fe20000010000 */
[----:B----4-:R-:W-:-:S05]  /*33c20*/  LOP3.LUT R60, R60, 0x1f, RZ, 0xc0, !PT ;  /* 0x0000001f3c3c7812 */ /* 0x010fca00078ec0ff */
[----:B-1----:R-:W-:Y:S04]  /*33c30*/  STL [R1+0x292c], R3 ;  /* 0x00292c0301007387 */ /* 0x002fe80000100800 */
[----:B------:R-:W-:Y:S04]  /*33c40*/  STS.U8 [R60+UR4], R52 ;  /* 0x000000343c007988 */ /* 0x000fe80008000004 */
[----:B---3--:R-:W-:Y:S04]  /*33c50*/  STS.U8 [R60+UR4+0x20], R54 ;  /* 0x000020363c007988 */ /* 0x008fe80008000004 */
[----:B--2---:R-:W-:Y:S04]  /*33c60*/  STS.U8 [R60+UR4+0x40], R58 ;  /* 0x0000403a3c007988 */ /* 0x004fe80008000004 */
[----:B------:R1:W-:Y:S04]  /*33c70*/  STS.U8 [R60+UR4+0x60], R59 ;  /* 0x0000603b3c007988 */ /* 0x0003e80008000004 */
[----:B0-----:R0:W-:Y:S04]  /*33c80*/  STL [R1+0x2928], R0 ;  /* 0x0029280001007387 */ /* 0x0011e80000100800 */
[----:B-1----:R-:W2:Y:S04]  /*33c90*/  LDL.LU R59, [R1+0xe8] ;  /* 0x0000e800013b7983 */ /* 0x002ea80000300800 */
[----:B------:R-:W3:Y:S04]  /*33ca0*/  LDL.LU R15, [R1+0xe4] ;  /* 0x0000e400010f7983 */ /* 0x000ee80000300800 */
        /* <DEDUP_REMOVED lines=28> */
[----:B-1----:R-:W4:Y:S04]  /*33e70*/  LDL.LU R61, [R1+0x4] ;  /* 0x00000400013d7983 */ /* 0x002f280000300800 */
[----:B--2---:R0:W-:Y:S04]  /*33e80*/  STS.U8 [R60+UR4+0x100], R59 ;  /* 0x0001003b3c007988 */ /* 0x0041e80008000004 */
[----:B---3--:R1:W-:Y:S04]  /*33e90*/  STS.U8 [R60+UR4+0x160], R15 ;  /* 0x0001600f3c007988 */ /* 0x0083e80008000004 */
[----:B----4-:R2:W-:Y:S04]  /*33ea0*/  STS.U8 [R60+UR4+0x140], R14 ;  /* 0x0001400e3c007988 */ /* 0x0105e80008000004 */
[----:B------:R3:W-:Y:S04]  /*33eb0*/  STS.U8 [R60+UR4+0x200], R13 ;  /* 0x0002000d3c007988 */ /* 0x0007e80008000004 */
[----:B------:R4:W-:Y:S04]  /*33ec0*/  STS.U8 [R60+UR4+0x220], R12 ;  /* 0x0002200c3c007988 */ /* 0x0009e80008000004 */
[----:B------:R4:W-:Y:S04]  /*33ed0*/  STS.U8 [R60+UR4+0x240], R11 ;  /* 0x0002400b3c007988 */ /* 0x0009e80008000004 */
[----:B0-----:R-:W4:Y:S04]  /*33ee0*/  LDL.LU R59, [R1] ;  /* 0x00000000013b7983 */ /* 0x001f280000300800 */
[----:B-1----:R-:W4:Y:S04]  /*33ef0*/  LDL.LU R15, [R1+0x3324] ;  /* 0x00332400010f7983 */ /* 0x002f280000300800 */
[----:B--2---:R-:W2:Y:S04]  /*33f00*/  LDL.LU R14, [R1+0x3320] ;  /* 0x00332000010e7983 */ /* 0x004ea80000300800 */
[----:B---3--:R-:W3:Y:S04]  /*33f10*/  LDL.LU R13, [R1+0x331c] ;  /* 0x00331c00010d7983 */ /* 0x008ee80000300800 */
[----:B----4-:R-:W4:Y:S04]  /*33f20*/  LDL.LU R12, [R1+0x3318] ;  /* 0x00331800010c7983 */ /* 0x010f280000300800 */
[----:B------:R-:W3:Y:S04]  /*33f30*/  LDL.LU R11, [R1+0x3314] ;  /* 0x00331400010b7983 */ /* 0x000ee80000300800 */
[----:B------:R0:W-:Y:S04]  /*33f40*/  STS.U8 [R60+UR4+0x260], R10 ;  /* 0x0002600a3c007988 */ /* 0x0001e80008000004 */
[----:B------:R1:W-:Y:S04]  /*33f50*/  STS.U8 [R60+UR4+0x320], R9 ;  /* 0x000320093c007988 */ /* 0x0003e80008000004 */
[----:B------:R1:W-:Y:S04]  /*33f60*/  STS.U8 [R60+UR4+0x300], R8 ;  /* 0x000300083c007988 */ /* 0x0003e80008000004 */
[----:B------:R1:W-:Y:S04]  /*33f70*/  STS.U8 [R60+UR4+0x360], R7 ;  /* 0x000360073c007988 */ /* 0x0003e80008000004 */
[----:B------:R1:W-:Y:S04]  /*33f80*/  STS.U8 [R60+UR4+0x340], R6 ;  /* 0x000340063c007988 */ /* 0x0003e80008000004 */
[----:B------:R1:W-:Y:S04]  /*33f90*/  STS.U8 [R60+UR4+0x400], R5 ;  /* 0x000400053c007988 */ /* 0x0003e80008000004 */
[----:B0-----:R-:W4:Y:S04]  /*33fa0*/  LDL.LU R10, [R1+0x3310] ;  /* 0x00331000010a7983 */ /* 0x001f280000300800 */
[----:B-1----:R-:W2:Y:S04]  /*33fb0*/  LDL.LU R9, [R1+0x330c] ;  /* 0x00330c0001097983 */ /* 0x002ea80000300800 */
[----:B------:R-:W3:Y:S04]  /*33fc0*/  LDL.LU R8, [R1+0x3308] ;  /* 0x0033080001087983 */ /* 0x000ee80000300800 */
[----:B------:R-:W4:Y:S04]  /*33fd0*/  LDL.LU R7, [R1+0x3304] ;  /* 0x0033040001077983 */ /* 0x000f280000300800 */
[----:B------:R-:W2:Y:S04]  /*33fe0*/  LDL.LU R6, [R1+0x3300] ;  /* 0x0033000001067983 */ /* 0x000ea80000300800 */
[----:B------:R-:W3:Y:S04]  /*33ff0*/  LDL.LU R5, [R1+0x32fc] ;  /* 0x0032fc0001057983 */ /* 0x000ee80000300800 */
[----:B------:R0:W-:Y:S04]  /*34000*/  STS.U8 [R60+UR4+0x420], R4 ;  /* 0x000420043c007988 */ /* 0x0001e80008000004 */
        /* <DEDUP_REMOVED lines=19> */
[----:B------:R-:W2:Y:S04]  /*34140*/  LDL.LU R42, [R1+0x32d8] ;  /* 0x0032d800012a7983 */ /* 0x000ea80000300800 */
[----:B------:R-:W2:Y:S04]  /*34150*/  LDL.LU R44, [R1+0x32d4] ;  /* 0x0032d400012c7983 */ /* 0x000ea80000300800 */
[----:B------:R-:W2:Y:S04]  /*34160*/  LDL.LU R46, [R1+0x32d0] ;  /* 0x0032d000012e7983 */ /* 0x000ea80000300800 */
[----:B------:R-:W3:Y:S04]  /*34170*/  LDL.LU R48, [R1+0x32cc] ;  /* 0x0032cc0001307983 */ /* 0x000ee80000300800 */
[----:B------:R0:W-:Y:S04]  /*34180*/  STS.U8 [R60+UR4+0x700], R50 ;  /* 0x000700323c007988 */ /* 0x0001e80008000004 */
[----:B------:R1:W-:Y:S04]  /*34190*/  STS.U8 [R60+UR4+0x760], R52 ;  /* 0x000760343c007988 */ /* 0x0003e80008000004 */
[----:B------:R1:W-:Y:S04]  /*341a0*/  STS.U8 [R60+UR4+0x740], R54 ;  /* 0x000740363c007988 */ /* 0x0003e80008000004 */
[----:B0-----:R-:W4:Y:S04]  /*341b0*/  LDL.LU R50, [R1+0x32c8] ;  /* 0x0032c80001327983 */ /* 0x001f280000300800 */
[----:B-1----:R-:W2:Y:S04]  /*341c0*/  LDL.LU R52, [R1+0x32c4] ;  /* 0x0032c40001347983 */ /* 0x002ea80000300800 */
[----:B------:R-:W3:Y:S04]  /*341d0*/  LDL.LU R54, [R1+0x32c0] ;  /* 0x0032c00001367983 */ /* 0x000ee80000300800 */
[----:B------:R0:W-:Y:S04]  /*341e0*/  STS.U8 [R60+UR4+0x800], R58 ;  /* 0x0008003a3c007988 */ /* 0x0001e80008000004 */
[----:B------:R-:W-:Y:S04]  /*341f0*/  STS.U8 [R60+UR4+0x820], R0 ;  /* 0x000820003c007988 */ /* 0x000fe80008000004 */
[----:B------:R1:W-:Y:S04]  /*34200*/  STS.U8 [R60+UR4+0x840], R61 ;  /* 0x0008403d3c007988 */ /* 0x0003e80008000004 */
[----:B0-----:R-:W4:Y:S04]  /*34210*/  LDL.LU R58, [R1+0x32bc] ;  /* 0x0032bc00013a7983 */ /* 0x001f280000300800 */
[----:B-1----:R-:W4:Y:S04]  /*34220*/  LDL.LU R61, [R1+0xfc] ;  /* 0x0000fc00013d7983 */ /* 0x002f280000300800 */
[----:B------:R0:W-:Y:S04]  /*34230*/  STS.U8 [R60+UR4+0x860], R59 ;  /* 0x0008603b3c007988 */ /* 0x0001e80008000004 */
[----:B0-----:R-:W4:Y:S04]  /*34240*/  LDL.LU R59, [R1+0xf8] ;  /* 0x0000f800013b7983 */ /* 0x001f280000300800 */
[----:B---3--:R-:W-:Y:S04]  /*34250*/  STS.U8 [R60+UR4+0x920], R54 ;  /* 0x000920363c007988 */ /* 0x008fe80008000004 */
[----:B--2---:R-:W-:Y:S04]  /*34260*/  STS.U8 [R60+UR4+0x900], R52 ;  /* 0x000900343c007988 */ /* 0x004fe80008000004 */
[----:B----4-:R-:W-:Y:S04]  /*34270*/  STS.U8 [R60+UR4+0x960], R50 ;  /* 0x000960323c007988 */ /* 0x010fe80008000004 */
        /* <DEDUP_REMOVED lines=20> */
[----:B------:R-:W-:Y:S01]  /*343c0*/  STS.U8 [R60+UR4+0xe60], R39 ;  /* 0x000e60273c007988 */ /* 0x000fe20008000004 */
[----:B0-----:R-:W-:-:S03]  /*343d0*/  LOP3.LUT R34, R60, 0x10, RZ, 0x3c, !PT ;  /* 0x000000103c227812 */ /* 0x001fc600078e3cff */
        /* <DEDUP_REMOVED lines=70> */
[----:B------:R1:W-:Y:S04]  /*34840*/  STS.U8 [R34+UR4+0x780], R52 ;  /* 0x0007803422007988 */ /* 0x0003e80008000004 */
[----:B------:R1:W-:Y:S04]  /*34850*/  STS.U8 [R34+UR4+0x7e0], R54 ;  /* 0x0007e03622007988 */ /* 0x0003e80008000004 */
[----:B------:R1:W-:Y:S04]  /*34860*/  STS.U8 [R34+UR4+0x7c0], R0 ;  /* 0x0007c00022007988 */ /* 0x0003e80008000004 */
[----:B0-----:R-:W4:Y:S04]  /*34870*/  LDL.LU R50, [R1+0x124] ;  /* 0x0001240001327983 */ /* 0x001f280000300800 */
[----:B-1----:R-:W4:Y:S04]  /*34880*/  LDL.LU R52, [R1+0x120] ;  /* 0x0001200001347983 */ /* 0x002f280000300800 */
[----:B------:R-:W4:Y:S04]  /*34890*/  LDL.LU R54, [R1+0x12c] ;  /* 0x00012c0001367983 */ /* 0x000f280000300800 */
[----:B------:R-:W4:Y:S04]  /*348a0*/  LDL.LU R0, [R1+0x128] ;  /* 0x0001280001007983 */ /* 0x000f280000300800 */
        /* <DEDUP_REMOVED lines=31> */
[----:B----4-:R-:W-:Y:S04]  /*34aa0*/  STS.U8 [R34+UR4+0xfe0], R32 ;  /* 0x000fe02022007988 */ /* 0x010fe80008000004 */
[----:B------:R-:W-:Y:S01]  /*34ab0*/  STS.U8 [R34+UR4+0xfc0], R48 ;  /* 0x000fc03022007988 */ /* 0x000fe20008000004 */
[----:B------:R-:W-:Y:S06]  /*34ac0*/  BAR.SYNC.DEFER_BLOCKING 0x0 ;  /* 0x0000000000007b1d */ /* 0x000fec0000010000 */
[----:B0-----:R-:W2:Y:S04]  /*34ad0*/  LDL.LU.64 R12, [R1+0xd00] ;  /* 0x000d0000010c7983 */ /* 0x001ea80000300a00 */
[----:B------:R-:W2:Y:S04]  /*34ae0*/  LDL.LU.64 R14, [R1+0xd08] ;  /* 0x000d0800010e7983 */ /* 0x000ea80000300a00 */
[----:B------:R-:W0:Y:S04]  /*34af0*/  LDSM.16.M88.4 R4, [R9+UR4] ;  /* 0x000000040904783b */ /* 0x000e280008000200 */
[----:B------:R-:W1:Y:S04]  /*34b00*/  LDSM.16.M88.4 R16, [R9+UR4+0x200] ;  /* 0x000200040910783b */ /* 0x000e680008000200 */
[----:B0-----:R0:W-:Y:S04]  /*34b10*/  STL.64 [R1+0x998], R6 ;  /* 0x0009980601007387 */ /* 0x0011e80000100a00 */
[----:B-1----:R-:W-:Y:S04]  /*34b20*/  STL.64 [R1+0x9a0], R16 ;  /* 0x0009a01001007387 */ /* 0x002fe80000100a00 */
[----:B------:R-:W-:Y:S04]  /*34b30*/  STL.64 [R1+0x9a8], R18 ;  /* 0x0009a81201007387 */ /* 0x000fe80000100a00 */
[----:B------:R-:W3:Y:S04]  /*34b40*/  LDL.LU.64 R20, [R1+0xd10] ;  /* 0x000d100001147983 */ /* 0x000ee80000300a00 */
[----:B------:R-:W3:Y:S04]  /*34b50*/  LDL.LU.64 R22, [R1+0xd18] ;  /* 0x000d180001167983 */ /* 0x000ee80000300a00 */
[----:B------:R-:W4:Y:S04]  /*34b60*/  LDL.LU.64 R24, [R1+0xd30] ;  /* 0x000d300001187983 */ /* 0x000f280000300a00 */
[----:B------:R-:W4:Y:S01]  /*34b70*/  LDL.LU.64 R26, [R1+0xd38] ;  /* 0x000d3800011a7983 */ /* 0x000f220000300a00 */
[----:B0-----:R-:W-:-:S02]  /*34b80*/  IMAD.MOV.U32 R7, RZ, RZ, R16 ;  /* 0x000000ffff077224 */ /* 0x001fc400078e0010 */
[----:B------:R-:W-:Y:S02]  /*34b90*/  IMAD.MOV.U32 R6, RZ, RZ, R17 ;  /* 0x000000ffff067224 */ /* 0x000fe400078e0011 */
[----:B------:R-:W0:Y:S01]  /*34ba0*/  LDSM.16.M88.4 R16, [R9+UR4+0x400] ;  /* 0x000400040910783b */ /* 0x000e220008000200 */
[----:B------:R-:W-:Y:S02]  /*34bb0*/  IMAD.MOV.U32 R49, RZ, RZ, R4 ;  /* 0x000000ffff317224 */ /* 0x000fe400078e0004 */
[----:B------:R-:W-:Y:S02]  /*34bc0*/  IMAD R4, R38, 0x100, R36 ;  /* 0x0000010026047824 */ /* 0x000fe400078e0224 */
[----:B------:R-:W-:Y:S02]  /*34bd0*/  IMAD.MOV.U32 R48, RZ, RZ, R5 ;  /* 0x000000ffff307224 */ /* 0x000fe400078e0005 */
[----:B------:R-:W-:Y:S02]  /*34be0*/  IMAD R5, R30, 0x100, R31 ;  /* 0x000001001e057824 */ /* 0x000fe400078e021f */
[----:B------:R-:W-:-:S02]  /*34bf0*/  IMAD R3, R52, 0x100, R50 ;  /* 0x0000010034037824 */ /* 0x000fc400078e0232 */
[----:B------:R-:W-:Y:S01]  /*34c00*/  IMAD R2, R0, 0x100, R54 ;  /* 0x0000010000027824 */ /* 0x000fe200078e0236 */
[----:B------:R-:W-:Y:S01]  /*34c10*/  F2FP.F16.E5M2.UNPACK_B R33, R4 ;  /* 0x00000004ff21723e */ /* 0x000fe200020004ff */
[----:B------:R-:W-:Y:S01]  /*34c20*/  LDSM.16.M88.4 R28, [R9+UR4+0x800] ;  /* 0x00080004091c783b */ /* 0x000fe20008000200 */
[----:B------:R-:W-:Y:S02]  /*34c30*/  F2FP.F16.E5M2.UNPACK_B R32, R5 ;  /* 0x00000005ff20723e */ /* 0x000fe400020004ff */
[----:B------:R-:W-:Y:S02]  /*34c40*/  F2FP.F16.E5M2.UNPACK_B R34, R3 ;  /* 0x00000003ff22723e */ /* 0x000fe400020004ff */
[----:B------:R-:W-:Y:S01]  /*34c50*/  F2FP.F16.E5M2.UNPACK_B R35, R2 ;  /* 0x00000002ff23723e */ /* 0x000fe200020004ff */
[----:B0-----:R-:W-:Y:S01]  /*34c60*/  IMAD.MOV.U32 R4, RZ, RZ, R16 ;  /* 0x000000ffff047224 */ /* 0x001fe200078e0010 */
[----:B------:R0:W-:Y:S01]  /*34c70*/  STL.64 [R1+0x9b0], R16 ;  /* 0x0009b01001007387 */ /* 0x0001e20000100a00 */
[----:B------:R-:W-:Y:S01]  /*34c80*/  IMAD.MOV.U32 R0, RZ, RZ, R17 ;  /* 0x000000ffff007224 */ /* 0x000fe200078e0011 */
[----:B0-----:R-:W-:-:S02]  /*34c90*/  F2FP.F16.E5M2.UNPACK_B R16, R49 ;  /* 0x00000031ff10723e */ /* 0x001fc400020004ff */
[----:B------:R-:W-:Y:S01]  /*34ca0*/  F2FP.F16.E5M2.UNPACK_B R17, R48 ;  /* 0x00000030ff11723e */ /* 0x000fe200020004ff */
[----:B------:R-:W-:Y:S04]  /*34cb0*/  STL.64 [R1+0x9b8], R18 ;  /* 0x0009b81201007387 */ /* 0x000fe80000100a00 */
[----:B------:R-:W-:Y:S02]  /*34cc0*/  STL.64 [R1+0x31f0], R48 ;  /* 0x0031f03001007387 */ /* 0x000fe40000100a00 */
[----:B--2---:R-:W-:Y:S02]  /*34cd0*/  HMMA.16816.F32 R40, R32, R16, R12 ;  /* 0x000000102028723c */ /* 0x004fe4000000180c */
[----:B------:R-:W0:-:S15]  /*34ce0*/  LDSM.16.M88.4 R12, [R9+UR4+0x600] ;  /* 0x00060004090c783b */ /* 0x000e1e0008000200 */
[----:B------:R-:W-:-:S06]  /*34cf0*/  NOP ;  /* 0x0000000000007918 */ /* 0x000fcc0000000000 */
[----:B------:R-:W-:Y:S04]  /*34d00*/  STL.64 [R1+0x3178], R42 ;  /* 0x0031782a01007387 */ /* 0x000fe80000100a00 */
[----:B------:R-:W-:Y:S04]  /*34d10*/  STL.64 [R1+0x3170], R40 ;  /* 0x0031702801007387 */ /* 0x000fe80000100a00 */
[----:B0-----:R-:W-:Y:S04]  /*34d20*/  STL.64 [R1+0x9c0], R12 ;  /* 0x0009c00c01007387 */ /* 0x001fe80000100a00 */
[----:B------:R0:W-:Y:S02]  /*34d30*/  STL.64 [R1+0x9c8], R14 ;  /* 0x0009c80e01007387 */ /* 0x0001e40000100a00 */
[----:B0-----:R-:W-:-:S02]  /*34d40*/  F2FP.F16.E5M2.UNPACK_B R14, R7 ;  /* 0x00000007ff0e723e */ /* 0x001fc400020004ff */
[----:B------:R-:W-:-:S07]  /*34d50*/  F2FP.F16.E5M2.UNPACK_B R15, R6 ;  /* 0x00000006ff0f723e */ /* 0x000fce00020004ff */
[----:B---3--:R-:W-:-:S15]  /*34d60*/  HMMA.16816.F32 R20, R32, R14, R20 ;  /* 0x0000000e2014723c */ /* 0x008fde0000001814 */
[----:B------:R-:W-:-:S08]  /*34d70*/  NOP ;  /* 0x0000000000007918 */ /* 0x000fd00000000000 */
[----:B------:R-:W-:Y:S04]  /*34d80*/  STL.64 [R1+0x3188], R22 ;  /* 0x0031881601007387 */ /* 0x000fe80000100a00 */
[----:B------:R0:W-:Y:S04]  /*34d90*/  STL.64 [R1+0x3180], R20 ;  /* 0x0031801401007387 */ /* 0x0001e80000100a00 */
[----:B------:R-:W-:Y:S04]  /*34da0*/  STL.64 [R1+0x9d0], R28 ;  /* 0x0009d01c01007387 */ /* 0x000fe80000100a00 */
[----:B------:R-:W-:Y:S04]  /*34db0*/  STL.64 [R1+0x9d8], R30 ;  /* 0x0009d81e01007387 */ /* 0x000fe80000100a00 */
[----:B0-----:R-:W2:Y:S04]  /*34dc0*/  LDL.LU.64 R20, [R1+0xd90] ;  /* 0x000d900001147983 */ /* 0x001ea80000300a00 */
[----:B------:R-:W2:Y:S01]  /*34dd0*/  LDL.LU.64 R22, [R1+0xd98] ;  /* 0x000d980001167983 */ /* 0x000ea20000300a00 */
[----:B------:R-:W-:-:S02]  /*34de0*/  IMAD.MOV.U32 R8, RZ, RZ, R28 ;  /* 0x000000ffff087224 */ /* 0x000fc400078e001c */
[----:B------:R-:W-:Y:S02]  /*34df0*/  IMAD.MOV.U32 R7, RZ, RZ, R29 ;  /* 0x000000ffff077224 */ /* 0x000fe400078e001d */
[----:B------:R-:W0:Y:S01]  /*34e00*/  LDSM.16.M88.4 R28, [R9+UR4+0xa00] ;  /* 0x000a0004091c783b */ /* 0x000e220008000200 */
[----:B------:R-:W-:Y:S02]  /*34e10*/  IMAD.MOV.U32 R3, RZ, RZ, R12 ;  /* 0x000000ffff037224 */ /* 0x000fe400078e000c */
[----:B------:R-:W-:Y:S01]  /*34e20*/  IMAD.MOV.U32 R2, RZ, RZ, R13 ;  /* 0x000000ffff027224 */ /* 0x000fe200078e000d */
[----:B------:R-:W-:Y:S02]  /*34e30*/  F2FP.F16.E5M2.UNPACK_B R12, R4 ;  /* 0x00000004ff0c723e */ /* 0x000fe400020004ff */
[----:B------:R-:W-:-:S07]  /*34e40*/  F2FP.F16.E5M2.UNPACK_B R13, R0 ;  /* 0x00000000ff0d723e */ /* 0x000fce00020004ff */
[----:B----4-:R-:W-:Y:S01]  /*34e50*/  HMMA.16816.F32 R24, R32, R12, R24 ;  /* 0x0000000c2018723c */ /* 0x010fe20000001818 */
[----:B0-----:R-:W-:Y:S04]  /*34e60*/  STL.64 [R1+0x9e0], R28 ;  /* 0x0009e01c01007387 */ /* 0x001fe80000100a00 */
[----:B------:R-:W-:Y:S04]  /*34e70*/  STL.64 [R1+0x9e8], R30 ;  /* 0x0009e81e01007387 */ /* 0x000fe80000100a00 */
[----:B------:R-:W3:Y:S04]  /*34e80*/  LDL.LU R61, [R1+0x134] ;  /* 0x00013400013d7983 */ /* 0x000ee80000300800 */
[----:B------:R-:W3:Y:S04]  /*34e90*/  LDL.LU R55, [R1+0x130] ;  /* 0x0001300001377983 */ /* 0x000ee80000300800 */
[----:B------:R-:W4:Y:S04]  /*34ea0*/  LDL.LU R53, [R1+0x13c] ;  /* 0x00013c0001357983 */ /* 0x000f280000300800 */
[----:B------:R-:W4:Y:S04]  /*34eb0*/  LDL.LU R51, [R1+0x138] ;  /* 0x0001380001337983 */ /* 0x000f280000300800 */
[----:B------:R-:W4:Y:S01]  /*34ec0*/  LDL.LU R50, [R1+0x144] ;  /* 0x0001440001327983 */ /* 0x000f220000300800 */
[----:B------:R-:W-:-:S02]  /*34ed0*/  IMAD.MOV.U32 R6, RZ, RZ, R28 ;  /* 0x000000ffff067224 */ /* 0x000fc400078e001c */
[----:B------:R-:W-:Y:S01]  /*34ee0*/  IMAD.MOV.U32 R5, RZ, RZ, R29 ;  /* 0x000000ffff057224 */ /* 0x000fe200078e001d */
[----:B------:R-:W4:Y:S04]  /*34ef0*/  LDL.LU R52, [R1+0x140] ;  /* 0x0001400001347983 */ /* 0x000f280000300800 */
[----:B------:R-:W4:Y:S04]  /*34f00*/  LDL.LU R54, [R1+0x14c] ;  /* 0x00014c0001367983 */ /* 0x000f280000300800 */
[----:B------:R-:W0:Y:S04]  /*34f10*/  LDSM.16.M88.4 R28, [R9+UR4+0xc00] ;  /* 0x000c0004091c783b */ /* 0x000e280008000200 */
[----:B------:R-:W4:Y:S04]  /*34f20*/  LDL.LU R0, [R1+0x148] ;  /* 0x0001480001007983 */ /* 0x000f280000300800 */
[----:B------:R-:W-:Y:S04]  /*34f30*/  STL.64 [R1+0x3198], R26 ;  /* 0x0031981a01007387 */ /* 0x000fe80000100a00 */
[----:B------:R-:W-:Y:S04]  /*34f40*/  STL.64 [R1+0x3190], R24 ;  /* 0x0031901801007387 */ /* 0x000fe80000100a00 */
[----:B------:R-:W1:Y:S01]  /*34f50*/  LDSM.16.M88.4 R24, [R9+UR4+0xe00] ;  /* 0x000e00040918783b */ /* 0x000e620008000200 */
[----:B------:R-:W-:-:S02]  /*34f60*/  F2FP.F16.E5M2.UNPACK_B R10, R3 ;  /* 0x00000003ff0a723e */ /* 0x000fc400020004ff */
[----:B------:R-:W-:Y:S01]  /*34f70*/  F2FP.F16.E5M2.UNPACK_B R11, R2 ;  /* 0x00000002ff0b723e */ /* 0x000fe200020004ff */
[----:B0-----:R-:W-:Y:S04]  /*34f80*/  STL [R1+0x9f0], R28 ;  /* 0x0009f01c01007387 */ /* 0x001fe80000100800 */
[----:B------:R-:W-:Y:S04]  /*34f90*/  STL.64 [R1+0x9f8], R30 ;  /* 0x0009f81e01007387 */ /* 0x000fe80000100a00 */
[----:B------:R-:W3:Y:S04]  /*34fa0*/  LDL.LU.64 R36, [R1+0xda0] ;  /* 0x000da00001247983 */ /* 0x000ee80000300a00 */
[----:B------:R-:W3:Y:S04]  /*34fb0*/  LDL.LU.64 R38, [R1+0xda8] ;  /* 0x000da80001267983 */ /* 0x000ee80000300a00 */
[----:B-1----:R0:W-:Y:S01]  /*34fc0*/  STL.64 [R1+0xa00], R24 ;  /* 0x000a001801007387 */ /* 0x0021e20000100a00 */
[----:B------:R-:W-:-:S03]  /*34fd0*/  IMAD.MOV.U32 R2, RZ, RZ, R24 ;  /* 0x000000ffff027224 */ /* 0x000fc600078e0018 */
[----:B------:R1:W-:Y:S01]  /*34fe0*/  STL.64 [R1+0xa08], R26 ;  /* 0x000a081a01007387 */ /* 0x0003e20000100a00 */
[----:B------:R-:W-:-:S03]  /*34ff0*/  IMAD.MOV.U32 R3, RZ, RZ, R25 ;  /* 0x000000ffff037224 */ /* 0x000fc600078e0019 */
[----:B0-----:R-:W4:Y:S04]  /*35000*/  LDL.LU.64 R24, [R1+0xdb0] ;  /* 0x000db00001187983 */ /* 0x001f280000300a00 */
[----:B-1----:R-:W4:Y:S01]  /*35010*/  LDL.LU.64 R26, [R1+0xdb8] ;  /* 0x000db800011a7983 */ /* 0x002f220000300a00 */
[----:B------:R-:W-:Y:S02]  /*35020*/  IMAD.MOV.U32 R4, RZ, RZ, R28 ;  /* 0x000000ffff047224 */ /* 0x000fe400078e001c */
[----:B------:R-:W-:Y:S01]  /*35030*/  IMAD.MOV.U32 R19, RZ, RZ, R29 ;  /* 0x000000ffff137224 */ /* 0x000fe200078e001d */
[----:B------:R-:W4:Y:S04]  /*35040*/  LDL.LU.64 R40, [R1+0xdd0] ;  /* 0x000dd00001287983 */ /* 0x000f280000300a00 */
[----:B------:R-:W4:Y:S01]  /*35050*/  LDL.LU.64 R42, [R1+0xdd8] ;  /* 0x000dd800012a7983 */ /* 0x000f220000300a00 */
[----:B--2---:R-:W-:Y:S03]  /*35060*/  HMMA.16816.F32 R28, R32, R10, R20 ;  /* 0x0000000a201c723c */ /* 0x004fe60000001814 */
[----:B------:R-:W2:Y:S04]  /*35070*/  LDL.LU.64 R20, [R1+0xdc0] ;  /* 0x000dc00001147983 */ /* 0x000ea80000300a00 */
[----:B------:R-:W2:Y:S01]  /*35080*/  LDL.LU.64 R22, [R1+0xdc8] ;  /* 0x000dc80001167983 */ /* 0x000ea20000300a00 */
[----:B------:R-:W-:-:S02]  /*35090*/  F2FP.F16.E5M2.UNPACK_B R8, R8 ;  /* 0x00000008ff08723e */ /* 0x000fc400020004ff */
[----:B------:R-:W-:Y:S02]  /*350a0*/  F2FP.F16.E5M2.UNPACK_B R9, R7 ;  /* 0x00000007ff09723e */ /* 0x000fe400020004ff */
[----:B------:R-:W-:Y:S02]  /*350b0*/  F2FP.F16.E5M2.UNPACK_B R6, R6 ;  /* 0x00000006ff06723e */ /* 0x000fe400020004ff */
[----:B------:R-:W-:-:S09]  /*350c0*/  F2FP.F16.E5M2.UNPACK_B R7, R5 ;  /* 0x00000005ff07723e */ /* 0x000fd200020004ff */
[----:B------:R-:W-:Y:S04]  /*350d0*/  STL [R1+0x315c], R28 ;  /* 0x00315c1c01007387 */ /* 0x000fe80000100800 */
[----:B------:R-:W-:Y:S04]  /*350e0*/  STL [R1+0x3158], R29 ;  /* 0x0031581d01007387 */ /* 0x000fe80000100800 */
[----:B------:R-:W-:Y:S04]  /*350f0*/  STL [R1+0x3154], R30 ;  /* 0x0031541e01007387 */ /* 0x000fe80000100800 */
[----:B------:R3:W-:Y:S01]  /*35100*/  STL [R1+0x3150], R31 ;  /* 0x0031501f01007387 */ /* 0x0007e20000100800 */
[----:B------:R-:W-:-:S02]  /*35110*/  F2FP.F16.E5M2.UNPACK_B R4, R4 ;  /* 0x00000004ff04723e */ /* 0x000fc400020004ff */
[----:B------:R-:W-:Y:S02]  /*35120*/  F2FP.F16.E5M2.UNPACK_B R5, R19 ;  /* 0x00000013ff05723e */ /* 0x000fe400020004ff */
[----:B------:R-:W-:Y:S02]  /*35130*/  F2FP.F16.E5M2.UNPACK_B R2, R2 ;  /* 0x00000002ff02723e */ /* 0x000fe400020004ff */
[----:B------:R-:W-:Y:S01]  /*35140*/  F2FP.F16.E5M2.UNPACK_B R3, R3 ;  /* 0x00000003ff03723e */ /* 0x000fe200020004ff */
[C---:B---3--:R-:W-:Y:S06]  /*35150*/  HMMA.16816.F32 R28, R32.reuse, R8, R36 ;  /* 0x00000008201c723c */ /* 0x048fec0000001824 */
[C---:B----4-:R-:W-:Y:S06]  /*35160*/  HMMA.16816.F32 R24, R32.reuse, R6, R24 ;  /* 0x000000062018723c */ /* 0x050fec0000001818 */
[C---:B------:R-:W-:Y:S11]  /*35170*/  HMMA.16816.F32 R40, R32.reuse, R4, R40 ;  /* 0x000000042028723c */ /* 0x040ff60000001828 */
[----:B------:R0:W-:Y:S04]  /*35180*/  STL.64 [R1+0x20], R28 ;  /* 0x0000201c01007387 */ /* 0x0001e80000100a00 */
[----:B------:R1:W-:Y:S04]  /*35190*/  STL.64 [R1+0x28], R30 ;  /* 0x0000281e01007387 */ /* 0x0003e80000100a00 */
[----:B------:R-:W3:Y:S04]  /*351a0*/  LDL.LU.64 R36, [R1+0xe20] ;  /* 0x000e200001247983 */ /* 0x000ee80000300a00 */
[----:B------:R-:W3:Y:S04]  /*351b0*/  LDL.LU.64 R38, [R1+0xe28] ;  /* 0x000e280001267983 */ /* 0x000ee80000300a00 */
[----:B------:R4:W-:Y:S04]  /*351c0*/  STL.64 [R1+0x760], R24 ;  /* 0x0007601801007387 */ /* 0x0009e80000100a00 */
[----:B------:R4:W-:Y:S04]  /*351d0*/  STL.64 [R1+0x768], R26 ;  /* 0x0007681a01007387 */ /* 0x0009e80000100a00 */
[----:B0-----:R-:W3:Y:S04]  /*351e0*/  LDL.LU.64 R28, [R1+0xe10] ;  /* 0x000e1000011c7983 */ /* 0x001ee80000300a00 */
[----:B-1----:R-:W3:Y:S04]  /*351f0*/  LDL.LU.64 R30, [R1+0xe18] ;  /* 0x000e1800011e7983 */ /* 0x002ee80000300a00 */
[----:B----4-:R-:W4:Y:S04]  /*35200*/  LDL.LU.64 R24, [R1+0xe00] ;  /* 0x000e000001187983 */ /* 0x010f280000300a00 */
[----:B------:R-:W4:Y:S04]  /*35210*/  LDL.LU.64 R26, [R1+0xe08] ;  /* 0x000e0800011a7983 */ /* 0x000f280000300a00 */
[----:B------:R-:W-:Y:S04]  /*35220*/  STL.64 [R1+0x750], R40 ;  /* 0x0007502801007387 */ /* 0x000fe80000100a00 */
[----:B------:R-:W-:Y:S01]  /*35230*/  STL.64 [R1+0x758], R42 ;  /* 0x0007582a01007387 */ /* 0x000fe20000100a00 */
[----:B--2---:R-:W-:-:S15]  /*35240*/  HMMA.16816.F32 R20, R32, R2, R20 ;  /* 0x000000022014723c */ /* 0x004fde0000001814 */
[----:B------:R-:W-:-:S08]  /*35250*/  NOP ;  /* 0x0000000000007918 */ /* 0x000fd00000000000 */
[----:B------:R0:W-:Y:S04]  /*35260*/  STL.64 [R1+0x570], R20 ;  /* 0x0005701401007387 */ /* 0x0001e80000100a00 */
[----:B------:R1:W-:Y:S04]  /*35270*/  STL.64 [R1+0x578], R22 ;  /* 0x0005781601007387 */ /* 0x0003e80000100a00 */
[----:B0-----:R-:W2:Y:S04]  /*35280*/  LDL.LU.64 R20, [R1+0xdf0] ;  /* 0x000df00001147983 */ /* 0x001ea80000300a00 */
[----:B-1----:R-:W2:Y:S01]  /*35290*/  LDL.LU.64 R22, [R1+0xdf8] ;  /* 0x000df80001167983 */ /* 0x002ea20000300a00 */
[----:B------:R-:W-:-:S02]  /*352a0*/  IMAD R32, R55, 0x100, R61 ;  /* 0x0000010037207824 */ /* 0x000fc400078e023d */
[----:B------:R-:W-:Y:S02]  /*352b0*/  IMAD R33, R51, 0x100, R53 ;  /* 0x0000010033217824 */ /* 0x000fe400078e0235 */
[----:B------:R-:W-:Y:S02]  /*352c0*/  IMAD R34, R52, 0x100, R50 ;  /* 0x0000010034227824 */ /* 0x000fe400078e0232 */
[----:B------:R-:W-:Y:S01]  /*352d0*/  IMAD R35, R0, 0x100, R54 ;  /* 0x0000010000237824 */ /* 0x000fe200078e0236 */
[----:B------:R-:W-:Y:S02]  /*352e0*/  F2FP.F16.E5M2.UNPACK_B R32, R32 ;  /* 0x00000020ff20723e */ /* 0x000fe400020004ff */
[----:B------:R-:W-:Y:S02]  /*352f0*/  F2FP.F16.E5M2.UNPACK_B R33, R33 ;  /* 0x00000021ff21723e */ /* 0x000fe400020004ff */
[----:B------:R-:W-:Y:S02]  /*35300*/  F2FP.F16.E5M2.UNPACK_B R34, R34 ;  /* 0x00000022ff22723e */ /* 0x000fe400020004ff */
[----:B------:R-:W-:-:S07]  /*35310*/  F2FP.F16.E5M2.UNPACK_B R35, R35 ;  /* 0x00000023ff23723e */ /* 0x000fce00020004ff */
[C---:B---3--:R-:W-:Y:S06]  /*35320*/  HMMA.16816.F32 R40, R32.reuse, R16, R36 ;  /* 0x000000102028723c */ /* 0x048fec0000001824 */
[C---:B------:R-:W-:Y:S06]  /*35330*/  HMMA.16816.F32 R36, R32.reuse, R14, R28 ;  /* 0x0000000e2024723c */ /* 0x040fec000000181c */
[----:B----4-:R-:W-:Y:S11]  /*35340*/  HMMA.16816.F32 R24, R32, R12, R24 ;  /* 0x0000000c2018723c */ /* 0x010ff60000001818 */
[----:B------:R-:W-:Y:S04]  /*35350*/  STL.64 [R1+0x560], R40 ;  /* 0x0005602801007387 */ /* 0x000fe80000100a00 */
[----:B------:R-:W-:Y:S04]  /*35360*/  STL.64 [R1+0x568], R42 ;  /* 0x0005682a01007387 */ /* 0x000fe80000100a00 */
[----:B------:R-:W-:Y:S04]  /*35370*/  STL.64 [R1+0x550], R36 ;  /* 0x0005502401007387 */ /* 0x000fe80000100a00 */
[----:B------:R-:W-:Y:S04]  /*35380*/  STL.64 [R1+0x558], R38 ;  /* 0x0005582601007387 */ /* 0x000fe80000100a00 */
[----:B------:R-:W3:Y:S04]  /*35390*/  LDL.LU R58, [R1+0x154] ;  /* 0x00015400013a7983 */ /* 0x000ee80000300800 */
[----:B------:R-:W3:Y:S04]  /*353a0*/  LDL.LU R59, [R1+0x150] ;  /* 0x00015000013b7983 */ /* 0x000ee80000300800 */
[----:B------:R-:W-:Y:S04]  /*353b0*/  STL.64 [R1+0x32a8], R14 ;  /* 0x0032a80e01007387 */ /* 0x000fe80000100a00 */
[----:B------:R-:W-:Y:S01]  /*353c0*/  STL.64 [R1+0x32a0], R12 ;  /* 0x0032a00c01007387 */ /* 0x000fe20000100a00 */
[----:B------:R-:W-:-:S02]  /*353d0*/  IMAD.MOV.U32 R31, RZ, RZ, R27 ;  /* 0x000000ffff1f7224 */ /* 0x000fc400078e001b */
[----:B------:R-:W-:Y:S02]  /*353e0*/  IMAD.MOV.U32 R30, RZ, RZ, R26 ;  /* 0x000000ffff1e7224 */ /* 0x000fe400078e001a */
[----:B------:R-:W-:Y:S02]  /*353f0*/  IMAD.MOV.U32 R29, RZ, RZ, R25 ;  /* 0x000000ffff1d7224 */ /* 0x000fe400078e0019 */
[----:B------:R-:W-:Y:S01]  /*35400*/  IMAD.MOV.U32 R28, RZ, RZ, R24 ;  /* 0x000000ffff1c7224 */ /* 0x000fe200078e0018 */
[----:B------:R-:W-:Y:S04]  /*35410*/  STL [R1+0x316c], R31 ;  /* 0x00316c1f01007387 */ /* 0x000fe80000100800 */
[----:B------:R-:W-:Y:S04]  /*35420*/  STL [R1+0x3168], R30 ;  /* 0x0031681e01007387 */ /* 0x000fe80000100800 */
[----:B------:R-:W-:Y:S04]  /*35430*/  STL [R1+0x3164], R29 ;  /* 0x0031641d01007387 */ /* 0x000fe80000100800 */
[----:B------:R0:W-:Y:S04]  /*35440*/  STL [R1+0x3160], R28 ;  /* 0x0031601c01007387 */ /* 0x0001e80000100800 */
[----:B0-----:R-:W4:Y:S04]  /*35450*/  LDL.LU.64 R28, [R1+0xde0] ;  /* 0x000de000011c7983 */ /* 0x001f280000300a00 */
[----:B------:R-:W4:Y:S01]  /*35460*/  LDL.LU.64 R30, [R1+0xde8] ;  /* 0x000de800011e7983 */ /* 0x000f220000300a00 */
[----:B--2---:R-:W-:-:S15]  /*35470*/  HMMA.16816.F32 R12, R32, R10, R20 ;  /* 0x0000000a200c723c */ /* 0x004fde0000001814 */
[----:B------:R-:W-:-:S08]  /*35480*/  NOP ;  /* 0x0000000000007918 */ /* 0x000fd00000000000 */
[----:B------:R0:W-:Y:S04]  /*35490*/  STL.64 [R1+0x530], R12 ;  /* 0x0005300c01007387 */ /* 0x0001e80000100a00 */
[----:B------:R1:W-:Y:S04]  /*354a0*/  STL.64 [R1+0x538], R14 ;  /* 0x0005380e01007387 */ /* 0x0003e80000100a00 */
[----:B------:R-:W2:Y:S04]  /*354b0*/  LDL.LU.64 R24, [R1+0x740] ;  /* 0x0007400001187983 */ /* 0x000ea80000300a00 */
[----:B------:R-:W2:Y:S04]  /*354c0*/  LDL.LU.64 R26, [R1+0x748] ;  /* 0x00074800011a7983 */ /* 0x000ea80000300a00 */
[----:B------:R-:W3:Y:S04]  /*354d0*/  LDL.LU.64 R20, [R1+0x730] ;  /* 0x0007300001147983 */ /* 0x000ee80000300a00 */
[----:B------:R-:W3:Y:S04]  /*354e0*/  LDL.LU.64 R22, [R1+0x738] ;  /* 0x0007380001167983 */ /* 0x000ee80000300a00 */
[----:B0-----:R-:W3:Y:S04]  /*354f0*/  LDL.LU.64 R12, [R1+0xd20] ;  /* 0x000d2000010c7983 */ /* 0x001ee80000300a00 */
[----:B-1----:R-:W3:Y:S04]  /*35500*/  LDL.LU.64 R14, [R1+0xd28] ;  /* 0x000d2800010e7983 */ /* 0x002ee80000300a00 */
[----:B------:R-:W3:Y:S04]  /*35510*/  LDL.LU R18, [R1+0x15c] ;  /* 0x00015c0001127983 */ /* 0x000ee80000300800 */
[----:B------:R-:W3:Y:S04]  /*35520*/  LDL.LU R60, [R1+0x158] ;  /* 0x00015800013c7983 */ /* 0x000ee80000300800 */
[----:B------:R-:W3:Y:S04]  /*35530*/  LDL.LU R61, [R1+0x164] ;  /* 0x00016400013d7983 */ /* 0x000ee80000300800 */
[----:B------:R-:W3:Y:S04]  /*35540*/  LDL.LU R55, [R1+0x160] ;  /* 0x0001600001377983 */ /* 0x000ee80000300800 */
[----:B------:R-:W3:Y:S04]  /*35550*/  LDL.LU R53, [R1+0x16c] ;  /* 0x00016c0001357983 */ /* 0x000ee80000300800 */
[----:B------:R-:W3:Y:S04]  /*35560*/  LDL.LU R51, [R1+0x168] ;  /* 0x0001680001337983 */ /* 0x000ee80000300800 */
[----:B------:R-:W2:Y:S04]  /*35570*/  LDL.LU R39, [R1+0x174] ;  /* 0x0001740001277983 */ /* 0x000ea80000300800 */
[----:B------:R-:W3:Y:S04]  /*35580*/  LDL.LU R37, [R1+0x170] ;  /* 0x0001700001257983 */ /* 0x000ee80000300800 */
[----:B------:R-:W3:Y:S04]  /*35590*/  LDL.LU R36, [R1+0x17c] ;  /* 0x00017c0001247983 */ /* 0x000ee80000300800 */
[----:B------:R-:W2:Y:S01]  /*355a0*/  LDL.LU R38, [R1+0x178] ;  /* 0x0001780001267983 */ /* 0x000ea20000300800 */
[----:B----4-:R-:W-:-:S15]  /*355b0*/  HMMA.16816.F32 R40, R32, R8, R28 ;  /* 0x000000082028723c */ /* 0x010fde000000181c */
[----:B------:R-:W-:-:S09]  /*355c0*/  NOP ;  /* 0x0000000000007918 */ /* 0x000fd20000000000 */
[----:B------:R-:W-:Y:S02]  /*355d0*/  IMAD.MOV.U32 R31, RZ, RZ, R40 ;  /* 0x000000ffff1f7224 */ /* 0x000fe400078e0028 */
[----:B------:R-:W-:Y:S02]  /*355e0*/  IMAD.MOV.U32 R30, RZ, RZ, R41 ;  /* 0x000000ffff1e7224 */ /* 0x000fe400078e0029 */
[----:B------:R-:W-:Y:S02]  /*355f0*/  IMAD.MOV.U32 R29, RZ, RZ, R42 ;  /* 0x000000ffff1d7224 */ /* 0x000fe400078e002a */
[----:B------:R-:W-:Y:S01]  /*35600*/  IMAD.MOV.U32 R28, RZ, RZ, R43 ;  /* 0x000000ffff1c7224 */ /* 0x000fe200078e002b */
[----:B--2---:R-:W-:Y:S04]  /*35610*/  STL.64 [R1+0x3298], R38 ;  /* 0x0032982601007387 */ /* 0x004fe80000100a00 */
[----:B---3--:R-:W-:Y:S04]  /*35620*/  STL.64 [R1+0x3290], R36 ;  /* 0x0032902401007387 */ /* 0x008fe80000100a00 */
[----:B------:R-:W2:Y:S04]  /*35630*/  LDL.LU R50, [R1+0x184] ;  /* 0x0001840001327983 */ /* 0x000ea80000300800 */
[----:B------:R-:W2:Y:S04]  /*35640*/  LDL.LU R52, [R1+0x180] ;  /* 0x0001800001347983 */ /* 0x000ea80000300800 */
[----:B------:R-:W3:Y:S04]  /*35650*/  LDL.LU R54, [R1+0x18c] ;  /* 0x00018c0001367983 */ /* 0x000ee80000300800 */
[----:B------:R-:W3:Y:S04]  /*35660*/  LDL.LU R0, [R1+0x188] ;  /* 0x0001880001007983 */ /* 0x000ee80000300800 */
[----:B------:R-:W-:Y:S04]  /*35670*/  STL.64 [R1+0x31a8], R30 ;  /* 0x0031a81e01007387 */ /* 0x000fe80000100a00 */
[----:B------:R0:W-:Y:S02]  /*35680*/  STL.64 [R1+0x31a0], R28 ;  /* 0x0031a01c01007387 */ /* 0x0001e40000100a00 */
[C---:B0-----:R-:W-:Y:S06]  /*35690*/  HMMA.16816.F32 R28, R32.reuse, R6, R24 ;  /* 0x00000006201c723c */ /* 0x041fec0000001818 */
[C---:B------:R-:W-:Y:S06]  /*356a0*/  HMMA.16816.F32 R24, R32.reuse, R4, R20 ;  /* 0x000000042018723c */ /* 0x040fec0000001814 */
[----:B------:R-:W-:Y:S11]  /*356b0*/  HMMA.16816.F32 R20, R32, R2, R12 ;  /* 0x000000022014723c */ /* 0x000ff6000000180c */
[----:B------:R-:W-:Y:S04]  /*356c0*/  STL.64 [R1+0x740], R28 ;  /* 0x0007401c01007387 */ /* 0x000fe80000100a00 */
[----:B------:R-:W-:Y:S04]  /*356d0*/  STL.64 [R1+0x748], R30 ;  /* 0x0007481e01007387 */ /* 0x000fe80000100a00 */
[----:B------:R-:W-:Y:S04]  /*356e0*/  STL.64 [R1+0x730], R24 ;  /* 0x0007301801007387 */ /* 0x000fe80000100a00 */
[----:B------:R-:W-:Y:S04]  /*356f0*/  STL.64 [R1+0x738], R26 ;  /* 0x0007381a01007387 */ /* 0x000fe80000100a00 */
[----:B------:R-:W4:Y:S04]  /*35700*/  LDL.LU.64 R12, [R1+0xd80] ;  /* 0x000d8000010c7983 */ /* 0x000f280000300a00 */
[----:B------:R0:W-:Y:S04]  /*35710*/  STL.64 [R1+0x510], R20 ;  /* 0x0005101401007387 */ /* 0x0001e80000100a00 */
[----:B------:R1:W-:Y:S04]  /*35720*/  STL.64 [R1+0x518], R22 ;  /* 0x0005181601007387 */ /* 0x0003e80000100a00 */
[----:B------:R-:W4:Y:S01]  /*35730*/  LDL.LU.64 R14, [R1+0xd88] ;  /* 0x000d8800010e7983 */ /* 0x000f220000300a00 */
[----:B------:R-:W-:-:S02]  /*35740*/  IMAD R32, R59, 0x100, R58 ;  /* 0x000001003b207824 */ /* 0x000fc400078e023a */
[----:B------:R-:W-:Y:S02]  /*35750*/  IMAD R33, R60, 0x100, R18 ;  /* 0x000001003c217824 */ /* 0x000fe400078e0212 */
[----:B------:R-:W-:Y:S02]  /*35760*/  IMAD R34, R55, 0x100, R61 ;  /* 0x0000010037227824 */ /* 0x000fe400078e023d */
[----:B------:R-:W-:Y:S01]  /*35770*/  IMAD R35, R51, 0x100, R53 ;  /* 0x0000010033237824 */ /* 0x000fe200078e0235 */
[----:B------:R-:W-:Y:S02]  /*35780*/  F2FP.F16.E5M2.UNPACK_B R32, R32 ;  /* 0x00000020ff20723e */ /* 0x000fe400020004ff */
[----:B------:R-:W-:Y:S02]  /*35790*/  F2FP.F16.E5M2.UNPACK_B R33, R33 ;  /* 0x00000021ff21723e */ /* 0x000fe400020004ff */
[----:B------:R-:W-:Y:S02]  /*357a0*/  F2FP.F16.E5M2.UNPACK_B R34, R34 ;  /* 0x00000022ff22723e */ /* 0x000fe400020004ff */
[----:B------:R-:W-:Y:S01]  /*357b0*/  F2FP.F16.E5M2.UNPACK_B R35, R35 ;  /* 0x00000023ff23723e */ /* 0x000fe200020004ff */
[----:B0-----:R-:W2:Y:S04]  /*357c0*/  LDL.LU.64 R20, [R1+0xd70] ;  /* 0x000d700001147983 */ /* 0x001ea80000300a00 */
[----:B-1----:R-:W2:Y:S04]  /*357d0*/  LDL.LU.64 R22, [R1+0xd78] ;  /* 0x000d780001167983 */ /* 0x002ea80000300a00 */
[----:B------:R-:W3:Y:S04]  /*357e0*/  LDL.LU.64 R36, [R1+0xd60] ;  /* 0x000d600001247983 */ /* 0x000ee80000300a00 */
        /* <DEDUP_REMOVED lines=10> */
[----:B------:R-:W3:Y:S01]  /*35890*/  LDL.LU.64 R26, [R1+0xca8] ;  /* 0x000ca800011a7983 */ /* 0x000ee20000300a00 */
[----:B----4-:R-:W-:-:S15]  /*358a0*/  HMMA.16816.F32 R12, R32, R16, R12 ;  /* 0x00000010200c723c */ /* 0x010fde000000180c */
[----:B------:R-:W-:-:S08]  /*358b0*/  NOP ;  /* 0x0000000000007918 */ /* 0x000fd00000000000 */
[----:B------:R-:W-:Y:S04]  /*358c0*/  STL.64 [R1+0x500], R12 ;  /* 0x0005000c01007387 */ /* 0x000fe80000100a00 */
[----:B------:R0:W-:Y:S04]  /*358d0*/  STL.64 [R1+0x508], R14 ;  /* 0x0005080e01007387 */ /* 0x0001e80000100a00 */
[----:B0-----:R-:W2:Y:S04]  /*358e0*/  LDL.LU.64 R14, [R1+0x32a8] ;  /* 0x0032a800010e7983 */ /* 0x001ea80000300a00 */
[----:B------:R-:W3:Y:S01]  /*358f0*/  LDL.LU.64 R12, [R1+0x32a0] ;  /* 0x0032a000010c7983 */ /* 0x000ee20000300a00 */
[C---:B--2---:R-:W-:Y:S06]  /*35900*/  HMMA.16816.F32 R20, R32.reuse, R14, R20 ;  /* 0x0000000e2014723c */ /* 0x044fec0000001814 */
[----:B---3--:R-:W-:-:S15]  /*35910*/  HMMA.16816.F32 R36, R32, R12, R36 ;  /* 0x0000000c2024723c */ /* 0x008fde0000001824 */
[----:B------:R-:W-:-:S02]  /*35920*/  NOP ;  /* 0x0000000000007918 */ /* 0x000fc40000000000 */
[----:B------:R0:W-:Y:S04]  /*35930*/  STL.64 [R1+0x4f0], R20 ;  /* 0x0004f01401007387 */ /* 0x0001e80000100a00 */
[----:B------:R1:W-:Y:S04]  /*35940*/  STL.64 [R1+0x4f8], R22 ;  /* 0x0004f81601007387 */ /* 0x0003e80000100a00 */
[----:B0-----:R-:W2:Y:S04]  /*35950*/  LDL.LU.64 R20, [R1+0xcf0] ;  /* 0x000cf00001147983 */ /* 0x001ea80000300a00 */
[----:B-1----:R-:W2:Y:S04]  /*35960*/  LDL.LU.64 R22, [R1+0xcf8] ;  /* 0x000cf80001167983 */ /* 0x002ea80000300a00 */
[----:B------:R-:W-:Y:S04]  /*35970*/  STL.64 [R1+0x4e0], R36 ;  /* 0x0004e02401007387 */ /* 0x000fe80000100a00 */
[----:B------:R0:W-:Y:S04]  /*35980*/  STL.64 [R1+0x4e8], R38 ;  /* 0x0004e82601007387 */ /* 0x0001e80000100a00 */
[----:B0-----:R-:W3:Y:S04]  /*35990*/  LDL.LU.64 R38, [R1+0x3298] ;  /* 0x0032980001267983 */ /* 0x001ee80000300a00 */
[----:B------:R-:W3:Y:S01]  /*359a0*/  LDL.LU.64 R36, [R1+0x3290] ;  /* 0x0032900001247983 */ /* 0x000ee20000300a00 */
[C---:B------:R-:W-:Y:S06]  /*359b0*/  HMMA.16816.F32 R56, R32.reuse, R10, R56 ;  /* 0x0000000a2038723c */ /* 0x040fec0000001838 */
[C---:B------:R-:W-:Y:S06]  /*359c0*/  HMMA.16816.F32 R44, R32.reuse, R8, R44 ;  /* 0x00000008202c723c */ /* 0x040fec000000182c */
[C---:B------:R-:W-:Y:S06]  /*359d0*/  HMMA.16816.F32 R40, R32.reuse, R6, R40 ;  /* 0x000000062028723c */ /* 0x040fec0000001828 */
[C---:B------:R-:W-:Y:S06]  /*359e0*/  HMMA.16816.F32 R28, R32.reuse, R4, R28 ;  /* 0x00000004201c723c */ /* 0x040fec000000181c */
[----:B------:R-:W-:Y:S07]  /*359f0*/  HMMA.16816.F32 R24, R32, R2, R24 ;  /* 0x000000022018723c */ /* 0x000fee0000001818 */
[----:B------:R-:W-:-:S02]  /*35a00*/  IMAD R34, R52, 0x100, R50 ;  /* 0x0000010034227824 */ /* 0x000fc400078e0232 */
[----:B------:R-:W-:-:S03]  /*35a10*/  IMAD R35, R0, 0x100, R54 ;  /* 0x0000010000237824 */ /* 0x000fc600078e0236 */
[----:B------:R-:W-:Y:S02]  /*35a20*/  F2FP.F16.E5M2.UNPACK_B R34, R34 ;  /* 0x00000022ff22723e */ /* 0x000fe400020004ff */
[----:B------:R-:W-:Y:S01]  /*35a30*/  F2FP.F16.E5M2.UNPACK_B R35, R35 ;  /* 0x00000023ff23723e */ /* 0x000fe200020004ff */
[----:B------:R-:W-:Y:S04]  /*35a40*/  STL.64 [R1+0x4d0], R56 ;  /* 0x0004d03801007387 */ /* 0x000fe80000100a00 */
[----:B------:R0:W-:Y:S04]  /*35a50*/  STL.64 [R1+0x4d8], R58 ;  /* 0x0004d83a01007387 */ /* 0x0001e80000100a00 */
        /* <DEDUP_REMOVED lines=8> */
[----:B0-----:R-:W4:Y:S04]  /*35ae0*/  LDL.LU R59, [R1+0x194] ;  /* 0x00019400013b7983 */ /* 0x001f280000300800 */
[----:B------:R-:W4:Y:S04]  /*35af0*/  LDL.LU R60, [R1+0x190] ;  /* 0x00019000013c7983 */ /* 0x000f280000300800 */
[----:B------:R-:W4:Y:S04]  /*35b00*/  LDL.LU.64 R52, [R1+0xce0] ;  /* 0x000ce00001347983 */ /* 0x000f280000300a00 */
[----:B------:R-:W4:Y:S01]  /*35b10*/  LDL.LU.64 R54, [R1+0xce8] ;  /* 0x000ce80001367983 */ /* 0x000f220000300a00 */
[----:B---3--:R-:W-:-:S02]  /*35b20*/  IMAD R32, R37, 0x100, R39 ;  /* 0x0000010025207824 */ /* 0x008fc400078e0227 */
[----:B------:R-:W-:-:S03]  /*35b30*/  IMAD R33, R38, 0x100, R36 ;  /* 0x0000010026217824 */ /* 0x000fc600078e0224 */
[----:B------:R-:W-:Y:S02]  /*35b40*/  F2FP.F16.E5M2.UNPACK_B R32, R32 ;  /* 0x00000020ff20723e */ /* 0x000fe400020004ff */
[----:B------:R-:W-:-:S07]  /*35b50*/  F2FP.F16.E5M2.UNPACK_B R33, R33 ;  /* 0x00000021ff21723e */ /* 0x000fce00020004ff */
[----:B--2---:R-:W-:-:S15]  /*35b60*/  HMMA.16816.F32 R20, R32, R16, R20 ;  /* 0x000000102014723c */ /* 0x004fde0000001814 */
[----:B------:R-:W-:-:S08]  /*35b70*/  NOP ;  /* 0x0000000000007918 */ /* 0x000fd00000000000 */
[----:B------:R0:W-:Y:S04]  /*35b80*/  STL.64 [R1+0x4a0], R20 ;  /* 0x0004a01401007387 */ /* 0x0001e80000100a00 */
[----:B------:R2:W-:Y:S04]  /*35b90*/  STL.64 [R1+0x4a8], R22 ;  /* 0x0004a81601007387 */ /* 0x0005e80000100a00 */
[----:B------:R-:W3:Y:S04]  /*35ba0*/  LDL.LU.64 R48, [R1+0xcd0] ;  /* 0x000cd00001307983 */ /* 0x000ee80000300a00 */
[----:B------:R-:W3:Y:S04]  /*35bb0*/  LDL.LU.64 R50, [R1+0xcd8] ;  /* 0x000cd80001327983 */ /* 0x000ee80000300a00 */
[----:B-1----:R-:W3:Y:S04]  /*35bc0*/  LDL.LU.64 R44, [R1+0xcc0] ;  /* 0x000cc000012c7983 */ /* 0x002ee80000300a00 */
[----:B----4-:R-:W4:Y:S04]  /*35bd0*/  LDL.LU.64 R46, [R1+0xcc8] ;  /* 0x000cc800012e7983 */ /* 0x010f280000300a00 */
[----:B------:R-:W4:Y:S04]  /*35be0*/  LDL.LU.64 R40, [R1+0xcb0] ;  /* 0x000cb00001287983 */ /* 0x000f280000300a00 */
[----:B------:R-:W4:Y:S04]  /*35bf0*/  LDL.LU.64 R42, [R1+0xcb8] ;  /* 0x000cb800012a7983 */ /* 0x000f280000300a00 */
[----:B------:R-:W4:Y:S04]  /*35c00*/  LDL.LU.64 R28, [R1+0x700] ;  /* 0x00070000011c7983 */ /* 0x000f280000300a00 */
[----:B------:R-:W4:Y:S04]  /*35c10*/  LDL.LU.64 R30, [R1+0x708] ;  /* 0x00070800011e7983 */ /* 0x000f280000300a00 */
[----:B------:R-:W4:Y:S04]  /*35c20*/  LDL.LU.64 R24, [R1+0x6f0] ;  /* 0x0006f00001187983 */ /* 0x000f280000300a00 */
[----:B------:R-:W4:Y:S04]  /*35c30*/  LDL.LU.64 R26, [R1+0x6f8] ;  /* 0x0006f800011a7983 */ /* 0x000f280000300a00 */
[----:B0-----:R-:W4:Y:S04]  /*35c40*/  LDL.LU.64 R20, [R1+0xc40] ;  /* 0x000c400001147983 */ /* 0x001f280000300a00 */
[----:B--2---:R-:W2:Y:S04]  /*35c50*/  LDL.LU.64 R22, [R1+0xc48] ;  /* 0x000c480001167983 */ /* 0x004ea80000300a00 */
[----:B------:R-:W3:Y:S04]  /*35c60*/  LDL.LU R39, [R1+0x1b4] ;  /* 0x0001b40001277983 */ /* 0x000ee80000300800 */
[----:B------:R-:W4:Y:S04]  /*35c70*/  LDL.LU R37, [R1+0x1b0] ;  /* 0x0001b00001257983 */ /* 0x000f280000300800 */
[----:B------:R-:W4:Y:S04]  /*35c80*/  LDL.LU R36, [R1+0x1bc] ;  /* 0x0001bc0001247983 */ /* 0x000f280000300800 */
[----:B------:R-:W3:Y:S04]  /*35c90*/  LDL.LU R38, [R1+0x1b8] ;  /* 0x0001b80001267983 */ /* 0x000ee80000300800 */
[----:B---3--:R-:W-:Y:S04]  /*35ca0*/  STL.64 [R1+0x3278], R38 ;  /* 0x0032782601007387 */ /* 0x008fe80000100a00 */
[----:B----4-:R0:W-:Y:S04]  /*35cb0*/  STL.64 [R1+0x3270], R36 ;  /* 0x0032702401007387 */ /* 0x0101e80000100a00 */
[----:B------:R-:W3:Y:S01]  /*35cc0*/  LDL.LU R61, [R1+0x19c] ;  /* 0x00019c00013d7983 */ /* 0x000ee20000300800 */
[----:B0-----:R-:W-:Y:S03]  /*35cd0*/  HMMA.16816.F32 R36, R32, R14, R52 ;  /* 0x0000000e2024723c */ /* 0x001fe60000001834 */
[----:B------:R-:W3:-:S15]  /*35ce0*/  LDL.LU R55, [R1+0x198] ;  /* 0x0001980001377983 */ /* 0x000ede0000300800 */
[----:B------:R-:W-:-:S05]  /*35cf0*/  NOP ;  /* 0x0000000000007918 */ /* 0x000fca0000000000 */
[----:B------:R-:W-:Y:S04]  /*35d00*/  STL.64 [R1+0x490], R36 ;  /* 0x0004902401007387 */ /* 0x000fe80000100a00 */
[----:B------:R0:W-:Y:S04]  /*35d10*/  STL.64 [R1+0x498], R38 ;  /* 0x0004982601007387 */ /* 0x0001e80000100a00 */
[----:B------:R-:W4:Y:S04]  /*35d20*/  LDL.LU R54, [R1+0x1a4] ;  /* 0x0001a40001367983 */ /* 0x000f280000300800 */
[----:B------:R-:W4:Y:S04]  /*35d30*/  LDL.LU R0, [R1+0x1a0] ;  /* 0x0001a00001007983 */ /* 0x000f280000300800 */
[----:B------:R-:W4:Y:S01]  /*35d40*/  LDL.LU R53, [R1+0x1ac] ;  /* 0x0001ac0001357983 */ /* 0x000f220000300800 */
[----:B0-----:R-:W-:Y:S03]  /*35d50*/  HMMA.16816.F32 R36, R32, R12, R48 ;  /* 0x0000000c2024723c */ /* 0x001fe60000001830 */
[----:B------:R-:W4:-:S15]  /*35d60*/  LDL.LU R51, [R1+0x1a8] ;  /* 0x0001a80001337983 */ /* 0x000f1e0000300800 */
[----:B------:R-:W-:-:S05]  /*35d70*/  NOP ;  /* 0x0000000000007918 */ /* 0x000fca0000000000 */
[----:B------:R-:W-:Y:S04]  /*35d80*/  STL.64 [R1+0x480], R36 ;  /* 0x0004802401007387 */ /* 0x000fe80000100a00 */
[----:B------:R-:W-:Y:S04]  /*35d90*/  STL.64 [R1+0x488], R38 ;  /* 0x0004882601007387 */ /* 0x000fe80000100a00 */
[----:B------:R-:W-:Y:S04]  /*35da0*/  STL.64 [R1+0x3288], R14 ;  /* 0x0032880e01007387 */ /* 0x000fe80000100a00 */
[----:B------:R0:W-:Y:S04]  /*35db0*/  STL.64 [R1+0x3280], R12 ;  /* 0x0032800c01007387 */ /* 0x0001e80000100a00 */
[----:B------:R-:W4:Y:S04]  /*35dc0*/  LDL.LU R50, [R1+0x1c4] ;  /* 0x0001c40001327983 */ /* 0x000f280000300800 */
[----:B------:R-:W4:Y:S01]  /*35dd0*/  LDL.LU R52, [R1+0x1c0] ;  /* 0x0001c00001347983 */ /* 0x000f220000300800 */
[C---:B0-----:R-:W-:Y:S06]  /*35de0*/  HMMA.16816.F32 R12, R32.reuse, R10, R44 ;  /* 0x0000000a200c723c */ /* 0x041fec000000182c */
[C---:B------:R-:W-:Y:S06]  /*35df0*/  HMMA.16816.F32 R36, R32.reuse, R8, R40 ;  /* 0x000000082024723c */ /* 0x040fec0000001828 */
[C---:B------:R-:W-:Y:S06]  /*35e00*/  HMMA.16816.F32 R28, R32.reuse, R6, R28 ;  /* 0x00000006201c723c */ /* 0x040fec000000181c */
[C---:B--2---:R-:W-:Y:S05]  /*35e10*/  HMMA.16816.F32 R20, R32.reuse, R2, R20 ;  /* 0x000000022014723c */ /* 0x044fea0000001814 */
[----:B------:R-:W-:Y:S04]  /*35e20*/  STL.64 [R1+0x470], R12 ;  /* 0x0004700c01007387 */ /* 0x000fe80000100a00 */
[----:B------:R0:W-:Y:S02]  /*35e30*/  STL.64 [R1+0x478], R14 ;  /* 0x0004780e01007387 */ /* 0x0001e40000100a00 */
[----:B0-----:R-:W-:Y:S02]  /*35e40*/  HMMA.16816.F32 R12, R32, R4, R24 ;  /* 0x00000004200c723c */ /* 0x001fe40000001818 */
[----:B------:R-:W-:Y:S04]  /*35e50*/  STL.64 [R1+0x460], R36 ;  /* 0x0004602401007387 */ /* 0x000fe80000100a00 */
[----:B------:R-:W-:Y:S04]  /*35e60*/  STL.64 [R1+0x468], R38 ;  /* 0x0004682601007387 */ /* 0x000fe80000100a00 */
[----:B------:R-:W-:Y:S04]  /*35e70*/  STL.64 [R1+0x700], R28 ;  /* 0x0007001c01007387 */ /* 0x000fe80000100a00 */
[----:B------:R-:W-:Y:S09]  /*35e80*/  STL.64 [R1+0x708], R30 ;  /* 0x0007081e01007387 */ /* 0x000ff20000100a00 */
[----:B------:R0:W-:Y:S04]  /*35e90*/  STL.64 [R1+0x6f0], R12 ;  /* 0x0006f00c01007387 */ /* 0x0001e80000100a00 */
[----:B------:R1:W-:Y:S04]  /*35ea0*/  STL.64 [R1+0x6f8], R14 ;  /* 0x0006f80e01007387 */ /* 0x0003e80000100a00 */
[----:B0-----:R-:W2:Y:S04]  /*35eb0*/  LDL.LU.64 R12, [R1+0xc90] ;  /* 0x000c9000010c7983 */ /* 0x001ea80000300a00 */
[----:B------:R0:W-:Y:S04]  /*35ec0*/  STL.64 [R1+0x450], R20 ;  /* 0x0004501401007387 */ /* 0x0001e80000100a00 */
[----:B------:R0:W-:Y:S04]  /*35ed0*/  STL.64 [R1+0x458], R22 ;  /* 0x0004581601007387 */ /* 0x0001e80000100a00 */
[----:B-1----:R-:W2:Y:S01]  /*35ee0*/  LDL.LU.64 R14, [R1+0xc98] ;  /* 0x000c9800010e7983 */ /* 0x002ea20000300a00 */
[----:B------:R-:W-:-:S03]  /*35ef0*/  IMAD R32, R60, 0x100, R59 ;  /* 0x000001003c207824 */ /* 0x000fc600078e023b */
[----:B------:R-:W2:Y:S04]  /*35f00*/  LDL.LU.64 R36, [R1+0xc80] ;  /* 0x000c800001247983 */ /* 0x000ea80000300a00 */
[----:B------:R-:W2:Y:S04]  /*35f10*/  LDL.LU.64 R38, [R1+0xc88] ;  /* 0x000c880001267983 */ /* 0x000ea80000300a00 */
[----:B------:R-:W2:Y:S04]  /*35f20*/  LDL.LU.64 R56, [R1+0xc70] ;  /* 0x000c700001387983 */ /* 0x000ea80000300a00 */
[----:B------:R-:W2:Y:S01]  /*35f30*/  LDL.LU.64 R58, [R1+0xc78] ;  /* 0x000c7800013a7983 */ /* 0x000ea20000300a00 */
[----:B------:R-:W-:-:S03]  /*35f40*/  F2FP.F16.E5M2.UNPACK_B R32, R32 ;  /* 0x00000020ff20723e */ /* 0x000fc600020004ff */
[----:B------:R-:W2:Y:S04]  /*35f50*/  LDL.LU.64 R44, [R1+0xc60] ;  /* 0x000c6000012c7983 */ /* 0x000ea80000300a00 */
[----:B------:R-:W2:Y:S04]  /*35f60*/  LDL.LU.64 R46, [R1+0xc68] ;  /* 0x000c6800012e7983 */ /* 0x000ea80000300a00 */
[----:B------:R-:W2:Y:S04]  /*35f70*/  LDL.LU.64 R40, [R1+0xc50] ;  /* 0x000c500001287983 */ /* 0x000ea80000300a00 */
[----:B------:R-:W2:Y:S04]  /*35f80*/  LDL.LU.64 R42, [R1+0xc58] ;  /* 0x000c5800012a7983 */ /* 0x000ea80000300a00 */
[----:B------:R-:W2:Y:S04]  /*35f90*/  LDL.LU.64 R28, [R1+0x6e0] ;  /* 0x0006e000011c7983 */ /* 0x000ea80000300a00 */
[----:B------:R-:W2:Y:S04]  /*35fa0*/  LDL.LU.64 R30, [R1+0x6e8] ;  /* 0x0006e800011e7983 */ /* 0x000ea80000300a00 */
[----:B------:R-:W2:Y:S04]  /*35fb0*/  LDL.LU.64 R24, [R1+0x6d0] ;  /* 0x0006d00001187983 */ /* 0x000ea80000300a00 */
[----:B------:R-:W2:Y:S04]  /*35fc0*/  LDL.LU.64 R26, [R1+0x6d8] ;  /* 0x0006d800011a7983 */ /* 0x000ea80000300a00 */
[----:B0-----:R-:W2:Y:S04]  /*35fd0*/  LDL.LU.64 R20, [R1+0xbe0] ;  /* 0x000be00001147983 */ /* 0x001ea80000300a00 */
[----:B------:R-:W2:Y:S01]  /*35fe0*/  LDL.LU.64 R22, [R1+0xbe8] ;  /* 0x000be80001167983 */ /* 0x000ea20000300a00 */
[----:B---3--:R-:W-:-:S05]  /*35ff0*/  IMAD R33, R55, 0x100, R61 ;  /* 0x0000010037217824 */ /* 0x008fca00078e023d */
[----:B------:R-:W-:Y:S01]  /*36000*/  F2FP.F16.E5M2.UNPACK_B R33, R33 ;  /* 0x00000021ff21723e */ /* 0x000fe200020004ff */
[----:B----4-:R-:W-:Y:S02]  /*36010*/  IMAD R34, R0, 0x100, R54 ;  /* 0x0000010000227824 */ /* 0x010fe400078e0236 */
[----:B------:R-:W3:Y:S04]  /*36020*/  LDL.LU R54, [R1+0x1cc] ;  /* 0x0001cc0001367983 */ /* 0x000ee80000300800 */
[----:B------:R-:W3:Y:S01]  /*36030*/  LDL.LU R0, [R1+0x1c8] ;  /* 0x0001c80001007983 */ /* 0x000ee20000300800 */
[----:B------:R-:W-:Y:S01]  /*36040*/  F2FP.F16.E5M2.UNPACK_B R34, R34 ;  /* 0x00000022ff22723e */ /* 0x000fe200020004ff */
[----:B------:R-:W-:-:S05]  /*36050*/  IMAD R35, R51, 0x100, R53 ;  /* 0x0000010033237824 */ /* 0x000fca00078e0235 */
[----:B------:R-:W-:-:S07]  /*36060*/  F2FP.F16.E5M2.UNPACK_B R35, R35 ;  /* 0x00000023ff23723e */ /* 0x000fce00020004ff */
[----:B--2---:R-:W-:-:S15]  /*36070*/  HMMA.16816.F32 R12, R32, R16, R12 ;  /* 0x00000010200c723c */ /* 0x004fde000000180c */
[----:B------:R-:W-:-:S08]  /*36080*/  NOP ;  /* 0x0000000000007918 */ /* 0x000fd00000000000 */
[----:B------:R-:W-:Y:S04]  /*36090*/  STL.64 [R1+0x440], R12 ;  /* 0x0004400c01007387 */ /* 0x000fe80000100a00 */
[----:B------:R0:W-:Y:S04]  /*360a0*/  STL.64 [R1+0x448], R14 ;  /* 0x0004480e01007387 */ /* 0x0001e80000100a00 */
[----:B0-----:R-:W2:Y:S04]  /*360b0*/  LDL.LU.64 R14, [R1+0x3288] ;  /* 0x00328800010e7983 */ /* 0x001ea80000300a00 */
[----:B------:R-:W4:Y:S01]  /*360c0*/  LDL.LU.64 R12, [R1+0x3280] ;  /* 0x00328000010c7983 */ /* 0x000f220000300a00 */
[C---:B------:R-:W-:Y:S06]  /*360d0*/  HMMA.16816.F32 R44, R32.reuse, R10, R44 ;  /* 0x0000000a202c723c */ /* 0x040fec000000182c */
[C---:B------:R-:W-:Y:S06]  /*360e0*/  HMMA.16816.F32 R40, R32.reuse, R8, R40 ;  /* 0x000000082028723c */ /* 0x040fec0000001828 */
[C---:B------:R-:W-:Y:S06]  /*360f0*/  HMMA.16816.F32 R28, R32.reuse, R6, R28 ;  /* 0x00000006201c723c */ /* 0x040fec000000181c */
[C---:B------:R-:W-:Y:S06]  /*36100*/  HMMA.16816.F32 R24, R32.reuse, R4, R24 ;  /* 0x000000042018723c */ /* 0x040fec0000001818 */
[C---:B------:R-:W-:Y:S06]  /*36110*/  HMMA.16816.F32 R20, R32.reuse, R2, R20 ;  /* 0x000000022014723c */ /* 0x040fec0000001814 */
[C---:B--2---:R-:W-:Y:S06]  /*36120*/  HMMA.16816.F32 R36, R32.reuse, R14, R36 ;  /* 0x0000000e2024723c */ /* 0x044fec0000001824 */
[----:B----4-:R-:W-:-:S15]  /*36130*/  HMMA.16816.F32 R56, R32, R12, R56 ;  /* 0x0000000c2038723c */ /* 0x010fde0000001838 */
[----:B------:R-:W-:-:S02]  /*36140*/  NOP ;  /* 0x0000000000007918 */ /* 0x000fc40000000000 */
[----:B------:R-:W-:Y:S04]  /*36150*/  STL.64 [R1+0x430], R36 ;  /* 0x0004302401007387 */ /* 0x000fe80000100a00 */
[----:B------:R0:W-:Y:S04]  /*36160*/  STL.64 [R1+0x438], R38 ;  /* 0x0004382601007387 */ /* 0x0001e80000100a00 */
[----:B0-----:R-:W2:Y:S04]  /*36170*/  LDL.LU.64 R38, [R1+0x3278] ;  /* 0x0032780001267983 */ /* 0x001ea80000300a00 */
[----:B------:R-:W2:Y:S04]  /*36180*/  LDL.LU.64 R36, [R1+0x3270] ;  /* 0x0032700001247983 */ /* 0x000ea80000300a00 */
[----:B------:R-:W-:Y:S04]  /*36190*/  STL.64 [R1+0x420], R56 ;  /* 0x0004203801007387 */ /* 0x000fe80000100a00 */
[----:B------:R-:W-:Y:S04]  /*361a0*/  STL.64 [R1+0x428], R58 ;  /* 0x0004283a01007387 */ /* 0x000fe80000100a00 */
[----:B------:R-:W-:Y:S04]  /*361b0*/  STL.64 [R1+0x410], R44 ;  /* 0x0004102c01007387 */ /* 0x000fe80000100a00 */
[----:B------:R-:W-:Y:S04]  /*361c0*/  STL.64 [R1+0x418], R46 ;  /* 0x0004182e01007387 */ /* 0x000fe80000100a00 */
[----:B------:R-:W-:Y:S04]  /*361d0*/  STL.64 [R1+0x400], R40 ;  /* 0x0004002801007387 */ /* 0x000fe80000100a00 */
[----:B------:R-:W-:Y:S04]  /*361e0*/  STL.64 [R1+0x408], R42 ;  /* 0x0004082a01007387 */ /* 0x000fe80000100a00 */
[----:B------:R0:W-:Y:S04]  /*361f0*/  STL.64 [R1+0x6e0], R28 ;  /* 0x0006e01c01007387 */ /* 0x0001e80000100a00 */
[----:B------:R1:W-:Y:S04]  /*36200*/  STL.64 [R1+0x6e8], R30 ;  /* 0x0006e81e01007387 */ /* 0x0003e80000100a00 */
[----:B0-----:R-:W4:Y:S04]  /*36210*/  LDL.LU.64 R28, [R1+0xc30] ;  /* 0x000c3000011c7983 */ /* 0x001f280000300a00 */
[----:B------:R0:W-:Y:S04]  /*36220*/  STL.64 [R1+0x6d0], R24 ;  /* 0x0006d01801007387 */ /* 0x0001e80000100a00 */
[----:B------:R3:W-:Y:S04]  /*36230*/  STL.64 [R1+0x6d8], R26 ;  /* 0x0006d81a01007387 */ /* 0x0007e80000100a00 */
[----:B-1----:R-:W4:Y:S04]  /*36240*/  LDL.LU.64 R30, [R1+0xc38] ;  /* 0x000c3800011e7983 */ /* 0x002f280000300a00 */
[----:B------:R1:W-:Y:S04]  /*36250*/  STL.64 [R1+0x3f0], R20 ;  /* 0x0003f01401007387 */ /* 0x0003e80000100a00 */
[----:B------:R1:W-:Y:S04]  /*36260*/  STL.64 [R1+0x3f8], R22 ;  /* 0x0003f81601007387 */ /* 0x0003e80000100a00 */
[----:B0-----:R-:W4:Y:S04]  /*36270*/  LDL.LU.64 R24, [R1+0xc20] ;  /* 0x000c200001187983 */ /* 0x001f280000300a00 */
[----:B---3--:R-:W3:Y:S04]  /*36280*/  LDL.LU.64 R26, [R1+0xc28] ;  /* 0x000c2800011a7983 */ /* 0x008ee80000300a00 */
[----:B-1----:R-:W3:Y:S04]  /*36290*/  LDL.LU.64 R20, [R1+0xc10] ;  /* 0x000c100001147983 */ /* 0x002ee80000300a00 */
[----:B------:R-:W3:Y:S01]  /*362a0*/  LDL.LU.64 R22, [R1+0xc18] ;  /* 0x000c180001167983 */ /* 0x000ee20000300a00 */
[----:B------:R-:W-:-:S02]  /*362b0*/  IMAD R34, R52, 0x100, R50 ;  /* 0x0000010034227824 */ /* 0x000fc400078e0232 */
[----:B------:R-:W-:Y:S01]  /*362c0*/  IMAD R35, R0, 0x100, R54 ;  /* 0x0000010000237824 */ /* 0x000fe200078e0236 */
[----:B------:R-:W3:Y:S04]  /*362d0*/  LDL.LU R46, [R1+0x1d4] ;  /* 0x0001d400012e7983 */ /* 0x000ee80000300800 */
[----:B------:R-:W3:Y:S04]  /*362e0*/  LDL.LU R58, [R1+0x1d0] ;  /* 0x0001d000013a7983 */ /* 0x000ee80000300800 */
[----:B------:R-:W3:Y:S01]  /*362f0*/  LDL.LU R59, [R1+0x1dc] ;  /* 0x0001dc00013b7983 */ /* 0x000ee20000300800 */
[----:B------:R-:W-:-:S02]  /*36300*/  F2FP.F16.E5M2.UNPACK_B R34, R34 ;  /* 0x00000022ff22723e */ /* 0x000fc400020004ff */
[----:B------:R-:W-:Y:S01]  /*36310*/  F2FP.F16.E5M2.UNPACK_B R35, R35 ;  /* 0x00000023ff23723e */ /* 0x000fe200020004ff */
[----:B------:R-:W3:Y:S04]  /*36320*/  LDL.LU R60, [R1+0x1d8] ;  /* 0x0001d800013c7983 */ /* 0x000ee80000300800 */
[----:B------:R-:W3:Y:S04]  /*36330*/  LDL.LU R61, [R1+0x1e4] ;  /* 0x0001e400013d7983 */ /* 0x000ee80000300800 */
[----:B------:R-:W3:Y:S04]  /*36340*/  LDL.LU R55, [R1+0x1e0] ;  /* 0x0001e00001377983 */ /* 0x000ee80000300800 */
[----:B------:R-:W3:Y:S04]  /*36350*/  LDL.LU R53, [R1+0x1ec] ;  /* 0x0001ec0001357983 */ /* 0x000ee80000300800 */
[----:B------:R-:W3:Y:S01]  /*36360*/  LDL.LU R51, [R1+0x1e8] ;  /* 0x0001e80001337983 */ /* 0x000ee20000300800 */
[----:B--2---:R-:W-:-:S02]  /*36370*/  IMAD R32, R37, 0x100, R39 ;  /* 0x0000010025207824 */ /* 0x004fc400078e0227 */
[----:B------:R-:W-:-:S03]  /*36380*/  IMAD R33, R38, 0x100, R36 ;  /* 0x0000010026217824 */ /* 0x000fc600078e0224 */
[----:B------:R-:W-:Y:S02]  /*36390*/  F2FP.F16.E5M2.UNPACK_B R32, R32 ;  /* 0x00000020ff20723e */ /* 0x000fe400020004ff */
[----:B------:R-:W-:-:S07]  /*363a0*/  F2FP.F16.E5M2.UNPACK_B R33, R33 ;  /* 0x00000021ff21723e */ /* 0x000fce00020004ff */
[C---:B----4-:R-:W-:Y:S06]  /*363b0*/  HMMA.16816.F32 R28, R32.reuse, R16, R28 ;  /* 0x00000010201c723c */ /* 0x050fec000000181c */
[C---:B---3--:R-:W-:Y:S06]  /*363c0*/  HMMA.16816.F32 R24, R32.reuse, R14, R24 ;  /* 0x0000000e2018723c */ /* 0x048fec0000001818 */
[C---:B------:R-:W-:Y:S11]  /*363d0*/  HMMA.16816.F32 R20, R32.reuse, R12, R20 ;  /* 0x0000000c2014723c */ /* 0x040ff60000001814 */
[----:B------:R0:W-:Y:S04]  /*363e0*/  STL.64 [R1+0x3e0], R28 ;  /* 0x0003e01c01007387 */ /* 0x0001e80000100a00 */
[----:B------:R1:W-:Y:S04]  /*363f0*/  STL.64 [R1+0x3e8], R30 ;  /* 0x0003e81e01007387 */ /* 0x0003e80000100a00 */
[----:B------:R-:W2:Y:S04]  /*36400*/  LDL.LU.64 R40, [R1+0xbf0] ;  /* 0x000bf00001287983 */ /* 0x000ea80000300a00 */
[----:B------:R3:W-:Y:S04]  /*36410*/  STL.64 [R1+0x3d0], R24 ;  /* 0x0003d01801007387 */ /* 0x0007e80000100a00 */
[----:B------:R4:W-:Y:S04]  /*36420*/  STL.64 [R1+0x3d8], R26 ;  /* 0x0003d81a01007387 */ /* 0x0009e80000100a00 */
[----:B------:R-:W2:Y:S04]  /*36430*/  LDL.LU.64 R42, [R1+0xbf8] ;  /* 0x000bf800012a7983 */ /* 0x000ea80000300a00 */
[----:B------:R4:W-:Y:S04]  /*36440*/  STL.64 [R1+0x3c0], R20 ;  /* 0x0003c01401007387 */ /* 0x0009e80000100a00 */
[----:B------:R4:W-:Y:S04]  /*36450*/  STL.64 [R1+0x3c8], R22 ;  /* 0x0003c81601007387 */ /* 0x0009e80000100a00 */
[----:B0-----:R-:W2:Y:S04]  /*36460*/  LDL.LU.64 R28, [R1+0x6c0] ;  /* 0x0006c000011c7983 */ /* 0x001ea80000300a00 */
[----:B-1----:R-:W2:Y:S04]  /*36470*/  LDL.LU.64 R30, [R1+0x6c8] ;  /* 0x0006c800011e7983 */ /* 0x002ea80000300a00 */
[----:B---3--:R-:W3:Y:S04]  /*36480*/  LDL.LU.64 R24, [R1+0x6b0] ;  /* 0x0006b00001187983 */ /* 0x008ee80000300a00 */
[----:B----4-:R-:W3:Y:S04]  /*36490*/  LDL.LU.64 R26, [R1+0x6b8] ;  /* 0x0006b800011a7983 */ /* 0x010ee80000300a00 */
[----:B------:R-:W4:Y:S04]  /*364a0*/  LDL.LU.64 R20, [R1+0xb80] ;  /* 0x000b800001147983 */ /* 0x000f280000300a00 */
[----:B------:R-:W4:Y:S04]  /*364b0*/  LDL.LU.64 R22, [R1+0xb88] ;  /* 0x000b880001167983 */ /* 0x000f280000300a00 */
[----:B------:R-:W-:Y:S04]  /*364c0*/  STL.64 [R1+0x3268], R14 ;  /* 0x0032680e01007387 */ /* 0x000fe80000100a00 */
[----:B------:R0:W-:Y:S04]  /*364d0*/  STL.64 [R1+0x3260], R12 ;  /* 0x0032600c01007387 */ /* 0x0001e80000100a00 */
[----:B0-----:R-:W3:Y:S04]  /*364e0*/  LDL.LU.64 R12, [R1+0xc00] ;  /* 0x000c0000010c7983 */ /* 0x001ee80000300a00 */
[----:B------:R-:W3:Y:S04]  /*364f0*/  LDL.LU.64 R14, [R1+0xc08] ;  /* 0x000c0800010e7983 */ /* 0x000ee80000300a00 */
[----:B------:R-:W4:Y:S04]  /*36500*/  LDL.LU R39, [R1+0x1f4] ;  /* 0x0001f40001277983 */ /* 0x000f280000300800 */
[----:B------:R-:W4:Y:S04]  /*36510*/  LDL.LU R37, [R1+0x1f0] ;  /* 0x0001f00001257983 */ /* 0x000f280000300800 */
[----:B------:R-:W4:Y:S04]  /*36520*/  LDL.LU R36, [R1+0x1fc] ;  /* 0x0001fc0001247983 */ /* 0x000f280000300800 */
[----:B------:R-:W4:Y:S01]  /*36530*/  LDL.LU R38, [R1+0x1f8] ;  /* 0x0001f80001267983 */ /* 0x000f220000300800 */
[C---:B--2---:R-:W-:Y:S06]  /*36540*/  HMMA.16816.F32 R28, R32.reuse, R6, R28 ;  /* 0x00000006201c723c */ /* 0x044fec000000181c */
[C---:B---3--:R-:W-:Y:S01]  /*36550*/  HMMA.16816.F32 R12, R32.reuse, R10, R12 ;  /* 0x0000000a200c723c */ /* 0x048fe2000000180c */
[----:B----4-:R-:W-:Y:S04]  /*36560*/  STL.64 [R1+0x3258], R38 ;  /* 0x0032582601007387 */ /* 0x010fe80000100a00 */
[----:B------:R0:W-:Y:S04]  /*36570*/  STL.64 [R1+0x3250], R36 ;  /* 0x0032502401007387 */ /* 0x0001e80000100a00 */
[----:B------:R-:W2:Y:S04]  /*36580*/  LDL.LU R50, [R1+0x204] ;  /* 0x0002040001327983 */ /* 0x000ea80000300800 */
[----:B------:R-:W2:Y:S04]  /*36590*/  LDL.LU R52, [R1+0x200] ;  /* 0x0002000001347983 */ /* 0x000ea80000300800 */
[----:B------:R-:W3:Y:S04]  /*365a0*/  LDL.LU R54, [R1+0x20c] ;  /* 0x00020c0001367983 */ /* 0x000ee80000300800 */
[----:B------:R-:W3:Y:S01]  /*365b0*/  LDL.LU R0, [R1+0x208] ;  /* 0x0002080001007983 */ /* 0x000ee20000300800 */
[C---:B------:R-:W-:Y:S06]  /*365c0*/  HMMA.16816.F32 R20, R32.reuse, R2, R20 ;  /* 0x000000022014723c */ /* 0x040fec0000001814 */
[C---:B0-----:R-:W-:Y:S01]  /*365d0*/  HMMA.16816.F32 R36, R32.reuse, R8, R40 ;  /* 0x000000082024723c */ /* 0x041fe20000001828 */
[----:B------:R-:W-:Y:S04]  /*365e0*/  STL.64 [R1+0x3b0], R12 ;  /* 0x0003b00c01007387 */ /* 0x000fe80000100a00 */
[----:B------:R0:W-:Y:S02]  /*365f0*/  STL.64 [R1+0x3b8], R14 ;  /* 0x0003b80e01007387 */ /* 0x0001e40000100a00 */
[----:B0-----:R-:W-:-:S15]  /*36600*/  HMMA.16816.F32 R12, R32, R4, R24 ;  /* 0x00000004200c723c */ /* 0x001fde0000001818 */
[----:B------:R-:W-:-:S01]  /*36610*/  NOP ;  /* 0x0000000000007918 */ /* 0x000fc20000000000 */
        /* <DEDUP_REMOVED lines=9> */
[----:B-1----:R-:W4:Y:S01]  /*366b0*/  LDL.LU.64 R14, [R1+0xbd8] ;  /* 0x000bd800010e7983 */ /* 0x002f220000300a00 */
[----:B------:R-:W-:-:S02]  /*366c0*/  IMAD R32, R58, 0x100, R46 ;  /* 0x000001003a207824 */ /* 0x000fc400078e022e */
[----:B------:R-:W-:Y:S02]  /*366d0*/  IMAD R33, R60, 0x100, R59 ;  /* 0x000001003c217824 */ /* 0x000fe400078e023b */
[----:B------:R-:W-:Y:S02]  /*366e0*/  IMAD R34, R55, 0x100, R61 ;  /* 0x0000010037227824 */ /* 0x000fe400078e023d */
[----:B------:R-:W-:Y:S01]  /*366f0*/  IMAD R35, R51, 0x100, R53 ;  /* 0x0000010033237824 */ /* 0x000fe200078e0235 */
[----:B------:R-:W2:Y:S01]  /*36700*/  LDL.LU.64 R36, [R1+0xbc0] ;  /* 0x000bc00001247983 */ /* 0x000ea20000300a00 */
[----:B------:R-:W-:Y:S02]  /*36710*/  F2FP.F16.E5M2.UNPACK_B R32, R32 ;  /* 0x00000020ff20723e */ /* 0x000fe400020004ff */
[----:B------:R-:W-:Y:S02]  /*36720*/  F2FP.F16.E5M2.UNPACK_B R33, R33 ;  /* 0x00000021ff21723e */ /* 0x000fe400020004ff */
[----:B------:R-:W-:-:S02]  /*36730*/  F2FP.F16.E5M2.UNPACK_B R34, R34 ;  /* 0x00000022ff22723e */ /* 0x000fc400020004ff */
[----:B------:R-:W-:Y:S01]  /*36740*/  F2FP.F16.E5M2.UNPACK_B R35, R35 ;  /* 0x00000023ff23723e */ /* 0x000fe200020004ff */
[----:B------:R-:W2:Y:S04]  /*36750*/  LDL.LU.64 R38, [R1+0xbc8] ;  /* 0x000bc80001267983 */ /* 0x000ea80000300a00 */
[----:B------:R-:W3:Y:S04]  /*36760*/  LDL.LU.64 R56, [R1+0xbb0] ;  /* 0x000bb00001387983 */ /* 0x000ee80000300a00 */
[----:B------:R-:W3:Y:S04]  /*36770*/  LDL.LU.64 R58, [R1+0xbb8] ;  /* 0x000bb800013a7983 */ /* 0x000ee80000300a00 */
[----:B------:R-:W2:Y:S04]  /*36780*/  LDL.LU.64 R44, [R1+0xba0] ;  /* 0x000ba000012c7983 */ /* 0x000ea80000300a00 */
[----:B------:R-:W2:Y:S04]  /*36790*/  LDL.LU.64 R46, [R1+0xba8] ;  /* 0x000ba800012e7983 */ /* 0x000ea80000300a00 */
[----:B------:R-:W3:Y:S04]  /*367a0*/  LDL.LU.64 R40, [R1+0xb90] ;  /* 0x000b900001287983 */ /* 0x000ee80000300a00 */
[----:B------:R-:W3:Y:S04]  /*367b0*/  LDL.LU.64 R42, [R1+0xb98] ;  /* 0x000b9800012a7983 */ /* 0x000ee80000300a00 */
[----:B------:R-:W3:Y:S04]  /*367c0*/  LDL.LU.64 R28, [R1+0x6a0] ;  /* 0x0006a000011c7983 */ /* 0x000ee80000300a00 */
[----:B------:R-:W3:Y:S04]  /*367d0*/  LDL.LU.64 R30, [R1+0x6a8] ;  /* 0x0006a800011e7983 */ /* 0x000ee80000300a00 */
[----:B------:R-:W3:Y:S04]  /*367e0*/  LDL.LU.64 R24, [R1+0x690] ;  /* 0x0006900001187983 */ /* 0x000ee80000300a00 */
[----:B------:R-:W3:Y:S04]  /*367f0*/  LDL.LU.64 R26, [R1+0x698] ;  /* 0x00069800011a7983 */ /* 0x000ee80000300a00 */
[----:B0-----:R-:W3:Y:S04]  /*36800*/  LDL.LU.64 R20, [R1+0xb20] ;  /* 0x000b200001147983 */ /* 0x001ee80000300a00 */
[----:B------:R-:W3:Y:S01]  /*36810*/  LDL.LU.64 R22, [R1+0xb28] ;  /* 0x000b280001167983 */ /* 0x000ee20000300a00 */
[----:B----4-:R-:W-:-:S15]  /*36820*/  HMMA.16816.F32 R12, R32, R16, R12 ;  /* 0x00000010200c723c */ /* 0x010fde000000180c */
[----:B------:R-:W-:-:S08]  /*36830*/  NOP ;  /* 0x0000000000007918 */ /* 0x000fd00000000000 */
[----:B------:R-:W-:Y:S04]  /*36840*/  STL.64 [R1+0x380], R12 ;  /* 0x0003800c01007387 */ /* 0x000fe80000100a00 */
[----:B------:R0:W-:Y:S04]  /*36850*/  STL.64 [R1+0x388], R14 ;  /* 0x0003880e01007387 */ /* 0x0001e80000100a00 */
[----:B0-----:R-:W4:Y:S04]  /*36860*/  LDL.LU.64 R14, [R1+0x3268] ;  /* 0x00326800010e7983 */ /* 0x001f280000300a00 */
[----:B------:R-:W3:Y:S01]  /*36870*/  LDL.LU.64 R12, [R1+0x3260] ;  /* 0x00326000010c7983 */ /* 0x000ee20000300a00 */
[C---:B--2---:R-:W-:Y:S06]  /*36880*/  HMMA.16816.F32 R44, R32.reuse, R10, R44 ;  /* 0x0000000a202c723c */ /* 0x044fec000000182c */
[C---:B----4-:R-:W-:Y:S06]  /*36890*/  HMMA.16816.F32 R36, R32.reuse, R14, R36 ;  /* 0x0000000e2024723c */ /* 0x050fec0000001824 */
[----:B---3--:R-:W-:-:S15]  /*368a0*/  HMMA.16816.F32 R56, R32, R12, R56 ;  /* 0x0000000c2038723c */ /* 0x008fde0000001838 */
[----:B------:R-:W-:-:S02]  /*368b0*/  NOP ;  /* 0x0000000000007918 */ /* 0x000fc40000000000 */
[----:B------:R-:W-:Y:S04]  /*368c0*/  STL.64 [R1+0x370], R36 ;  /* 0x0003702401007387 */ /* 0x000fe80000100a00 */
[----:B------:R0:W-:Y:S04]  /*368d0*/  STL.64 [R1+0x378], R38 ;  /* 0x0003782601007387 */ /* 0x0001e80000100a00 */
[----:B0-----:R-:W2:Y:S04]  /*368e0*/  LDL.LU.64 R38, [R1+0x3258] ;  /* 0x0032580001267983 */ /* 0x001ea80000300a00 */
[----:B------:R-:W2:Y:S04]  /*368f0*/  LDL.LU.64 R36, [R1+0x3250] ;  /* 0x0032500001247983 */ /* 0x000ea80000300a00 */
[----:B------:R-:W-:Y:S04]  /*36900*/  STL.64 [R1+0x3248], R14 ;  /* 0x0032480e01007387 */ /* 0x000fe80000100a00 */
[----:B------:R0:W-:Y:S02]  /*36910*/  STL.64 [R1+0x3240], R12 ;  /* 0x0032400c01007387 */ /* 0x0001e40000100a00 */
[C---:B0-----:R-:W-:Y:S02]  /*36920*/  HMMA.16816.F32 R12, R32.reuse, R8, R40 ;  /* 0x00000008200c723c */ /* 0x041fe40000001828 */
[----:B------:R-:W-:Y:S04]  /*36930*/  STL.64 [R1+0x360], R56 ;  /* 0x0003603801007387 */ /* 0x000fe80000100a00 */
[----:B------:R-:W-:Y:S04]  /*36940*/  STL.64 [R1+0x368], R58 ;  /* 0x0003683a01007387 */ /* 0x000fe80000100a00 */
[----:B------:R-:W-:Y:S04]  /*36950*/  STL.64 [R1+0x3228], R10 ;  /* 0x0032280a01007387 */ /* 0x000fe80000100a00 */
[----:B------:R-:W-:Y:S04]  /*36960*/  STL.64 [R1+0x350], R44 ;  /* 0x0003502c01007387 */ /* 0x000fe80000100a00 */
[----:B------:R-:W-:Y:S04]  /*36970*/  STL.64 [R1+0x358], R46 ;  /* 0x0003582e01007387 */ /* 0x000fe80000100a00 */
[----:B------:R-:W-:Y:S04]  /*36980*/  STL.64 [R1+0x3220], R8 ;  /* 0x0032200801007387 */ /* 0x000fe80000100a00 */
[----:B------:R-:W-:Y:S04]  /*36990*/  STL.64 [R1+0x340], R12 ;  /* 0x0003400c01007387 */ /* 0x000fe80000100a00 */
[----:B------:R0:W-:Y:S02]  /*369a0*/  STL.64 [R1+0x348], R14 ;  /* 0x0003480e01007387 */ /* 0x0001e40000100a00 */
[C---:B0-----:R-:W-:Y:S06]  /*369b0*/  HMMA.16816.F32 R12, R32.reuse, R6, R28 ;  /* 0x00000006200c723c */ /* 0x041fec000000181c */
[----:B------:R-:W-:Y:S01]  /*369c0*/  STL.64 [R1+0x3238], R6 ;  /* 0x0032380601007387 */ /* 0x000fe20000100a00 */
[----:B------:R-:W-:-:S15]  /*369d0*/  HMMA.16816.F32 R8, R32, R4, R24 ;  /* 0x000000042008723c */ /* 0x000fde0000001818 */
[----:B------:R-:W-:-:S01]  /*369e0*/  NOP ;  /* 0x0000000000007918 */ /* 0x000fc20000000000 */
[----:B------:R-:W-:Y:S04]  /*369f0*/  STL.64 [R1+0x6a0], R12 ;  /* 0x0006a00c01007387 */ /* 0x000fe80000100a00 */
[----:B------:R-:W-:Y:S04]  /*36a00*/  STL.64 [R1+0x6a8], R14 ;  /* 0x0006a80e01007387 */ /* 0x000fe80000100a00 */
[----:B------:R0:W-:Y:S02]  /*36a10*/  STL.64 [R1+0x3230], R4 ;  /* 0x0032300401007387 */ /* 0x0001e40000100a00 */
[----:B0-----:R-:W-:Y:S02]  /*36a20*/  HMMA.16816.F32 R4, R32, R2, R20 ;  /* 0x000000022004723c */ /* 0x001fe40000001814 */
[----:B------:R-:W-:Y:S04]  /*36a30*/  STL.64 [R1+0x690], R8 ;  /* 0x0006900801007387 */ /* 0x000fe80000100a00 */
[----:B------:R-:W-:-:S15]  /*36a40*/  STL.64 [R1+0x698], R10 ;  /* 0x0006980a01007387 */ /* 0x000fde0000100a00 */
[----:B------:R-:W-:-:S02]  /*36a50*/  NOP ;  /* 0x0000000000007918 */ /* 0x000fc40000000000 */
[----:B------:R0:W-:Y:S04]  /*36a60*/  STL.64 [R1+0x330], R4 ;  /* 0x0003300401007387 */ /* 0x0001e80000100a00 */
[----:B------:R1:W-:Y:S04]  /*36a70*/  STL.64 [R1+0x338], R6 ;  /* 0x0003380601007387 */ /* 0x0003e80000100a00 */
[----:B------:R-:W3:Y:S04]  /*36a80*/  LDL.LU.64 R12, [R1+0xb70] ;  /* 0x000b7000010c7983 */ /* 0x000ee80000300a00 */
[----:B------:R-:W3:Y:S01]  /*36a90*/  LDL.LU.64 R14, [R1+0xb78] ;  /* 0x000b7800010e7983 */ /* 0x000ee20000300a00 */
[----:B------:R-:W-:-:S02]  /*36aa0*/  IMAD R34, R52, 0x100, R50 ;  /* 0x0000010034227824 */ /* 0x000fc400078e0232 */
[----:B------:R-:W-:-:S03]  /*36ab0*/  IMAD R35, R0, 0x100, R54 ;  /* 0x0000010000237824 */ /* 0x000fc600078e0236 */
[----:B------:R-:W-:Y:S02]  /*36ac0*/  F2FP.F16.E5M2.UNPACK_B R34, R34 ;  /* 0x00000022ff22723e */ /* 0x000fe400020004ff */
[----:B------:R-:W-:Y:S01]  /*36ad0*/  F2FP.F16.E5M2.UNPACK_B R35, R35 ;  /* 0x00000023ff23723e */ /* 0x000fe200020004ff */
[----:B0-----:R-:W4:Y:S04]  /*36ae0*/  LDL.LU.64 R4, [R1+0xb60] ;  /* 0x000b600001047983 */ /* 0x001f280000300a00 */
[----:B-1----:R-:W4:Y:S04]  /*36af0*/  LDL.LU.64 R6, [R1+0xb68] ;  /* 0x000b680001067983 */ /* 0x002f280000300a00 */
[----:B------:R-:W4:Y:S04]  /*36b00*/  LDL.LU.64 R8, [R1+0xb50] ;  /* 0x000b500001087983 */ /* 0x000f280000300a00 */
        /* <DEDUP_REMOVED lines=11> */
[----:B------:R-:W4:Y:S01]  /*36bc0*/  LDL.LU R18, [R1+0x214] ;  /* 0x0002140001127983 */ /* 0x000f220000300800 */
[----:B--2---:R-:W-:-:S02]  /*36bd0*/  IMAD R32, R37, 0x100, R39 ;  /* 0x0000010025207824 */ /* 0x004fc400078e0227 */
[----:B------:R-:W-:Y:S02]  /*36be0*/  IMAD R33, R38, 0x100, R36 ;  /* 0x0000010026217824 */ /* 0x000fe400078e0224 */
[----:B------:R-:W2:Y:S04]  /*36bf0*/  LDL.LU R36, [R1+0x210] ;  /* 0x0002100001247983 */ /* 0x000ea80000300800 */
[----:B------:R-:W2:Y:S01]  /*36c00*/  LDL.LU R58, [R1+0x21c] ;  /* 0x00021c00013a7983 */ /* 0x000ea20000300800 */
[----:B------:R-:W-:Y:S02]  /*36c10*/  F2FP.F16.E5M2.UNPACK_B R32, R32 ;  /* 0x00000020ff20723e */ /* 0x000fe400020004ff */
[----:B------:R-:W-:Y:S01]  /*36c20*/  F2FP.F16.E5M2.UNPACK_B R33, R33 ;  /* 0x00000021ff21723e */ /* 0x000fe200020004ff */
[----:B------:R-:W2:Y:S04]  /*36c30*/  LDL.LU R37, [R1+0x218] ;  /* 0x0002180001257983 */ /* 0x000ea80000300800 */
        /* <DEDUP_REMOVED lines=9> */
[----:B------:R-:W2:Y:S01]  /*36cd0*/  LDL.LU R52, [R1+0x240] ;  /* 0x0002400001347983 */ /* 0x000ea20000300800 */
[----:B---3--:R-:W-:-:S15]  /*36ce0*/  HMMA.16816.F32 R12, R32, R16, R12 ;  /* 0x00000010200c723c */ /* 0x008fde000000180c */
[----:B------:R-:W-:-:S08]  /*36cf0*/  NOP ;  /* 0x0000000000007918 */ /* 0x000fd00000000000 */
[----:B------:R-:W-:Y:S04]  /*36d00*/  STL.64 [R1+0x320], R12 ;  /* 0x0003200c01007387 */ /* 0x000fe80000100a00 */
[----:B------:R0:W-:Y:S04]  /*36d10*/  STL.64 [R1+0x328], R14 ;  /* 0x0003280e01007387 */ /* 0x0001e80000100a00 */
[----:B0-----:R-:W4:Y:S04]  /*36d20*/  LDL.LU.64 R14, [R1+0x3248] ;  /* 0x00324800010e7983 */ /* 0x001f280000300a00 */
[----:B------:R-:W3:Y:S01]  /*36d30*/  LDL.LU.64 R12, [R1+0x3240] ;  /* 0x00324000010c7983 */ /* 0x000ee20000300a00 */
[C---:B----4-:R-:W-:Y:S06]  /*36d40*/  HMMA.16816.F32 R4, R32.reuse, R14, R4 ;  /* 0x0000000e2004723c */ /* 0x050fec0000001804 */
[----:B---3--:R-:W-:-:S15]  /*36d50*/  HMMA.16816.F32 R8, R32, R12, R8 ;  /* 0x0000000c2008723c */ /* 0x008fde0000001808 */
[----:B------:R-:W-:-:S02]  /*36d60*/  NOP ;  /* 0x0000000000007918 */ /* 0x000fc40000000000 */
[----:B------:R-:W-:Y:S04]  /*36d70*/  STL.64 [R1+0x310], R4 ;  /* 0x0003100401007387 */ /* 0x000fe80000100a00 */
[----:B------:R0:W-:Y:S04]  /*36d80*/  STL.64 [R1+0x318], R6 ;  /* 0x0003180601007387 */ /* 0x0001e80000100a00 */
[----:B0-----:R-:W3:Y:S04]  /*36d90*/  LDL.LU.64 R6, [R1+0x3238] ;  /* 0x0032380001067983 */ /* 0x001ee80000300a00 */
[----:B------:R-:W4:Y:S04]  /*36da0*/  LDL.LU.64 R4, [R1+0x3230] ;  /* 0x0032300001047983 */ /* 0x000f280000300a00 */
[----:B------:R-:W2:Y:S04]  /*36db0*/  LDL.LU R54, [R1+0x24c] ;  /* 0x00024c0001367983 */ /* 0x000ea80000300800 */
[----:B------:R-:W2:Y:S04]  /*36dc0*/  LDL.LU R0, [R1+0x248] ;  /* 0x0002480001007983 */ /* 0x000ea80000300800 */
[----:B------:R-:W-:Y:S04]  /*36dd0*/  STL.64 [R1+0x300], R8 ;  /* 0x0003000801007387 */ /* 0x000fe80000100a00 */
[----:B------:R0:W-:Y:S04]  /*36de0*/  STL.64 [R1+0x308], R10 ;  /* 0x0003080a01007387 */ /* 0x0001e80000100a00 */
[----:B0-----:R-:W4:Y:S04]  /*36df0*/  LDL.LU.64 R10, [R1+0x3228] ;  /* 0x00322800010a7983 */ /* 0x001f280000300a00 */
[----:B------:R-:W2:Y:S01]  /*36e00*/  LDL.LU.64 R8, [R1+0x3220] ;  /* 0x0032200001087983 */ /* 0x000ea20000300a00 */
[C---:B---3--:R-:W-:Y:S06]  /*36e10*/  HMMA.16816.F32 R28, R32.reuse, R6, R28 ;  /* 0x00000006201c723c */ /* 0x048fec000000181c */
[C---:B----4-:R-:W-:Y:S06]  /*36e20*/  HMMA.16816.F32 R44, R32.reuse, R10, R44 ;  /* 0x0000000a202c723c */ /* 0x050fec000000182c */
[C---:B--2---:R-:W-:Y:S06]  /*36e30*/  HMMA.16816.F32 R40, R32.reuse, R8, R40 ;  /* 0x000000082028723c */ /* 0x044fec0000001828 */
[C---:B------:R-:W-:Y:S11]  /*36e40*/  HMMA.16816.F32 R20, R32.reuse, R4, R20 ;  /* 0x000000042014723c */ /* 0x040ff60000001814 */
[----:B------:R0:W-:Y:S04]  /*36e50*/  STL.64 [R1+0x2f0], R44 ;  /* 0x0002f02c01007387 */ /* 0x0001e80000100a00 */
[----:B------:R1:W-:Y:S04]  /*36e60*/  STL.64 [R1+0x2f8], R46 ;  /* 0x0002f82e01007387 */ /* 0x0003e80000100a00 */
[----:B------:R-:W-:Y:S04]  /*36e70*/  STL.64 [R1+0x2e0], R40 ;  /* 0x0002e02801007387 */ /* 0x000fe80000100a00 */
[----:B------:R-:W-:Y:S04]  /*36e80*/  STL.64 [R1+0x2e8], R42 ;  /* 0x0002e82a01007387 */ /* 0x000fe80000100a00 */
[----:B0-----:R-:W2:Y:S04]  /*36e90*/  LDL.LU.64 R44, [R1+0xb10] ;  /* 0x000b1000012c7983 */ /* 0x001ea80000300a00 */
[----:B------:R-:W-:Y:S04]  /*36ea0*/  STL.64 [R1+0x680], R28 ;  /* 0x0006801c01007387 */ /* 0x000fe80000100a00 */
[----:B------:R-:W-:Y:S04]  /*36eb0*/  STL.64 [R1+0x688], R30 ;  /* 0x0006881e01007387 */ /* 0x000fe80000100a00 */
[----:B-1----:R-:W2:Y:S04]  /*36ec0*/  LDL.LU.64 R46, [R1+0xb18] ;  /* 0x000b1800012e7983 */ /* 0x002ea80000300a00 */
[----:B------:R0:W-:Y:S04]  /*36ed0*/  STL.64 [R1+0x670], R20 ;  /* 0x0006701401007387 */ /* 0x0001e80000100a00 */
[----:B------:R1:W-:Y:S04]  /*36ee0*/  STL.64 [R1+0x678], R22 ;  /* 0x0006781601007387 */ /* 0x0003e80000100a00 */
[----:B0-----:R-:W3:Y:S04]  /*36ef0*/  LDL.LU.64 R20, [R1+0xb00] ;  /* 0x000b000001147983 */ /* 0x001ee80000300a00 */
[----:B-1----:R-:W3:Y:S01]  /*36f00*/  LDL.LU.64 R22, [R1+0xb08] ;  /* 0x000b080001167983 */ /* 0x002ee20000300a00 */
[----:B------:R-:W-:Y:S03]  /*36f10*/  HMMA.16816.F32 R24, R32, R2, R24 ;  /* 0x000000022018723c */ /* 0x000fe60000001818 */
[----:B------:R-:W4:Y:S01]  /*36f20*/  LDL.LU.64 R40, [R1+0xaf0] ;  /* 0x000af00001287983 */ /* 0x000f220000300a00 */
[----:B------:R-:W-:-:S02]  /*36f30*/  IMAD R36, R36, 0x100, R18 ;  /* 0x0000010024247824 */ /* 0x000fc400078e0212 */
[----:B------:R-:W-:Y:S02]  /*36f40*/  IMAD R37, R37, 0x100, R58 ;  /* 0x0000010025257824 */ /* 0x000fe400078e023a */
[----:B------:R-:W-:Y:S02]  /*36f50*/  IMAD R38, R38, 0x100, R59 ;  /* 0x0000010026267824 */ /* 0x000fe400078e023b */
[----:B------:R-:W-:Y:S01]  /*36f60*/  IMAD R39, R39, 0x100, R60 ;  /* 0x0000010027277824 */ /* 0x000fe200078e023c */
[----:B------:R-:W4:Y:S01]  /*36f70*/  LDL.LU.64 R42, [R1+0xaf8] ;  /* 0x000af800012a7983 */ /* 0x000f220000300a00 */
[----:B------:R-:W-:Y:S02]  /*36f80*/  F2FP.F16.E5M2.UNPACK_B R36, R36 ;  /* 0x00000024ff24723e */ /* 0x000fe400020004ff */
[----:B------:R-:W-:Y:S02]  /*36f90*/  F2FP.F16.E5M2.UNPACK_B R37, R37 ;  /* 0x00000025ff25723e */ /* 0x000fe400020004ff */
[----:B------:R-:W-:-:S02]  /*36fa0*/  F2FP.F16.E5M2.UNPACK_B R38, R38 ;  /* 0x00000026ff26723e */ /* 0x000fc400020004ff */
[----:B------:R-:W-:-:S05]  /*36fb0*/  F2FP.F16.E5M2.UNPACK_B R39, R39 ;  /* 0x00000027ff27723e */ /* 0x000fca00020004ff */
[----:B------:R0:W-:Y:S04]  /*36fc0*/  STL.64 [R1+0x2d0], R24 ;  /* 0x0002d01801007387 */ /* 0x0001e80000100a00 */
[----:B------:R1:W-:Y:S04]  /*36fd0*/  STL.64 [R1+0x2d8], R26 ;  /* 0x0002d81a01007387 */ /* 0x0003e80000100a00 */
[----:B------:R-:W4:Y:S04]  /*36fe0*/  LDL.LU.64 R28, [R1+0xae0] ;  /* 0x000ae000011c7983 */ /* 0x000f280000300a00 */
[----:B------:R-:W4:Y:S04]  /*36ff0*/  LDL.LU.64 R30, [R1+0xae8] ;  /* 0x000ae800011e7983 */ /* 0x000f280000300a00 */
[----:B0-----:R-:W4:Y:S04]  /*37000*/  LDL.LU.64 R24, [R1+0xad0] ;  /* 0x000ad00001187983 */ /* 0x001f280000300a00 */
[----:B-1----:R-:W4:Y:S01]  /*37010*/  LDL.LU.64 R26, [R1+0xad8] ;  /* 0x000ad800011a7983 */ /* 0x002f220000300a00 */
[C---:B--2---:R-:W-:Y:S06]  /*37020*/  HMMA.16816.F32 R44, R36.reuse, R16, R44 ;  /* 0x00000010242c723c */ /* 0x044fec000000182c */
[----:B---3--:R-:W-:Y:S01]  /*37030*/  HMMA.16816.F32 R32, R36, R14, R20 ;  /* 0x0000000e2420723c */ /* 0x008fe20000001814 */
[----:B------:R-:W2:-:S15]  /*37040*/  LDL.LU.64 R20, [R1+0x660] ;  /* 0x0006600001147983 */ /* 0x000e9e0000300a00 */
[----:B------:R-:W-:-:S01]  /*37050*/  NOP ;  /* 0x0000000000007918 */ /* 0x000fc20000000000 */
[----:B------:R-:W-:Y:S04]  /*37060*/  STL.64 [R1+0x2c0], R44 ;  /* 0x0002c02c01007387 */ /* 0x000fe80000100a00 */
[----:B------:R-:W-:Y:S04]  /*37070*/  STL.64 [R1+0x2c8], R46 ;  /* 0x0002c82e01007387 */ /* 0x000fe80000100a00 */
[----:B------:R-:W2:Y:S04]  /*37080*/  LDL.LU.64 R22, [R1+0x668] ;  /* 0x0006680001167983 */ /* 0x000ea80000300a00 */
[----:B------:R-:W-:Y:S04]  /*37090*/  STL.64 [R1+0x2b0], R32 ;  /* 0x0002b02001007387 */ /* 0x000fe80000100a00 */
[----:B------:R4:W-:Y:S04]  /*370a0*/  STL.64 [R1+0x2b8], R34 ;  /* 0x0002b82201007387 */ /* 0x0009e80000100a00 */
[----:B------:R-:W-:Y:S04]  /*370b0*/  STL.64 [R1+0x3218], R14 ;  /* 0x0032180e01007387 */ /* 0x000fe80000100a00 */
[----:B------:R0:W-:Y:S01]  /*370c0*/  STL.64 [R1+0x3210], R12 ;  /* 0x0032100c01007387 */ /* 0x0001e20000100a00 */
[C---:B----4-:R-:W-:Y:S06]  /*370d0*/  HMMA.16816.F32 R32, R36.reuse, R12, R40 ;  /* 0x0000000c2420723c */ /* 0x050fec0000001828 */
[----:B0-----:R-:W-:-:S15]  /*370e0*/  HMMA.16816.F32 R12, R36, R10, R28 ;  /* 0x0000000a240c723c */ /* 0x001fde000000181c */
[----:B------:R-:W-:-:S02]  /*370f0*/  NOP ;  /* 0x0000000000007918 */ /* 0x000fc40000000000 */
[----:B------:R-:W-:Y:S04]  /*37100*/  STL.64 [R1+0x2a0], R32 ;  /* 0x0002a02001007387 */ /* 0x000fe80000100a00 */
[----:B------:R-:W-:Y:S04]  /*37110*/  STL.64 [R1+0x2a8], R34 ;  /* 0x0002a82201007387 */ /* 0x000fe80000100a00 */
[----:B------:R-:W-:Y:S04]  /*37120*/  STL.64 [R1+0x290], R12 ;  /* 0x0002900c01007387 */ /* 0x000fe80000100a00 */
[----:B------:R0:W-:Y:S04]  /*37130*/  STL.64 [R1+0x298], R14 ;  /* 0x0002980e01007387 */ /* 0x0001e80000100a00 */
[----:B------:R-:W3:Y:S01]  /*37140*/  LDL.LU R47, [R1+0xe40] ;  /* 0x000e4000012f7983 */ /* 0x000ee20000300800 */
[----:B0-----:R-:W-:Y:S01]  /*37150*/  HMMA.16816.F32 R12, R36, R8, R24 ;  /* 0x00000008240c723c */ /* 0x001fe20000001818 */
[----:B------:R-:W-:-:S15]  /*37160*/  IMAD R32, R55, 0x100, R61 ;  /* 0x0000010037207824 */ /* 0x000fde00078e023d */
[----:B------:R-:W-:-:S07]  /*37170*/  NOP ;  /* 0x0000000000007918 */ /* 0x000fce0000000000 */
[----:B------:R0:W-:Y:S04]  /*37180*/  STL.64 [R1+0x280], R12 ;  /* 0x0002800c01007387 */ /* 0x0001e80000100a00 */
[----:B------:R1:W-:Y:S04]  /*37190*/  STL.64 [R1+0x288], R14 ;  /* 0x0002880e01007387 */ /* 0x0003e80000100a00 */
[----:B------:R-:W3:Y:S04]  /*371a0*/  LDL.LU R45, [R1+0xe3c] ;  /* 0x000e3c00012d7983 */ /* 0x000ee80000300800 */
[----:B------:R-:W4:Y:S04]  /*371b0*/  LDL.LU R58, [R1+0xe48] ;  /* 0x000e4800013a7983 */ /* 0x000f280000300800 */
[----:B------:R-:W4:Y:S04]  /*371c0*/  LDL.LU R59, [R1+0xe44] ;  /* 0x000e4400013b7983 */ /* 0x000f280000300800 */
[----:B0-----:R-:W3:Y:S04]  /*371d0*/  LDL.LU.64 R12, [R1+0x650] ;  /* 0x00065000010c7983 */ /* 0x001ee80000300a00 */
[----:B-1----:R-:W3:Y:S01]  /*371e0*/  LDL.LU.64 R14, [R1+0x658] ;  /* 0x00065800010e7983 */ /* 0x002ee20000300a00 */
[----:B------:R-:W-:-:S02]  /*371f0*/  IMAD R33, R51, 0x100, R53 ;  /* 0x0000010033217824 */ /* 0x000fc400078e0235 */
[----:B------:R-:W-:Y:S01]  /*37200*/  IMAD R34, R52, 0x100, R50 ;  /* 0x0000010034227824 */ /* 0x000fe200078e0232 */
[----:B--2---:R-:W-:-:S15]  /*37210*/  HMMA.16816.F32 R20, R36, R6, R20 ;  /* 0x000000062414723c */ /* 0x004fde0000001814 */
[----:B------:R-:W-:-:S08]  /*37220*/  NOP ;  /* 0x0000000000007918 */ /* 0x000fd00000000000 */
[----:B------:R0:W-:Y:S04]  /*37230*/  STL.64 [R1+0x660], R20 ;  /* 0x0006601401007387 */ /* 0x0001e80000100a00 */
[----:B------:R1:W-:Y:S04]  /*37240*/  STL.64 [R1+0x668], R22 ;  /* 0x0006681601007387 */ /* 0x0003e80000100a00 */
[----:B------:R-:W2:Y:S04]  /*37250*/  LDL.LU.64 R40, [R1+0xa90] ;  /* 0x000a900001287983 */ /* 0x000ea80000300a00 */
[----:B------:R-:W2:Y:S04]  /*37260*/  LDL.LU.64 R42, [R1+0xa98] ;  /* 0x000a9800012a7983 */ /* 0x000ea80000300a00 */
[----:B------:R-:W4:Y:S04]  /*37270*/  LDL.LU.64 R28, [R1+0xa80] ;  /* 0x000a8000011c7983 */ /* 0x000f280000300a00 */
[----:B------:R-:W4:Y:S04]  /*37280*/  LDL.LU.64 R30, [R1+0xa88] ;  /* 0x000a8800011e7983 */ /* 0x000f280000300a00 */
[----:B------:R-:W2:Y:S04]  /*37290*/  LDL.LU.64 R24, [R1+0xa70] ;  /* 0x000a700001187983 */ /* 0x000ea80000300a00 */
[----:B------:R-:W2:Y:S04]  /*372a0*/  LDL.LU.64 R26, [R1+0xa78] ;  /* 0x000a7800011a7983 */ /* 0x000ea80000300a00 */
[----:B0-----:R-:W4:Y:S04]  /*372b0*/  LDL.LU.64 R20, [R1+0xa60] ;  /* 0x000a600001147983 */ /* 0x001f280000300a00 */
[----:B-1----:R-:W4:Y:S04]  /*372c0*/  LDL.LU.64 R22, [R1+0xa68] ;  /* 0x000a680001167983 */ /* 0x002f280000300a00 */
[----:B------:R-:W4:Y:S04]  /*372d0*/  LDL.LU R18, [R1+0xe50] ;  /* 0x000e500001127983 */ /* 0x000f280000300800 */
[----:B------:R-:W4:Y:S04]  /*372e0*/  LDL.LU R44, [R1+0xe4c] ;  /* 0x000e4c00012c7983 */ /* 0x000f280000300800 */
[----:B------:R-:W4:Y:S04]  /*372f0*/  LDL.LU R46, [R1+0xe58] ;  /* 0x000e5800012e7983 */ /* 0x000f280000300800 */
[----:B------:R-:W4:Y:S04]  /*37300*/  LDL.LU R60, [R1+0xe54] ;  /* 0x000e5400013c7983 */ /* 0x000f280000300800 */
[----:B------:R-:W4:Y:S04]  /*37310*/  LDL.LU R61, [R1+0xe64] ;  /* 0x000e6400013d7983 */ /* 0x000f280000300800 */
[----:B------:R-:W2:Y:S04]  /*37320*/  LDL.LU R55, [R1+0xe60] ;  /* 0x000e600001377983 */ /* 0x000ea80000300800 */
[----:B------:R-:W4:Y:S04]  /*37330*/  LDL.LU R53, [R1+0xe6c] ;  /* 0x000e6c0001357983 */ /* 0x000f280000300800 */
[----:B------:R-:W3:Y:S04]  /*37340*/  LDL.LU R51, [R1+0xe68] ;  /* 0x000e680001337983 */ /* 0x000ee80000300800 */
[----:B------:R-:W3:Y:S01]  /*37350*/  LDL.LU R50, [R1+0xe74] ;  /* 0x000e740001327983 */ /* 0x000ee20000300800 */
[----:B------:R-:W-:-:S03]  /*37360*/  IMAD R35, R0, 0x100, R54 ;  /* 0x0000010000237824 */ /* 0x000fc600078e0236 */
[----:B---3--:R0:W-:Y:S04]  /*37370*/  STL.64 [R1+0x31f8], R50 ;  /* 0x0031f83201007387 */ /* 0x0081e80000100a00 */
[----:B------:R-:W3:Y:S04]  /*37380*/  LDL.LU.64 R48, [R1+0xaa0] ;  /* 0x000aa00001307983 */ /* 0x000ee80000300a00 */
[----:B0-----:R-:W3:Y:S04]  /*37390*/  LDL.LU.64 R50, [R1+0xaa8] ;  /* 0x000aa80001327983 */ /* 0x001ee80000300a00 */
[----:B------:R-:W4:Y:S04]  /*373a0*/  LDL.LU R52, [R1+0xe70] ;  /* 0x000e700001347983 */ /* 0x000f280000300800 */
[----:B------:R-:W2:Y:S01]  /*373b0*/  LDL.LU R54, [R1+0xe7c] ;  /* 0x000e7c0001367983 */ /* 0x000ea20000300800 */
[----:B------:R-:W-:Y:S01]  /*373c0*/  HMMA.16816.F32 R12, R36, R4, R12 ;  /* 0x00000004240c723c */ /* 0x000fe2000000180c */
[----:B------:R-:W-:-:S02]  /*373d0*/  F2FP.F16.E5M2.UNPACK_B R32, R32 ;  /* 0x00000020ff20723e */ /* 0x000fc400020004ff */
[----:B--2---:R-:W-:Y:S04]  /*373e0*/  STL.64 [R1+0x3208], R54 ;  /* 0x0032083601007387 */ /* 0x004fe80000100a00 */
[----:B----4-:R0:W-:Y:S04]  /*373f0*/  STL.64 [R1+0x3200], R52 ;  /* 0x0032003401007387 */ /* 0x0101e80000100a00 */
[----:B0-----:R-:W2:Y:S04]  /*37400*/  LDL.LU.64 R52, [R1+0xab0] ;  /* 0x000ab00001347983 */ /* 0x001ea80000300a00 */
[----:B------:R-:W2:Y:S04]  /*37410*/  LDL.LU.64 R54, [R1+0xab8] ;  /* 0x000ab80001367983 */ /* 0x000ea80000300a00 */
[----:B------:R-:W4:Y:S04]  /*37420*/  LDL.LU R0, [R1+0xe78] ;  /* 0x000e780001007983 */ /* 0x000f280000300800 */
[----:B------:R-:W-:Y:S04]  /*37430*/  STL.64 [R1+0x650], R12 ;  /* 0x0006500c01007387 */ /* 0x000fe80000100a00 */
[----:B------:R0:W-:Y:S04]  /*37440*/  STL.64 [R1+0x658], R14 ;  /* 0x0006580e01007387 */ /* 0x0001e80000100a00 */
[----:B0-----:R-:W4:Y:S04]  /*37450*/  LDL.LU.64 R14, [R1+0x3218] ;  /* 0x00321800010e7983 */ /* 0x001f280000300a00 */
[----:B------:R-:W4:Y:S01]  /*37460*/  LDL.LU.64 R12, [R1+0x3210] ;  /* 0x00321000010c7983 */ /* 0x000f220000300a00 */
[----:B------:R-:W-:-:S02]  /*37470*/  F2FP.F16.E5M2.UNPACK_B R33, R33 ;  /* 0x00000021ff21723e */ /* 0x000fc400020004ff */
[----:B------:R-:W-:Y:S02]  /*37480*/  F2FP.F16.E5M2.UNPACK_B R34, R34 ;  /* 0x00000022ff22723e */ /* 0x000fe400020004ff */
[----:B------:R-:W-:-:S07]  /*37490*/  F2FP.F16.E5M2.UNPACK_B R35, R35 ;  /* 0x00000023ff23723e */ /* 0x000fce00020004ff */
[C---:B---3--:R-:W-:Y:S06]  /*374a0*/  HMMA.16816.F32 R48, R32.reuse, R16, R48 ;  /* 0x000000102030723c */ /* 0x048fec0000001830 */
[C---:B------:R-:W-:Y:S06]  /*374b0*/  HMMA.16816.F32 R24, R32.reuse, R10, R24 ;  /* 0x0000000a2018723c */ /* 0x040fec0000001818 */
[----:B------:R-:W-:Y:S06]  /*374c0*/  HMMA.16816.F32 R20, R32, R8, R20 ;  /* 0x000000082014723c */ /* 0x000fec0000001814 */
[----:B--2---:R-:W-:Y:S06]  /*374d0*/  HMMA.16816.F32 R52, R36, R2, R52 ;  /* 0x000000022434723c */ /* 0x004fec0000001834 */
[C---:B----4-:R-:W-:Y:S06]  /*374e0*/  HMMA.16816.F32 R36, R32.reuse, R14, R40 ;  /* 0x0000000e2024723c */ /* 0x050fec0000001828 */
[----:B------:R-:W-:Y:S11]  /*374f0*/  HMMA.16816.F32 R28, R32, R12, R28 ;  /* 0x0000000c201c723c */ /* 0x000ff6000000181c */
[----:B------:R0:W-:Y:S04]  /*37500*/  STL.64 [R1+0x270], R52 ;  /* 0x0002703401007387 */ /* 0x0001e80000100a00 */
[----:B------:R1:W-:Y:S04]  /*37510*/  STL.64 [R1+0x278], R54 ;  /* 0x0002783601007387 */ /* 0x0003e80000100a00 */
[----:B------:R2:W-:Y:S04]  /*37520*/  STL.64 [R1+0x260], R48 ;  /* 0x0002603001007387 */ /* 0x0005e80000100a00 */
[----:B------:R3:W-:Y:S04]  /*37530*/  STL.64 [R1+0x268], R50 ;  /* 0x0002683201007387 */ /* 0x0007e80000100a00 */
[----:B------:R4:W-:Y:S04]  /*37540*/  STL.64 [R1+0x250], R36 ;  /* 0x0002502401007387 */ /* 0x0009e80000100a00 */
[----:B------:R-:W-:Y:S04]  /*37550*/  STL.64 [R1+0x258], R38 ;  /* 0x0002582601007387 */ /* 0x000fe80000100a00 */
[----:B------:R-:W-:Y:S04]  /*37560*/  STL.64 [R1+0x240], R28 ;  /* 0x0002401c01007387 */ /* 0x000fe80000100a00 */
[----:B------:R-:W-:Y:S04]  /*37570*/  STL.64 [R1+0x248], R30 ;  /* 0x0002481e01007387 */ /* 0x000fe80000100a00 */
[----:B------:R4:W-:Y:S04]  /*37580*/  STL.64 [R1+0x230], R24 ;  /* 0x0002301801007387 */ /* 0x0009e80000100a00 */
[----:B------:R4:W-:Y:S04]  /*37590*/  STL.64 [R1+0x238], R26 ;  /* 0x0002381a01007387 */ /* 0x0009e80000100a00 */
[----:B0-----:R-:W4:Y:S04]  /*375a0*/  LDL.LU.64 R52, [R1+0x640] ;  /* 0x0006400001347983 */ /* 0x001f280000300a00 */
[----:B-1----:R-:W4:Y:S04]  /*375b0*/  LDL.LU.64 R54, [R1+0x648] ;  /* 0x0006480001367983 */ /* 0x002f280000300a00 */
[----:B------:R0:W-:Y:S04]  /*375c0*/  STL.64 [R1+0x220], R20 ;  /* 0x0002201401007387 */ /* 0x0001e80000100a00 */
[----:B------:R1:W-:Y:S04]  /*375d0*/  STL.64 [R1+0x228], R22 ;  /* 0x0002281601007387 */ /* 0x0003e80000100a00 */
[----:B--2---:R-:W2:Y:S04]  /*375e0*/  LDL.LU.64 R48, [R1+0x630] ;  /* 0x0006300001307983 */ /* 0x004ea80000300a00 */
[----:B---3--:R-:W2:Y:S01]  /*375f0*/  LDL.LU.64 R50, [R1+0x638] ;  /* 0x0006380001327983 */ /* 0x008ea20000300a00 */
[----:B----4-:R-:W-:-:S03]  /*37600*/  IMAD R37, R59, 0x100, R58 ;  /* 0x000001003b257824 */ /* 0x010fc600078e023a */
[----:B------:R-:W3:Y:S04]  /*37610*/  LDL.LU.64 R56, [R1+0xa50] ;  /* 0x000a500001387983 */ /* 0x000ee80000300a00 */
[----:B------:R-:W3:Y:S04]  /*37620*/  LDL.LU.64 R58, [R1+0xa58] ;  /* 0x000a5800013a7983 */ /* 0x000ee80000300a00 */
[----:B------:R-:W4:Y:S04]  /*37630*/  LDL.LU.64 R24, [R1+0xa40] ;  /* 0x000a400001187983 */ /* 0x000f280000300a00 */
[----:B------:R-:W4:Y:S04]  /*37640*/  LDL.LU.64 R26, [R1+0xa48] ;  /* 0x000a4800011a7983 */ /* 0x000f280000300a00 */
[----:B0-----:R-:W4:Y:S04]  /*37650*/  LDL.LU.64 R20, [R1+0xa30] ;  /* 0x000a300001147983 */ /* 0x001f280000300a00 */
[----:B-1----:R-:W4:Y:S01]  /*37660*/  LDL.LU.64 R22, [R1+0xa38] ;  /* 0x000a380001167983 */ /* 0x002f220000300a00 */
[----:B------:R-:W-:-:S02]  /*37670*/  IMAD R36, R45, 0x100, R47 ;  /* 0x000001002d247824 */ /* 0x000fc400078e022f */
[----:B------:R-:W-:Y:S02]  /*37680*/  IMAD R38, R44, 0x100, R18 ;  /* 0x000001002c267824 */ /* 0x000fe400078e0212 */
[----:B------:R-:W-:Y:S01]  /*37690*/  IMAD R39, R60, 0x100, R46 ;  /* 0x000001003c277824 */ /* 0x000fe200078e022e */
[----:B------:R-:W-:Y:S01]  /*376a0*/  F2FP.F16.E5M2.UNPACK_B R37, R37 ;  /* 0x00000025ff25723e */ /* 0x000fe200020004ff */
[----:B------:R-:W4:Y:S01]  /*376b0*/  LDL.LU.64 R44, [R1+0xa20] ;  /* 0x000a2000012c7983 */ /* 0x000f220000300a00 */
[----:B------:R-:W-:Y:S02]  /*376c0*/  F2FP.F16.E5M2.UNPACK_B R36, R36 ;  /* 0x00000024ff24723e */ /* 0x000fe400020004ff */
[----:B------:R-:W-:Y:S02]  /*376d0*/  F2FP.F16.E5M2.UNPACK_B R38, R38 ;  /* 0x00000026ff26723e */ /* 0x000fe400020004ff */
[----:B------:R-:W-:Y:S01]  /*376e0*/  F2FP.F16.E5M2.UNPACK_B R39, R39 ;  /* 0x00000027ff27723e */ /* 0x000fe200020004ff */
[----:B------:R-:W4:Y:S04]  /*376f0*/  LDL.LU.64 R46, [R1+0xa28] ;  /* 0x000a2800012e7983 */ /* 0x000f280000300a00 */
[----:B------:R-:W4:Y:S04]  /*37700*/  LDL.LU.64 R40, [R1+0x980] ;  /* 0x0009800001287983 */ /* 0x000f280000300a00 */
[----:B------:R-:W4:Y:S04]  /*37710*/  LDL.LU.64 R42, [R1+0x988] ;  /* 0x00098800012a7983 */ /* 0x000f280000300a00 */
[----:B------:R-:W4:Y:S04]  /*37720*/  LDL.LU.64 R28, [R1+0x970] ;  /* 0x00097000011c7983 */ /* 0x000f280000300a00 */
[----:B------:R-:W4:Y:S01]  /*37730*/  LDL.LU.64 R30, [R1+0x978] ;  /* 0x00097800011e7983 */ /* 0x000f220000300a00 */
[C---:B------:R-:W-:Y:S06]  /*37740*/  HMMA.16816.F32 R52, R32.reuse, R6, R52 ;  /* 0x000000062034723c */ /* 0x040fec0000001834 */
[C---:B--2---:R-:W-:Y:S06]  /*37750*/  HMMA.16816.F32 R48, R32.reuse, R4, R48 ;  /* 0x000000042030723c */ /* 0x044fec0000001830 */
[----:B---3--:R-:W-:Y:S06]  /*37760*/  HMMA.16816.F32 R56, R32, R2, R56 ;  /* 0x000000022038723c */ /* 0x008fec0000001838 */
[C---:B----4-:R-:W-:Y:S06]  /*37770*/  HMMA.16816.F32 R32, R36.reuse, R16, R24 ;  /* 0x000000102420723c */ /* 0x050fec0000001818 */
[C---:B------:R-:W-:Y:S01]  /*37780*/  HMMA.16816.F32 R20, R36.reuse, R14, R20 ;  /* 0x0000000e2414723c */ /* 0x040fe20000001814 */
[----:B------:R-:W-:Y:S04]  /*37790*/  STL.64 [R1+0x640], R52 ;  /* 0x0006403401007387 */ /* 0x000fe80000100a00 */
[----:B------:R0:W-:Y:S04]  /*377a0*/  STL.64 [R1+0x648], R54 ;  /* 0x0006483601007387 */ /* 0x0001e80000100a00 */
[----:B0-----:R-:W2:Y:S04]  /*377b0*/  LDL.LU.64 R54, [R1+0x3208] ;  /* 0x0032080001367983 */ /* 0x001ea80000300a00 */
[----:B------:R-:W3:Y:S04]  /*377c0*/  LDL.LU.64 R52, [R1+0x3200] ;  /* 0x0032000001347983 */ /* 0x000ee80000300a00 */
[----:B------:R-:W-:Y:S04]  /*377d0*/  STL.64 [R1+0x630], R48 ;  /* 0x0006303001007387 */ /* 0x000fe80000100a00 */
[----:B------:R0:W-:Y:S04]  /*377e0*/  STL.64 [R1+0x638], R50 ;  /* 0x0006383201007387 */ /* 0x0001e80000100a00 */
[----:B0-----:R-:W3:Y:S04]  /*377f0*/  LDL.LU.64 R50, [R1+0x31f8] ;  /* 0x0031f80001327983 */ /* 0x001ee80000300a00 */
[----:B------:R-:W-:Y:S04]  /*37800*/  STL.64 [R1+0x210], R56 ;  /* 0x0002103801007387 */ /* 0x000fe80000100a00 */
[----:B------:R-:W-:Y:S04]  /*37810*/  STL.64 [R1+0x218], R58 ;  /* 0x0002183a01007387 */ /* 0x000fe80000100a00 */
[----:B------:R-:W4:Y:S04]  /*37820*/  LDL.LU.64 R24, [R1+0x620] ;  /* 0x0006200001187983 */ /* 0x000f280000300a00 */
[----:B------:R-:W-:Y:S04]  /*37830*/  STL.64 [R1+0x200], R32 ;  /* 0x0002002001007387 */ /* 0x000fe80000100a00 */
[----:B------:R-:W-:Y:S04]  /*37840*/  STL.64 [R1+0x208], R34 ;  /* 0x0002082201007387 */ /* 0x000fe80000100a00 */
[----:B------:R-:W4:Y:S04]  /*37850*/  LDL.LU.64 R26, [R1+0x628] ;  /* 0x00062800011a7983 */ /* 0x000f280000300a00 */
[----:B------:R0:W-:Y:S04]  /*37860*/  STL.64 [R1+0x1f0], R20 ;  /* 0x0001f01401007387 */ /* 0x0001e80000100a00 */
[----:B------:R1:W-:Y:S04]  /*37870*/  STL.64 [R1+0x1f8], R22 ;  /* 0x0001f81601007387 */ /* 0x0003e80000100a00 */
[----:B0-----:R-:W2:Y:S04]  /*37880*/  LDL.LU.64 R20, [R1+0x610] ;  /* 0x0006100001147983 */ /* 0x001ea80000300a00 */
[----:B-1----:R-:W2:Y:S01]  /*37890*/  LDL.LU.64 R22, [R1+0x618] ;  /* 0x0006180001167983 */ /* 0x002ea20000300a00 */
[C---:B------:R-:W-:Y:S06]  /*378a0*/  HMMA.16816.F32 R44, R36.reuse, R12, R44 ;  /* 0x0000000c242c723c */ /* 0x040fec000000182c */
[C---:B------:R-:W-:Y:S06]  /*378b0*/  HMMA.16816.F32 R40, R36.reuse, R10, R40 ;  /* 0x0000000a2428723c */ /* 0x040fec0000001828 */
[C---:B------:R-:W-:Y:S11]  /*378c0*/  HMMA.16816.F32 R28, R36.reuse, R8, R28 ;  /* 0x00000008241c723c */ /* 0x040ff6000000181c */
[----:B------:R0:W-:Y:S04]  /*378d0*/  STL.64 [R1+0x1e0], R44 ;  /* 0x0001e02c01007387 */ /* 0x0001e80000100a00 */
[----:B------:R1:W-:Y:S04]  /*378e0*/  STL.64 [R1+0x1e8], R46 ;  /* 0x0001e82e01007387 */ /* 0x0003e80000100a00 */
[----:B------:R-:W-:Y:S04]  /*378f0*/  STL.64 [R1+0x1d0], R40 ;  /* 0x0001d02801007387 */ /* 0x000fe80000100a00 */
[----:B------:R-:W-:Y:S04]  /*37900*/  STL.64 [R1+0x1d8], R42 ;  /* 0x0001d82a01007387 */ /* 0x000fe80000100a00 */
[----:B------:R-:W-:Y:S04]  /*37910*/  STL.64 [R1+0x1c0], R28 ;  /* 0x0001c01c01007387 */ /* 0x000fe80000100a00 */
[----:B------:R-:W-:Y:S04]  /*37920*/  STL.64 [R1+0x1c8], R30 ;  /* 0x0001c81e01007387 */ /* 0x000fe80000100a00 */
[----:B0-----:R-:W3:Y:S04]  /*37930*/  LDL.LU R44, [R1+0xe84] ;  /* 0x000e8400012c7983 */ /* 0x001ee80000300800 */
[----:B-1----:R-:W3:Y:S04]  /*37940*/  LDL.LU R46, [R1+0xe80] ;  /* 0x000e8000012e7983 */ /* 0x002ee80000300800 */
[----:B------:R-:W3:Y:S04]  /*37950*/  LDL.LU R58, [R1+0xe8c] ;  /* 0x000e8c00013a7983 */ /* 0x000ee80000300800 */
[----:B------:R-:W3:Y:S01]  /*37960*/  LDL.LU R59, [R1+0xe88] ;  /* 0x000e8800013b7983 */ /* 0x000ee20000300800 */
[C---:B----4-:R-:W-:Y:S06]  /*37970*/  HMMA.16816.F32 R24, R36.reuse, R6, R24 ;  /* 0x000000062418723c */ /* 0x050fec0000001818 */
[----:B--2---:R-:W-:Y:S01]  /*37980*/  HMMA.16816.F32 R20, R36, R4, R20 ;  /* 0x000000042414723c */ /* 0x004fe20000001814 */
[----:B---3--:R-:W-:-:S02]  /*37990*/  IMAD R33, R51, 0x100, R53 ;  /* 0x0000010033217824 */ /* 0x008fc400078e0235 */
[----:B------:R-:W-:-:S14]  /*379a0*/  IMAD R34, R52, 0x100, R50 ;  /* 0x0000010034227824 */ /* 0x000fdc00078e0232 */
[----:B------:R0:W-:Y:S04]  /*379b0*/  STL.64 [R1+0x620], R24 ;  /* 0x0006201801007387 */ /* 0x0001e80000100a00 */
[----:B------:R1:W-:Y:S04]  /*379c0*/  STL.64 [R1+0x628], R26 ;  /* 0x0006281a01007387 */ /* 0x0003e80000100a00 */
[----:B------:R-:W2:Y:S04]  /*379d0*/  LDL.LU.64 R48, [R1+0x960] ;  /* 0x0009600001307983 */ /* 0x000ea80000300a00 */
[----:B------:R-:W2:Y:S01]  /*379e0*/  LDL.LU.64 R50, [R1+0x968] ;  /* 0x0009680001327983 */ /* 0x000ea20000300a00 */
[----:B------:R-:W-:-:S03]  /*379f0*/  IMAD R32, R55, 0x100, R61 ;  /* 0x0000010037207824 */ /* 0x000fc600078e023d */
[----:B------:R-:W-:Y:S04]  /*37a00*/  STL.64 [R1+0x610], R20 ;  /* 0x0006101401007387 */ /* 0x000fe80000100a00 */
[----:B------:R3:W-:Y:S04]  /*37a10*/  STL.64 [R1+0x618], R22 ;  /* 0x0006181601007387 */ /* 0x0007e80000100a00 */
[----:B0-----:R-:W4:Y:S04]  /*37a20*/  LDL.LU.64 R24, [R1+0x940] ;  /* 0x0009400001187983 */ /* 0x001f280000300a00 */
[----:B-1----:R-:W4:Y:S04]  /*37a30*/  LDL.LU.64 R26, [R1+0x948] ;  /* 0x00094800011a7983 */ /* 0x002f280000300a00 */
[----:B------:R-:W4:Y:S04]  /*37a40*/  LDL.LU.64 R40, [R1+0x930] ;  /* 0x0009300001287983 */ /* 0x000f280000300a00 */
[----:B------:R-:W4:Y:S04]  /*37a50*/  LDL.LU.64 R42, [R1+0x938] ;  /* 0x00093800012a7983 */ /* 0x000f280000300a00 */
[----:B------:R-:W4:Y:S04]  /*37a60*/  LDL.LU.64 R28, [R1+0x920] ;  /* 0x00092000011c7983 */ /* 0x000f280000300a00 */
[----:B------:R-:W4:Y:S01]  /*37a70*/  LDL.LU.64 R30, [R1+0x928] ;  /* 0x00092800011e7983 */ /* 0x000f220000300a00 */
[----:B------:R-:W-:-:S03]  /*37a80*/  IMAD R35, R0, 0x100, R54 ;  /* 0x0000010000237824 */ /* 0x000fc600078e0236 */
[----:B---3--:R-:W3:Y:S04]  /*37a90*/  LDL.LU R22, [R1+0xe94] ;  /* 0x000e940001167983 */ /* 0x008ee80000300800 */
[----:B------:R-:W3:Y:S04]  /*37aa0*/  LDL.LU R23, [R1+0xe90] ;  /* 0x000e900001177983 */ /* 0x000ee80000300800 */
[----:B------:R-:W4:Y:S04]  /*37ab0*/  LDL.LU R55, [R1+0xea4] ;  /* 0x000ea40001377983 */ /* 0x000f280000300800 */
[----:B------:R-:W3:Y:S04]  /*37ac0*/  LDL.LU R53, [R1+0xea0] ;  /* 0x000ea00001357983 */ /* 0x000ee80000300800 */
[----:B------:R-:W3:Y:S04]  /*37ad0*/  LDL.LU R52, [R1+0xeac] ;  /* 0x000eac0001347983 */ /* 0x000ee80000300800 */
[----:B------:R-:W4:Y:S01]  /*37ae0*/  LDL.LU R54, [R1+0xea8] ;  /* 0x000ea80001367983 */ /* 0x000f220000300800 */
[----:B--2---:R-:W-:Y:S03]  /*37af0*/  HMMA.16816.F32 R36, R36, R2, R48 ;  /* 0x000000022424723c */ /* 0x004fe60000001830 */
[----:B----4-:R-:W-:Y:S04]  /*37b00*/  STL.64 [R1+0x31d8], R54 ;  /* 0x0031d83601007387 */ /* 0x010fe80000100a00 */
[----:B---3--:R0:W-:Y:S04]  /*37b10*/  STL.64 [R1+0x31d0], R52 ;  /* 0x0031d03401007387 */ /* 0x0081e80000100a00 */
[----:B0-----:R-:W2:Y:S04]  /*37b20*/  LDL.LU.64 R52, [R1+0x950] ;  /* 0x0009500001347983 */ /* 0x001ea80000300a00 */
[----:B------:R-:W2:Y:S04]  /*37b30*/  LDL.LU.64 R54, [R1+0x958] ;  /* 0x0009580001367983 */ /* 0x000ea80000300a00 */
[----:B------:R-:W3:Y:S04]  /*37b40*/  LDL.LU.64 R48, [R1+0x31f0] ;  /* 0x0031f00001307983 */ /* 0x000ee80000300a00 */
[----:B------:R-:W4:Y:S04]  /*37b50*/  LDL.LU R18, [R1+0xe9c] ;  /* 0x000e9c0001127983 */ /* 0x000f280000300800 */
[----:B------:R-:W4:Y:S04]  /*37b60*/  LDL.LU R0, [R1+0xe98] ;  /* 0x000e980001007983 */ /* 0x000f280000300800 */
[----:B------:R-:W-:Y:S04]  /*37b70*/  STL.64 [R1+0x1b0], R36 ;  /* 0x0001b02401007387 */ /* 0x000fe80000100a00 */
[----:B------:R0:W-:Y:S04]  /*37b80*/  STL.64 [R1+0x1b8], R38 ;  /* 0x0001b82601007387 */ /* 0x0001e80000100a00 */
[----:B------:R-:W4:Y:S04]  /*37b90*/  LDL.LU R60, [R1+0xeb4] ;  /* 0x000eb400013c7983 */ /* 0x000f280000300800 */
[----:B------:R-:W4:Y:S04]  /*37ba0*/  LDL.LU R61, [R1+0xeb0] ;  /* 0x000eb000013d7983 */ /* 0x000f280000300800 */
[----:B------:R-:W2:Y:S04]  /*37bb0*/  LDL.LU R51, [R1+0xebc] ;  /* 0x000ebc0001337983 */ /* 0x000ea80000300800 */
[----:B------:R-:W2:Y:S01]  /*37bc0*/  LDL.LU R50, [R1+0xeb8] ;  /* 0x000eb80001327983 */ /* 0x000ea20000300800 */
[----:B------:R-:W-:-:S02]  /*37bd0*/  F2FP.F16.E5M2.UNPACK_B R32, R32 ;  /* 0x00000020ff20723e */ /* 0x000fc400020004ff */
[----:B------:R-:W-:Y:S02]  /*37be0*/  F2FP.F16.E5M2.UNPACK_B R33, R33 ;  /* 0x00000021ff21723e */ /* 0x000fe400020004ff */
[----:B------:R-:W-:Y:S02]  /*37bf0*/  F2FP.F16.E5M2.UNPACK_B R34, R34 ;  /* 0x00000022ff22723e */ /* 0x000fe400020004ff */
[----:B------:R-:W-:-:S07]  /*37c00*/  F2FP.F16.E5M2.UNPACK_B R35, R35 ;  /* 0x00000023ff23723e */ /* 0x000fce00020004ff */
[C---:B0-----:R-:W-:Y:S06]  /*37c10*/  HMMA.16816.F32 R36, R32.reuse, R14, R24 ;  /* 0x0000000e2024723c */ /* 0x041fec0000001818 */
[C---:B------:R-:W-:Y:S06]  /*37c20*/  HMMA.16816.F32 R40, R32.reuse, R12, R40 ;  /* 0x0000000c2028723c */ /* 0x040fec0000001828 */
[C---:B------:R-:W-:Y:S01]  /*37c30*/  HMMA.16816.F32 R28, R32.reuse, R10, R28 ;  /* 0x0000000a201c723c */ /* 0x040fe2000000181c */
[----:B--2---:R-:W-:Y:S04]  /*37c40*/  STL.64 [R1+0x31e8], R50 ;  /* 0x0031e83201007387 */ /* 0x004fe80000100a00 */
[----:B---3--:R0:W-:Y:S04]  /*37c50*/  STL.64 [R1+0x31e0], R48 ;  /* 0x0031e03001007387 */ /* 0x0081e80000100a00 */
[----:B------:R-:W2:Y:S01]  /*37c60*/  LDL.LU.64 R24, [R1+0x910] ;  /* 0x0009100001187983 */ /* 0x000ea20000300a00 */
[----:B0-----:R-:W-:-:S15]  /*37c70*/  HMMA.16816.F32 R48, R32, R16, R52 ;  /* 0x000000102030723c */ /* 0x001fde0000001834 */
[----:B------:R-:W-:-:S08]  /*37c80*/  NOP ;  /* 0x0000000000007918 */ /* 0x000fd00000000000 */
[----:B------:R0:W-:Y:S04]  /*37c90*/  STL.64 [R1+0x1a0], R48 ;  /* 0x0001a03001007387 */ /* 0x0001e80000100a00 */
[----:B------:R1:W-:Y:S04]  /*37ca0*/  STL.64 [R1+0x1a8], R50 ;  /* 0x0001a83201007387 */ /* 0x0003e80000100a00 */
[----:B------:R-:W2:Y:S04]  /*37cb0*/  LDL.LU.64 R26, [R1+0x918] ;  /* 0x00091800011a7983 */ /* 0x000ea80000300a00 */
[----:B------:R3:W-:Y:S04]  /*37cc0*/  STL.64 [R1+0x190], R36 ;  /* 0x0001902401007387 */ /* 0x0007e80000100a00 */
[----:B------:R-:W-:Y:S04]  /*37cd0*/  STL.64 [R1+0x198], R38 ;  /* 0x0001982601007387 */ /* 0x000fe80000100a00 */
[----:B------:R4:W-:Y:S04]  /*37ce0*/  STL.64 [R1+0x180], R40 ;  /* 0x0001802801007387 */ /* 0x0009e80000100a00 */
[----:B------:R4:W-:Y:S04]  /*37cf0*/  STL.64 [R1+0x188], R42 ;  /* 0x0001882a01007387 */ /* 0x0009e80000100a00 */
[----:B------:R4:W-:Y:S04]  /*37d00*/  STL.64 [R1+0x170], R28 ;  /* 0x0001701c01007387 */ /* 0x0009e80000100a00 */
[----:B------:R4:W-:Y:S04]  /*37d10*/  STL.64 [R1+0x178], R30 ;  /* 0x0001781e01007387 */ /* 0x0009e80000100a00 */
[----:B0-----:R-:W2:Y:S04]  /*37d20*/  LDL.LU.64 R48, [R1+0x600] ;  /* 0x0006000001307983 */ /* 0x001ea80000300a00 */
[----:B-1----:R-:W2:Y:S04]  /*37d30*/  LDL.LU.64 R50, [R1+0x608] ;  /* 0x0006080001327983 */ /* 0x002ea80000300a00 */
[----:B------:R-:W2:Y:S04]  /*37d40*/  LDL.LU.64 R52, [R1+0x5f0] ;  /* 0x0005f00001347983 */ /* 0x000ea80000300a00 */
[----:B------:R-:W2:Y:S01]  /*37d50*/  LDL.LU.64 R54, [R1+0x5f8] ;  /* 0x0005f80001367983 */ /* 0x000ea20000300a00 */
[----:B---3--:R-:W-:-:S03]  /*37d60*/  IMAD R37, R59, 0x100, R58 ;  /* 0x000001003b257824 */ /* 0x008fc600078e023a */
[----:B------:R-:W3:Y:S01]  /*37d70*/  LDL.LU.64 R56, [R1+0x900] ;  /* 0x0009000001387983 */ /* 0x000ee20000300a00 */
[----:B------:R-:W-:-:S03]  /*37d80*/  IMAD R36, R46, 0x100, R44 ;  /* 0x000001002e247824 */ /* 0x000fc600078e022c */
[----:B------:R-:W3:Y:S04]  /*37d90*/  LDL.LU.64 R58, [R1+0x908] ;  /* 0x00090800013a7983 */ /* 0x000ee80000300a00 */
[----:B------:R-:W3:Y:S04]  /*37da0*/  LDL.LU.64 R44, [R1+0x8f0] ;  /* 0x0008f000012c7983 */ /* 0x000ee80000300a00 */
[----:B------:R-:W3:Y:S04]  /*37db0*/  LDL.LU.64 R46, [R1+0x8f8] ;  /* 0x0008f800012e7983 */ /* 0x000ee80000300a00 */
[----:B----4-:R-:W4:Y:S04]  /*37dc0*/  LDL.LU.64 R40, [R1+0x8e0] ;  /* 0x0008e00001287983 */ /* 0x010f280000300a00 */
[----:B------:R-:W4:Y:S04]  /*37dd0*/  LDL.LU.64 R42, [R1+0x8e8] ;  /* 0x0008e800012a7983 */ /* 0x000f280000300a00 */
[----:B------:R-:W4:Y:S04]  /*37de0*/  LDL.LU.64 R28, [R1+0x8d0] ;  /* 0x0008d000011c7983 */ /* 0x000f280000300a00 */
[----:B------:R-:W4:Y:S01]  /*37df0*/  LDL.LU.64 R30, [R1+0x8d8] ;  /* 0x0008d800011e7983 */ /* 0x000f220000300a00 */
[----:B------:R-:W-:Y:S01]  /*37e00*/  IMAD R38, R23, 0x100, R22 ;  /* 0x0000010017267824 */ /* 0x000fe200078e0216 */
[C---:B--2---:R-:W-:Y:S06]  /*37e10*/  HMMA.16816.F32 R24, R32.reuse, R8, R24 ;  /* 0x000000082018723c */ /* 0x044fec0000001818 */
[C---:B------:R-:W-:Y:S06]  /*37e20*/  HMMA.16816.F32 R48, R32.reuse, R6, R48 ;  /* 0x000000062030723c */ /* 0x040fec0000001830 */
[----:B------:R-:W-:Y:S11]  /*37e30*/  HMMA.16816.F32 R52, R32, R4, R52 ;  /* 0x000000042034723c */ /* 0x000ff60000001834 */
[----:B------:R0:W-:Y:S04]  /*37e40*/  STL.64 [R1+0x160], R24 ;  /* 0x0001601801007387 */ /* 0x0001e80000100a00 */
[----:B------:R1:W-:Y:S04]  /*37e50*/  STL.64 [R1+0x168], R26 ;  /* 0x0001681a01007387 */ /* 0x0003e80000100a00 */
[----:B0-----:R-:W2:Y:S04]  /*37e60*/  LDL.LU.64 R24, [R1+0x8c0] ;  /* 0x0008c00001187983 */ /* 0x001ea80000300a00 */
[----:B-1----:R-:W2:Y:S04]  /*37e70*/  LDL.LU.64 R26, [R1+0x8c8] ;  /* 0x0008c800011a7983 */ /* 0x002ea80000300a00 */
[----:B------:R-:W2:Y:S04]  /*37e80*/  LDL.LU.64 R20, [R1+0x8b0] ;  /* 0x0008b00001147983 */ /* 0x000ea80000300a00 */
[----:B------:R-:W2:Y:S04]  /*37e90*/  LDL.LU.64 R22, [R1+0x8b8] ;  /* 0x0008b80001167983 */ /* 0x000ea80000300a00 */
[----:B------:R-:W-:Y:S04]  /*37ea0*/  STL.64 [R1+0x600], R48 ;  /* 0x0006003001007387 */ /* 0x000fe80000100a00 */
[----:B------:R0:W-:Y:S04]  /*37eb0*/  STL.64 [R1+0x608], R50 ;  /* 0x0006083201007387 */ /* 0x0001e80000100a00 */
[----:B0-----:R-:W2:Y:S04]  /*37ec0*/  LDL.LU.64 R50, [R1+0x31e8] ;  /* 0x0031e80001327983 */ /* 0x001ea80000300a00 */
[----:B------:R-:W2:Y:S04]  /*37ed0*/  LDL.LU.64 R48, [R1+0x31e0] ;  /* 0x0031e00001307983 */ /* 0x000ea80000300a00 */
[----:B------:R-:W-:Y:S04]  /*37ee0*/  STL.64 [R1+0x5f0], R52 ;  /* 0x0005f03401007387 */ /* 0x000fe80000100a00 */
[----:B------:R0:W-:Y:S04]  /*37ef0*/  STL.64 [R1+0x5f8], R54 ;  /* 0x0005f83601007387 */ /* 0x0001e80000100a00 */
[----:B0-----:R-:W2:Y:S04]  /*37f00*/  LDL.LU.64 R54, [R1+0x31d8] ;  /* 0x0031d80001367983 */ /* 0x001ea80000300a00 */
[----:B------:R-:W2:Y:S01]  /*37f10*/  LDL.LU.64 R52, [R1+0x31d0] ;  /* 0x0031d00001347983 */ /* 0x000ea20000300a00 */
[----:B------:R-:W-:Y:S01]  /*37f20*/  IMAD R39, R0, 0x100, R18 ;  /* 0x0000010000277824 */ /* 0x000fe200078e0212 */
[----:B------:R-:W-:-:S02]  /*37f30*/  F2FP.F16.E5M2.UNPACK_B R36, R36 ;  /* 0x00000024ff24723e */ /* 0x000fc400020004ff */
[----:B------:R-:W-:Y:S02]  /*37f40*/  F2FP.F16.E5M2.UNPACK_B R37, R37 ;  /* 0x00000025ff25723e */ /* 0x000fe400020004ff */
[----:B------:R-:W-:Y:S02]  /*37f50*/  F2FP.F16.E5M2.UNPACK_B R38, R38 ;  /* 0x00000026ff26723e */ /* 0x000fe400020004ff */
[----:B------:R-:W-:Y:S01]  /*37f60*/  F2FP.F16.E5M2.UNPACK_B R39, R39 ;  /* 0x00000027ff27723e */ /* 0x000fe200020004ff */
[----:B---3--:R-:W-:Y:S06]  /*37f70*/  HMMA.16816.F32 R56, R32, R2, R56 ;  /* 0x000000022038723c */ /* 0x008fec0000001838 */
[C---:B------:R-:W-:Y:S06]  /*37f80*/  HMMA.16816.F32 R44, R36.reuse, R16, R44 ;  /* 0x00000010242c723c */ /* 0x040fec000000182c */
[C---:B----4-:R-:W-:Y:S06]  /*37f90*/  HMMA.16816.F32 R28, R36.reuse, R12, R28 ;  /* 0x0000000c241c723c */ /* 0x050fec000000181c */
[----:B------:R-:W-:Y:S05]  /*37fa0*/  HMMA.16816.F32 R32, R36, R14, R40 ;  /* 0x0000000e2420723c */ /* 0x000fea0000001828 */
[----:B------:R-:W-:Y:S04]  /*37fb0*/  STL.64 [R1+0x150], R56 ;  /* 0x0001503801007387 */ /* 0x000fe80000100a00 */
[----:B------:R-:W-:Y:S04]  /*37fc0*/  STL.64 [R1+0x158], R58 ;  /* 0x0001583a01007387 */ /* 0x000fe80000100a00 */
[----:B------:R-:W-:Y:S04]  /*37fd0*/  STL.64 [R1+0x140], R44 ;  /* 0x0001402c01007387 */ /* 0x000fe80000100a00 */
[----:B------:R-:W-:Y:S01]  /*37fe0*/  STL.64 [R1+0x148], R46 ;  /* 0x0001482e01007387 */ /* 0x000fe20000100a00 */
[----:B------:R-:W-:-:S03]  /*37ff0*/  IMAD.MOV.U32 R0, RZ, RZ, R31 ;  /* 0x000000ffff007224 */ /* 0x000fc600078e001f */
[----:B------:R-:W-:Y:S04]  /*38000*/  STL.64 [R1+0x120], R28 ;  /* 0x0001201c01007387 */ /* 0x000fe80000100a00 */
[----:B------:R-:W-:Y:S04]  /*38010*/  STL.64 [R1+0x130], R32 ;  /* 0x0001302001007387 */ /* 0x000fe80000100a00 */
[----:B------:R-:W-:Y:S04]  /*38020*/  STL.64 [R1+0x138], R34 ;  /* 0x0001382201007387 */ /* 0x000fe80000100a00 */
[----:B------:R-:W-:Y:S04]  /*38030*/  STL [R1+0x128], R30 ;  /* 0x0001281e01007387 */ /* 0x000fe80000100800 */
[----:B------:R0:W-:Y:S01]  /*38040*/  STL [R1+0x2e38], R0 ;  /* 0x002e380001007387 */ /* 0x0001e20000100800 */
[C---:B--2---:R-:W-:Y:S06]  /*38050*/  HMMA.16816.F32 R24, R36.reuse, R10, R24 ;  /* 0x0000000a2418723c */ /* 0x044fec0000001818 */
[----:B------:R-:W-:-:S15]  /*38060*/  HMMA.16816.F32 R20, R36, R8, R20 ;  /* 0x000000082414723c */ /* 0x000fde0000001814 */
[----:B------:R-:W-:-:S02]  /*38070*/  NOP ;  /* 0x0000000000007918 */ /* 0x000fc40000000000 */
[----:B------:R1:W-:Y:S04]  /*38080*/  STL.64 [R1+0x110], R24 ;  /* 0x0001101801007387 */ /* 0x0003e80000100a00 */
[----:B------:R2:W-:Y:S03]  /*38090*/  STL.64 [R1+0x118], R26 ;  /* 0x0001181a01007387 */ /* 0x0005e60000100a00 */
[----:B0-----:R-:W-:Y:S01]  /*380a0*/  IMAD.MOV.U32 R0, RZ, RZ, R23 ;  /* 0x000000ffff007224 */ /* 0x001fe200078e0017 */
[----:B------:R0:W-:Y:S04]  /*380b0*/  STL.64 [R1+0x100], R20 ;  /* 0x0001001401007387 */ /* 0x0001e80000100a00 */
[----:B------:R3:W-:Y:S01]  /*380c0*/  STL [R1+0x108], R22 ;  /* 0x0001081601007387 */ /* 0x0007e20000100800 */
[----:B------:R-:W-:-:S02]  /*380d0*/  IMAD R32, R53, 0x100, R55 ;  /* 0x0000010035207824 */ /* 0x000fc400078e0237 */
[----:B------:R-:W-:Y:S02]  /*380e0*/  IMAD R33, R54, 0x100, R52 ;  /* 0x0000010036217824 */ /* 0x000fe400078e0234 */
[----:B------:R-:W4:Y:S04]  /*380f0*/  LDL.LU.64 R52, [R1+0x5e0] ;  /* 0x0005e00001347983 */ /* 0x000f280000300a00 */
[----:B------:R-:W4:Y:S04]  /*38100*/  LDL.LU.64 R54, [R1+0x5e8] ;  /* 0x0005e80001367983 */ /* 0x000f280000300a00 */
[----:B------:R4:W-:Y:S04]  /*38110*/  STL [R1+0x2e3c], R0 ;  /* 0x002e3c0001007387 */ /* 0x0009e80000100800 */
[----:B------:R-:W4:Y:S04]  /*38120*/  LDL.LU.64 R28, [R1+0x5d0] ;  /* 0x0005d000011c7983 */ /* 0x000f280000300a00 */
[----:B------:R-:W4:Y:S04]  /*38130*/  LDL.LU.64 R30, [R1+0x5d8] ;  /* 0x0005d800011e7983 */ /* 0x000f280000300a00 */
[----:B-1----:R-:W4:Y:S04]  /*38140*/  LDL.LU.64 R24, [R1+0x8a0] ;  /* 0x0008a00001187983 */ /* 0x002f280000300a00 */
[----:B--2---:R-:W2:Y:S04]  /*38150*/  LDL.LU.64 R26, [R1+0x8a8] ;  /* 0x0008a800011a7983 */ /* 0x004ea80000300a00 */
[----:B0-----:R-:W2:Y:S04]  /*38160*/  LDL.LU.64 R20, [R1+0x890] ;  /* 0x0008900001147983 */ /* 0x001ea80000300a00 */
[----:B---3--:R-:W3:Y:S04]  /*38170*/  LDL.LU.64 R22, [R1+0x898] ;  /* 0x0008980001167983 */ /* 0x008ee80000300a00 */
[----:B------:R-:W3:Y:S04]  /*38180*/  LDL.LU.64 R40, [R1+0x880] ;  /* 0x0008800001287983 */ /* 0x000ee80000300a00 */
[----:B------:R-:W3:Y:S01]  /*38190*/  LDL.LU.64 R42, [R1+0x888] ;  /* 0x00088800012a7983 */ /* 0x000ee20000300a00 */
[----:B------:R-:W-:-:S02]  /*381a0*/  IMAD R34, R61, 0x100, R60 ;  /* 0x000001003d227824 */ /* 0x000fc400078e023c */
[----:B------:R-:W-:Y:S01]  /*381b0*/  IMAD R35, R50, 0x100, R51 ;  /* 0x0000010032237824 */ /* 0x000fe200078e0233 */
[----:B------:R-:W-:Y:S02]  /*381c0*/  F2FP.F16.E5M2.UNPACK_B R32, R32 ;  /* 0x00000020ff20723e */ /* 0x000fe400020004ff */
[----:B------:R-:W-:Y:S01]  /*381d0*/  F2FP.F16.E5M2.UNPACK_B R33, R33 ;  /* 0x00000021ff21723e */ /* 0x000fe200020004ff */
[----:B------:R-:W3:Y:S01]  /*381e0*/  LDL.LU R45, [R1+0xf04] ;  /* 0x000f0400012d7983 */ /* 0x000ee20000300800 */
[----:B------:R-:W-:Y:S02]  /*381f0*/  F2FP.F16.E5M2.UNPACK_B R34, R34 ;  /* 0x00000022ff22723e */ /* 0x000fe400020004ff */
[----:B------:R-:W-:Y:S01]  /*38200*/  F2FP.F16.E5M2.UNPACK_B R35, R35 ;  /* 0x00000023ff23723e */ /* 0x000fe200020004ff */
[----:B------:R-:W3:Y:S04]  /*38210*/  LDL.LU R18, [R1+0xf00] ;  /* 0x000f000001127983 */ /* 0x000ee80000300800 */
[----:B------:R-:W3:Y:S04]  /*38220*/  LDL.LU R44, [R1+0xf0c] ;  /* 0x000f0c00012c7983 */ /* 0x000ee80000300800 */
[----:B------:R-:W3:Y:S04]  /*38230*/  LDL.LU R46, [R1+0xf08] ;  /* 0x000f0800012e7983 */ /* 0x000ee80000300800 */
[----:B------:R-:W3:Y:S04]  /*38240*/  LDL.LU R58, [R1+0xf14] ;  /* 0x000f1400013a7983 */ /* 0x000ee80000300800 */
[----:B------:R-:W3:Y:S04]  /*38250*/  LDL.LU R59, [R1+0xf10] ;  /* 0x000f1000013b7983 */ /* 0x000ee80000300800 */
[----:B------:R-:W3:Y:S04]  /*38260*/  LDL.LU R60, [R1+0xf1c] ;  /* 0x000f1c00013c7983 */ /* 0x000ee80000300800 */
[----:B------:R-:W3:Y:S01]  /*38270*/  LDL.LU R61, [R1+0xf18] ;  /* 0x000f1800013d7983 */ /* 0x000ee20000300800 */
[C---:B----4-:R-:W-:Y:S06]  /*38280*/  HMMA.16816.F32 R52, R36.reuse, R6, R52 ;  /* 0x000000062434723c */ /* 0x050fec0000001834 */
[C---:B------:R-:W-:Y:S06]  /*38290*/  HMMA.16816.F32 R28, R36.reuse, R4, R28 ;  /* 0x00000004241c723c */ /* 0x040fec000000181c */
[----:B--2---:R-:W-:Y:S06]  /*382a0*/  HMMA.16816.F32 R24, R36, R2, R24 ;  /* 0x000000022418723c */ /* 0x004fec0000001818 */
[C---:B---3--:R-:W-:Y:S06]  /*382b0*/  HMMA.16816.F32 R20, R32.reuse, R16, R20 ;  /* 0x000000102014723c */ /* 0x048fec0000001814 */
[C---:B------:R-:W-:Y:S01]  /*382c0*/  HMMA.16816.F32 R36, R32.reuse, R14, R40 ;  /* 0x0000000e2024723c */ /* 0x040fe20000001828 */
[----:B------:R-:W-:Y:S05]  /*382d0*/  STL.64 [R1+0x5e0], R52 ;  /* 0x0005e03401007387 */ /* 0x000fea0000100a00 */
[----:B------:R-:W-:Y:S01]  /*382e0*/  IMAD.MOV.U32 R0, RZ, RZ, R29 ;  /* 0x000000ffff007224 */ /* 0x000fe200078e001d */
[----:B------:R-:W-:Y:S04]  /*382f0*/  STL.64 [R1+0x5e8], R54 ;  /* 0x0005e83601007387 */ /* 0x000fe80000100a00 */
[----:B------:R0:W-:Y:S04]  /*38300*/  STL [R1+0x5d0], R28 ;  /* 0x0005d01c01007387 */ /* 0x0001e80000100800 */
[----:B------:R1:W-:Y:S04]  /*38310*/  STL.64 [R1+0x5d8], R30 ;  /* 0x0005d81e01007387 */ /* 0x0003e80000100a00 */
[----:B------:R-:W-:Y:S04]  /*38320*/  STL [R1+0x2e40], R0 ;  /* 0x002e400001007387 */ /* 0x000fe80000100800 */
[----:B0-----:R-:W2:Y:S04]  /*38330*/  LDL.LU.64 R28, [R1+0x870] ;  /* 0x00087000011c7983 */ /* 0x001ea80000300a00 */
[----:B-1----:R-:W2:Y:S04]  /*38340*/  LDL.LU.64 R30, [R1+0x878] ;  /* 0x00087800011e7983 */ /* 0x002ea80000300a00 */
[----:B------:R0:W-:Y:S04]  /*38350*/  STL.64 [R1+0xf0], R24 ;  /* 0x0000f01801007387 */ /* 0x0001e80000100a00 */
[----:B------:R1:W-:Y:S04]  /*38360*/  STL.64 [R1+0xf8], R26 ;  /* 0x0000f81a01007387 */ /* 0x0003e80000100a00 */
[----:B0-----:R-:W3:Y:S04]  /*38370*/  LDL.LU.64 R24, [R1+0x860] ;  /* 0x0008600001187983 */ /* 0x001ee80000300a00 */
[----:B-1----:R-:W3:Y:S04]  /*38380*/  LDL.LU.64 R26, [R1+0x868] ;  /* 0x00086800011a7983 */ /* 0x002ee80000300a00 */
[----:B------:R0:W-:Y:S04]  /*38390*/  STL.64 [R1+0xe0], R20 ;  /* 0x0000e01401007387 */ /* 0x0001e80000100a00 */
[----:B------:R1:W-:Y:S04]  /*383a0*/  STL.64 [R1+0xe8], R22 ;  /* 0x0000e81601007387 */ /* 0x0003e80000100a00 */
[----:B0-----:R-:W4:Y:S04]  /*383b0*/  LDL.LU.64 R20, [R1+0x850] ;  /* 0x0008500001147983 */ /* 0x001f280000300a00 */
[----:B-1----:R-:W4:Y:S04]  /*383c0*/  LDL.LU.64 R22, [R1+0x858] ;  /* 0x0008580001167983 */ /* 0x002f280000300a00 */
[----:B------:R-:W-:Y:S04]  /*383d0*/  STL [R1+0x31b8], R19 ;  /* 0x0031b81301007387 */ /* 0x000fe80000100800 */
[----:B------:R-:W-:Y:S04]  /*383e0*/  STL.64 [R1+0x31b0], R16 ;  /* 0x0031b01001007387 */ /* 0x000fe80000100a00 */
[----:B------:R-:W4:Y:S04]  /*383f0*/  LDL.LU R55, [R1+0xf24] ;  /* 0x000f240001377983 */ /* 0x000f280000300800 */
[----:B------:R-:W4:Y:S04]  /*38400*/  LDL.LU R53, [R1+0xf20] ;  /* 0x000f200001357983 */ /* 0x000f280000300800 */
[----:B------:R0:W-:Y:S04]  /*38410*/  STL.64 [R1+0xd0], R36 ;  /* 0x0000d02401007387 */ /* 0x0001e80000100a00 */
[----:B------:R-:W-:Y:S04]  /*38420*/  STL.64 [R1+0xd8], R38 ;  /* 0x0000d82601007387 */ /* 0x000fe80000100a00 */
[----:B------:R-:W4:Y:S04]  /*38430*/  LDL.LU R51, [R1+0xf2c] ;  /* 0x000f2c0001337983 */ /* 0x000f280000300800 */
[----:B------:R-:W4:Y:S01]  /*38440*/  LDL.LU R50, [R1+0xf28] ;  /* 0x000f280001327983 */ /* 0x000f220000300800 */
[----:B0-----:R-:W-:Y:S01]  /*38450*/  IMAD R36, R18, 0x100, R45 ;  /* 0x0000010012247824 */ /* 0x001fe200078e022d */
[C---:B--2---:R-:W-:Y:S06]  /*38460*/  HMMA.16816.F32 R28, R32.reuse, R12, R28 ;  /* 0x0000000c201c723c */ /* 0x044fec000000181c */
[C---:B---3--:R-:W-:Y:S06]  /*38470*/  HMMA.16816.F32 R24, R32.reuse, R10, R24 ;  /* 0x0000000a2018723c */ /* 0x048fec0000001818 */
[----:B----4-:R-:W-:-:S12]  /*38480*/  HMMA.16816.F32 R16, R32, R8, R20 ;  /* 0x000000082010723c */ /* 0x010fd80000001814 */
[----:B------:R-:W-:Y:S01]  /*38490*/  IMAD.MOV.U32 R0, RZ, RZ, R31 ;  /* 0x000000ffff007224 */ /* 0x000fe200078e001f */
[----:B------:R-:W-:Y:S04]  /*384a0*/  STL.64 [R1+0x31c8], R50 ;  /* 0x0031c83201007387 */ /* 0x000fe80000100a00 */
[----:B------:R0:W-:Y:S04]  /*384b0*/  STL.64 [R1+0x31c0], R48 ;  /* 0x0031c03001007387 */ /* 0x0001e80000100a00 */
[----:B------:R-:W2:Y:S04]  /*384c0*/  LDL.LU R52, [R1+0xf34] ;  /* 0x000f340001347983 */ /* 0x000ea80000300800 */
[----:B------:R-:W2:Y:S04]  /*384d0*/  LDL.LU R54, [R1+0xf30] ;  /* 0x000f300001367983 */ /* 0x000ea80000300800 */
[----:B------:R-:W-:Y:S04]  /*384e0*/  STL.64 [R1+0xc0], R28 ;  /* 0x0000c01c01007387 */ /* 0x000fe80000100a00 */
[----:B------:R-:W-:Y:S04]  /*384f0*/  STL [R1+0xc8], R30 ;  /* 0x0000c81e01007387 */ /* 0x000fe80000100800 */
[----:B------:R-:W-:Y:S04]  /*38500*/  STL [R1+0x2ec8], R0 ;  /* 0x002ec80001007387 */ /* 0x000fe80000100800 */
[----:B------:R-:W-:Y:S04]  /*38510*/  STL.64 [R1+0xb0], R24 ;  /* 0x0000b01801007387 */ /* 0x000fe80000100a00 */
[----:B------:R-:W-:Y:S04]  /*38520*/  STL.64 [R1+0xb8], R26 ;  /* 0x0000b81a01007387 */ /* 0x000fe80000100a00 */
[----:B0-----:R-:W3:Y:S04]  /*38530*/  LDL.LU.64 R48, [R1+0x5c0] ;  /* 0x0005c00001307983 */ /* 0x001ee80000300a00 */
[----:B------:R-:W3:Y:S04]  /*38540*/  LDL.LU.64 R50, [R1+0x5c8] ;  /* 0x0005c80001327983 */ /* 0x000ee80000300a00 */
[----:B------:R0:W-:Y:S04]  /*38550*/  STL.64 [R1+0xa0], R16 ;  /* 0x0000a01001007387 */ /* 0x0001e80000100a00 */
[----:B------:R1:W-:Y:S04]  /*38560*/  STL.64 [R1+0xa8], R18 ;  /* 0x0000a81201007387 */ /* 0x0003e80000100a00 */
[----:B0-----:R-:W4:Y:S04]  /*38570*/  LDL.LU.64 R16, [R1+0x5b0] ;  /* 0x0005b00001107983 */ /* 0x001f280000300a00 */
[----:B-1----:R-:W4:Y:S04]  /*38580*/  LDL.LU.64 R18, [R1+0x5b8] ;  /* 0x0005b80001127983 */ /* 0x002f280000300a00 */
[----:B------:R-:W2:Y:S04]  /*38590*/  LDL.LU.64 R28, [R1+0x840] ;  /* 0x00084000011c7983 */ /* 0x000ea80000300a00 */
[----:B------:R-:W2:Y:S01]  /*385a0*/  LDL.LU.64 R30, [R1+0x848] ;  /* 0x00084800011e7983 */ /* 0x000ea20000300a00 */
[----:B------:R-:W-:-:S03]  /*385b0*/  IMAD R37, R46, 0x100, R44 ;  /* 0x000001002e257824 */ /* 0x000fc600078e022c */
[----:B------:R-:W2:Y:S04]  /*385c0*/  LDL.LU.64 R44, [R1+0x820] ;  /* 0x00082000012c7983 */ /* 0x000ea80000300a00 */
[----:B------:R-:W2:Y:S04]  /*385d0*/  LDL.LU.64 R46, [R1+0x828] ;  /* 0x00082800012e7983 */ /* 0x000ea80000300a00 */
[----:B------:R-:W2:Y:S04]  /*385e0*/  LDL.LU.64 R40, [R1+0x810] ;  /* 0x0008100001287983 */ /* 0x000ea80000300a00 */
[----:B------:R-:W2:Y:S04]  /*385f0*/  LDL.LU.64 R42, [R1+0x818] ;  /* 0x00081800012a7983 */ /* 0x000ea80000300a00 */
[----:B------:R-:W2:Y:S04]  /*38600*/  LDL.LU.64 R24, [R1+0x800] ;  /* 0x0008000001187983 */ /* 0x000ea80000300a00 */
[----:B------:R-:W2:Y:S04]  /*38610*/  LDL.LU.64 R26, [R1+0x808] ;  /* 0x00080800011a7983 */ /* 0x000ea80000300a00 */
[----:B------:R-:W2:Y:S01]  /*38620*/  LDL.LU.64 R20, [R1+0x7f0] ;  /* 0x0007f00001147983 */ /* 0x000ea20000300a00 */
[----:B------:R-:W-:-:S03]  /*38630*/  IMAD R38, R59, 0x100, R58 ;  /* 0x000001003b267824 */ /* 0x000fc600078e023a */
[----:B------:R-:W2:Y:S01]  /*38640*/  LDL.LU.64 R22, [R1+0x7f8] ;  /* 0x0007f80001167983 */ /* 0x000ea20000300a00 */
[----:B------:R-:W-:-:S03]  /*38650*/  IMAD R39, R61, 0x100, R60 ;  /* 0x000001003d277824 */ /* 0x000fc600078e023c */
[----:B------:R-:W2:Y:S04]  /*38660*/  LDL.LU R59, [R1+0xf3c] ;  /* 0x000f3c00013b7983 */ /* 0x000ea80000300800 */
[----:B------:R-:W2:Y:S01]  /*38670*/  LDL.LU R60, [R1+0xf38] ;  /* 0x000f3800013c7983 */ /* 0x000ea20000300800 */
[C---:B---3--:R-:W-:Y:S06]  /*38680*/  HMMA.16816.F32 R48, R32.reuse, R6, R48 ;  /* 0x000000062030723c */ /* 0x048fec0000001830 */
[C---:B----4-:R-:W-:Y:S06]  /*38690*/  HMMA.16816.F32 R16, R32.reuse, R4, R16 ;  /* 0x000000042010723c */ /* 0x050fec0000001810 */
[----:B--2---:R-:W-:Y:S11]  /*386a0*/  HMMA.16816.F32 R32, R32, R2, R28 ;  /* 0x000000022020723c */ /* 0x004ff6000000181c */
[----:B------:R-:W-:Y:S04]  /*386b0*/  STL.64 [R1+0x5c0], R48 ;  /* 0x0005c03001007387 */ /* 0x000fe80000100a00 */
[----:B------:R0:W-:Y:S04]  /*386c0*/  STL.64 [R1+0x5c8], R50 ;  /* 0x0005c83201007387 */ /* 0x0001e80000100a00 */
[----:B0-----:R-:W2:Y:S04]  /*386d0*/  LDL.LU.64 R50, [R1+0x31c8] ;  /* 0x0031c80001327983 */ /* 0x001ea80000300a00 */
[----:B------:R-:W3:Y:S04]  /*386e0*/  LDL.LU.64 R48, [R1+0x31c0] ;  /* 0x0031c00001307983 */ /* 0x000ee80000300a00 */
[----:B------:R-:W-:Y:S04]  /*386f0*/  STL.64 [R1+0x5b0], R16 ;  /* 0x0005b01001007387 */ /* 0x000fe80000100a00 */
[----:B------:R0:W-:Y:S04]  /*38700*/  STL.64 [R1+0x5b8], R18 ;  /* 0x0005b81201007387 */ /* 0x0001e80000100a00 */
[----:B0-----:R-:W4:Y:S04]  /*38710*/  LDL.LU R19, [R1+0x31b8] ;  /* 0x0031b80001137983 */ /* 0x001f280000300800 */
[----:B------:R-:W2:Y:S04]  /*38720*/  LDL.LU.64 R16, [R1+0x31b0] ;  /* 0x0031b00001107983 */ /* 0x000ea80000300a00 */
[----:B------:R-:W4:Y:S04]  /*38730*/  LDL.LU.64 R30, [R1+0x31a8] ;  /* 0x0031a800011e7983 */ /* 0x000f280000300a00 */
[----:B------:R-:W4:Y:S04]  /*38740*/  LDL.LU.64 R28, [R1+0x31a0] ;  /* 0x0031a000011c7983 */ /* 0x000f280000300a00 */
[----:B------:R0:W-:Y:S04]  /*38750*/  STL.64 [R1+0x90], R32 ;  /* 0x0000902001007387 */ /* 0x0001e80000100a00 */
[----:B------:R1:W-:Y:S04]  /*38760*/  STL.64 [R1+0x98], R34 ;  /* 0x0000982201007387 */ /* 0x0003e80000100a00 */
[----:B0-----:R-:W2:Y:S04]  /*38770*/  LDL.LU.64 R32, [R1+0x830] ;  /* 0x0008300001207983 */ /* 0x001ea80000300a00 */
[----:B-1----:R-:W2:Y:S01]  /*38780*/  LDL.LU.64 R34, [R1+0x838] ;  /* 0x0008380001227983 */ /* 0x002ea20000300a00 */
[----:B------:R-:W-:-:S02]  /*38790*/  F2FP.F16.E5M2.UNPACK_B R36, R36 ;  /* 0x00000024ff24723e */ /* 0x000fc400020004ff */
[----:B------:R-:W-:Y:S02]  /*387a0*/  F2FP.F16.E5M2.UNPACK_B R37, R37 ;  /* 0x00000025ff25723e */ /* 0x000fe400020004ff */
[----:B------:R-:W-:Y:S02]  /*387b0*/  F2FP.F16.E5M2.UNPACK_B R38, R38 ;  /* 0x00000026ff26723e */ /* 0x000fe400020004ff */
[----:B------:R-:W-:-:S07]  /*387c0*/  F2FP.F16.E5M2.UNPACK_B R39, R39 ;  /* 0x00000027ff27723e */ /* 0x000fce00020004ff */
[C---:B------:R-:W-:Y:S06]  /*387d0*/  HMMA.16816.F32 R44, R36.reuse, R14, R44 ;  /* 0x0000000e242c723c */ /* 0x040fec000000182c */
[C---:B------:R-:W-:Y:S06]  /*387e0*/  HMMA.16816.F32 R20, R36.reuse, R8, R20 ;  /* 0x000000082414723c */ /* 0x040fec0000001814 */
[C---:B------:R-:W-:Y:S06]  /*387f0*/  HMMA.16816.F32 R24, R36.reuse, R10, R24 ;  /* 0x0000000a2418723c */ /* 0x040fec0000001818 */
[----:B--2---:R-:W-:-:S15]  /*38800*/  HMMA.16816.F32 R32, R36, R16, R32 ;  /* 0x000000102420723c */ /* 0x004fde0000001820 */
[----:B------:R-:W-:-:S08]  /*38810*/  NOP ;  /* 0x0000000000007918 */ /* 0x000fd00000000000 */
[----:B------:R-:W-:Y:S04]  /*38820*/  STL.64 [R1+0x80], R32 ;  /* 0x0000802001007387 */ /* 0x000fe80000100a00 */
[----:B------:R0:W-:Y:S01]  /*38830*/  STL [R1+0x88], R34 ;  /* 0x0000882201007387 */ /* 0x0001e20000100800 */
[----:B------:R-:W-:Y:S02]  /*38840*/  IMAD.MOV.U32 R61, RZ, RZ, R35 ;  /* 0x000000ffff3d7224 */ /* 0x000fe400078e0023 */
[----:B0-----:R-:W-:Y:S03]  /*38850*/  HMMA.16816.F32 R32, R36, R12, R40 ;  /* 0x0000000c2420723c */ /* 0x001fe60000001828 */
[----:B------:R0:W-:-:S15]  /*38860*/  STL [R1+0x2dd8], R61 ;  /* 0x002dd83d01007387 */ /* 0x0001de0000100800 */
[----:B------:R-:W-:-:S05]  /*38870*/  NOP ;  /* 0x0000000000007918 */ /* 0x000fca0000000000 */
[----:B------:R1:W-:Y:S01]  /*38880*/  STL.64 [R1+0x60], R32 ;  /* 0x0000602001007387 */ /* 0x0003e20000100a00 */
[----:B0-----:R-:W-:-:S03]  /*38890*/  IMAD.MOV.U32 R61, RZ, RZ, R35 ;  /* 0x000000ffff3d7224 */ /* 0x001fc600078e0023 */
[----:B------:R-:W-:Y:S04]  /*388a0*/  STL.64 [R1+0x70], R44 ;  /* 0x0000702c01007387 */ /* 0x000fe80000100a00 */
[----:B------:R-:W-:Y:S04]  /*388b0*/  STL.64 [R1+0x78], R46 ;  /* 0x0000782e01007387 */ /* 0x000fe80000100a00 */
[----:B------:R-:W-:Y:S04]  /*388c0*/  STL [R1+0x68], R34 ;  /* 0x0000682201007387 */ /* 0x000fe80000100800 */
[----:B------:R0:W-:Y:S04]  /*388d0*/  STL [R1+0x2ddc], R61 ;  /* 0x002ddc3d01007387 */ /* 0x0001e80000100800 */
[----:B------:R2:W-:Y:S04]  /*388e0*/  STL.64 [R1+0x50], R24 ;  /* 0x0000501801007387 */ /* 0x0005e80000100a00 */
[----:B------:R3:W-:Y:S04]  /*388f0*/  STL.64 [R1+0x58], R26 ;  /* 0x0000581a01007387 */ /* 0x0007e80000100a00 */
[----:B------:R-:W-:Y:S04]  /*38900*/  STL.64 [R1+0x40], R20 ;  /* 0x0000401401007387 */ /* 0x000fe80000100a00 */
[----:B------:R-:W-:Y:S01]  /*38910*/  STL [R1+0x48], R22 ;  /* 0x0000481601007387 */ /* 0x000fe20000100800 */
[----:B-1----:R-:W-:-:S02]  /*38920*/  IMAD R32, R53, 0x100, R55 ;  /* 0x0000010035207824 */ /* 0x002fc400078e0237 */
[----:B0-----:R-:W-:Y:S02]  /*38930*/  IMAD.MOV.U32 R61, RZ, RZ, R23 ;  /* 0x000000ffff3d7224 */ /* 0x001fe400078e0017 */
[----:B------:R-:W-:-:S03]  /*38940*/  IMAD R34, R54, 0x100, R52 ;  /* 0x0000010036227824 */ /* 0x000fc600078e0234 */
[----:B------:R0:W-:Y:S04]  /*38950*/  STL [R1+0x2e10], R61 ;  /* 0x002e103d01007387 */ /* 0x0001e80000100800 */
[----:B------:R-:W4:Y:S04]  /*38960*/  LDL.LU.64 R52, [R1+0x5a0] ;  /* 0x0005a00001347983 */ /* 0x000f280000300a00 */
[----:B------:R-:W4:Y:S04]  /*38970*/  LDL.LU.64 R54, [R1+0x5a8] ;  /* 0x0005a80001367983 */ /* 0x000f280000300a00 */
[----:B--2---:R-:W2:Y:S04]  /*38980*/  LDL.LU.64 R24, [R1+0x590] ;  /* 0x0005900001187983 */ /* 0x004ea80000300a00 */
[----:B---3--:R-:W2:Y:S04]  /*38990*/  LDL.LU.64 R26, [R1+0x598] ;  /* 0x00059800011a7983 */ /* 0x008ea80000300a00 */
[----:B------:R-:W3:Y:S04]  /*389a0*/  LDL.LU.64 R44, [R1+0x7e0] ;  /* 0x0007e000012c7983 */ /* 0x000ee80000300a00 */
[----:B------:R-:W3:Y:S01]  /*389b0*/  LDL.LU.64 R46, [R1+0x7e8] ;  /* 0x0007e800012e7983 */ /* 0x000ee20000300a00 */
[----:B------:R-:W-:-:S03]  /*389c0*/  IMAD R33, R50, 0x100, R51 ;  /* 0x0000010032217824 */ /* 0x000fc600078e0233 */
[----:B0-----:R-:W3:Y:S04]  /*389d0*/  LDL.LU R61, [R1+0xf48] ;  /* 0x000f4800013d7983 */ /* 0x001ee80000300800 */
[----:B------:R-:W3:Y:S04]  /*389e0*/  LDL.LU R0, [R1+0xf54] ;  /* 0x000f540001007983 */ /* 0x000ee80000300800 */
[----:B------:R-:W3:Y:S04]  /*389f0*/  LDL.LU R18, [R1+0xf50] ;  /* 0x000f500001127983 */ /* 0x000ee80000300800 */
[----:B------:R-:W3:Y:S04]  /*38a00*/  LDL.LU R51, [R1+0xf5c] ;  /* 0x000f5c0001337983 */ /* 0x000ee80000300800 */
[----:B------:R-:W3:Y:S04]  /*38a10*/  LDL.LU R50, [R1+0xf58] ;  /* 0x000f580001327983 */ /* 0x000ee80000300800 */
[----:B------:R-:W3:Y:S04]  /*38a20*/  LDL.LU.64 R20, [R1+0x7d0] ;  /* 0x0007d00001147983 */ /* 0x000ee80000300a00 */
[----:B------:R-:W3:Y:S04]  /*38a30*/  LDL.LU.64 R22, [R1+0x7d8] ;  /* 0x0007d80001167983 */ /* 0x000ee80000300a00 */
[----:B------:R-:W3:Y:S04]  /*38a40*/  LDL.LU.64 R40, [R1+0x7c0] ;  /* 0x0007c00001287983 */ /* 0x000ee80000300a00 */
[----:B------:R-:W3:Y:S01]  /*38a50*/  LDL.LU.64 R42, [R1+0x7c8] ;  /* 0x0007c800012a7983 */ /* 0x000ee20000300a00 */
[----:B------:R-:W-:-:S03]  /*38a60*/  IMAD R35, R60, 0x100, R59 ;  /* 0x000001003c237824 */ /* 0x000fc600078e023b */
[----:B------:R-:W3:Y:S04]  /*38a70*/  LDL.LU.64 R56, [R1+0x7b0] ;  /* 0x0007b00001387983 */ /* 0x000ee80000300a00 */
[----:B------:R-:W3:Y:S01]  /*38a80*/  LDL.LU.64 R58, [R1+0x7b8] ;  /* 0x0007b800013a7983 */ /* 0x000ee20000300a00 */
[----:B------:R-:W-:Y:S02]  /*38a90*/  F2FP.F16.E5M2.UNPACK_B R32, R32 ;  /* 0x00000020ff20723e */ /* 0x000fe400020004ff */
[----:B------:R-:W-:Y:S02]  /*38aa0*/  F2FP.F16.E5M2.UNPACK_B R33, R33 ;  /* 0x00000021ff21723e */ /* 0x000fe400020004ff */
[----:B------:R-:W-:Y:S02]  /*38ab0*/  F2FP.F16.E5M2.UNPACK_B R34, R34 ;  /* 0x00000022ff22723e */ /* 0x000fe400020004ff */
[----:B------:R-:W-:Y:S01]  /*38ac0*/  F2FP.F16.E5M2.UNPACK_B R35, R35 ;  /* 0x00000023ff23723e */ /* 0x000fe200020004ff */
[C---:B----4-:R-:W-:Y:S06]  /*38ad0*/  HMMA.16816.F32 R52, R36.reuse, R6, R52 ;  /* 0x000000062434723c */ /* 0x050fec0000001834 */
[C---:B--2---:R-:W-:Y:S06]  /*38ae0*/  HMMA.16816.F32 R24, R36.reuse, R4, R24 ;  /* 0x000000042418723c */ /* 0x044fec0000001818 */
[----:B---3--:R-:W-:Y:S06]  /*38af0*/  HMMA.16816.F32 R36, R36, R2, R44 ;  /* 0x000000022424723c */ /* 0x008fec000000182c */
[C---:B------:R-:W-:Y:S06]  /*38b00*/  HMMA.16816.F32 R20, R32.reuse, R16, R20 ;  /* 0x000000102014723c */ /* 0x040fec0000001814 */
[C---:B------:R-:W-:Y:S06]  /*38b10*/  HMMA.16816.F32 R40, R32.reuse, R14, R40 ;  /* 0x0000000e2028723c */ /* 0x040fec0000001828 */
[----:B------:R-:W-:Y:S01]  /*38b20*/  HMMA.16816.F32 R56, R32, R12, R56 ;  /* 0x0000000c2038723c */ /* 0x000fe20000001838 */
[----:B------:R0:W-:Y:S04]  /*38b30*/  STL.64 [R1+0x5a0], R52 ;  /* 0x0005a03401007387 */ /* 0x0001e80000100a00 */
[----:B------:R1:W-:Y:S04]  /*38b40*/  STL.64 [R1+0x5a8], R54 ;  /* 0x0005a83601007387 */ /* 0x0003e80000100a00 */
[----:B0-----:R-:W2:Y:S04]  /*38b50*/  LDL.LU.64 R52, [R1+0x7a0] ;  /* 0x0007a00001347983 */ /* 0x001ea80000300a00 */
[----:B-1----:R-:W2:Y:S04]  /*38b60*/  LDL.LU.64 R54, [R1+0x7a8] ;  /* 0x0007a80001367983 */ /* 0x002ea80000300a00 */
[----:B------:R-:W-:Y:S04]  /*38b70*/  STL.64 [R1+0x590], R24 ;  /* 0x0005901801007387 */ /* 0x000fe80000100a00 */
[----:B------:R0:W-:Y:S04]  /*38b80*/  STL.64 [R1+0x598], R26 ;  /* 0x0005981a01007387 */ /* 0x0001e80000100a00 */
[----:B0-----:R-:W3:Y:S04]  /*38b90*/  LDL.LU.64 R26, [R1+0x3198] ;  /* 0x00319800011a7983 */ /* 0x001ee80000300a00 */
[----:B------:R-:W3:Y:S04]  /*38ba0*/  LDL.LU.64 R24, [R1+0x3190] ;  /* 0x0031900001187983 */ /* 0x000ee80000300a00 */
[----:B------:R-:W4:Y:S04]  /*38bb0*/  LDL.LU.64 R44, [R1+0x790] ;  /* 0x00079000012c7983 */ /* 0x000f280000300a00 */
[----:B------:R-:W4:Y:S04]  /*38bc0*/  LDL.LU.64 R46, [R1+0x798] ;  /* 0x00079800012e7983 */ /* 0x000f280000300a00 */
[----:B------:R0:W-:Y:S04]  /*38bd0*/  STL.64 [R1+0x30], R36 ;  /* 0x0000302401007387 */ /* 0x0001e80000100a00 */
[----:B------:R1:W-:Y:S01]  /*38be0*/  STL.64 [R1+0x38], R38 ;  /* 0x0000382601007387 */ /* 0x0003e20000100a00 */
[----:B------:R-:W-:-:S03]  /*38bf0*/  IMAD.MOV.U32 R60, RZ, RZ, R43 ;  /* 0x000000ffff3c7224 */ /* 0x000fc600078e002b */
[----:B0-----:R-:W3:Y:S04]  /*38c00*/  LDL.LU R37, [R1+0xf44] ;  /* 0x000f440001257983 */ /* 0x001ee80000300800 */
[----:B-1----:R-:W3:Y:S04]  /*38c10*/  LDL.LU R38, [R1+0xf40] ;  /* 0x000f400001267983 */ /* 0x002ee80000300800 */
[----:B------:R-:W3:Y:S04]  /*38c20*/  LDL.LU R39, [R1+0xf4c] ;  /* 0x000f4c0001277983 */ /* 0x000ee80000300800 */
[----:B------:R-:W-:Y:S04]  /*38c30*/  STL.64 [R1+0x10], R20 ;  /* 0x0000101401007387 */ /* 0x000fe80000100a00 */
[----:B------:R0:W-:Y:S04]  /*38c40*/  STL.64 [R1+0x18], R22 ;  /* 0x0000181601007387 */ /* 0x0001e80000100a00 */
[----:B0-----:R-:W3:Y:S04]  /*38c50*/  LDL.LU.64 R22, [R1+0x3188] ;  /* 0x0031880001167983 */ /* 0x001ee80000300a00 */
[----:B------:R-:W3:Y:S04]  /*38c60*/  LDL.LU.64 R20, [R1+0x3180] ;  /* 0x0031800001147983 */ /* 0x000ee80000300a00 */
[----:B------:R-:W-:Y:S04]  /*38c70*/  STL.64 [R1], R40 ;  /* 0x0000002801007387 */ /* 0x000fe80000100a00 */
[----:B------:R0:W-:Y:S04]  /*38c80*/  STL [R1+0x8], R42 ;  /* 0x0000082a01007387 */ /* 0x0001e80000100800 */
[----:B0-----:R-:W3:Y:S04]  /*38c90*/  LDL.LU.64 R42, [R1+0x3178] ;  /* 0x00317800012a7983 */ /* 0x001ee80000300a00 */
[----:B------:R-:W3:Y:S04]  /*38ca0*/  LDL.LU.64 R40, [R1+0x3170] ;  /* 0x0031700001287983 */ /* 0x000ee80000300a00 */
[----:B------:R-:W-:Y:S04]  /*38cb0*/  STL.64 [R1+0x2d40], R58 ;  /* 0x002d403a01007387 */ /* 0x000fe80000100a00 */
[----:B------:R0:W-:Y:S04]  /*38cc0*/  STL.64 [R1+0x2d38], R56 ;  /* 0x002d383801007387 */ /* 0x0001e80000100a00 */
[----:B0-----:R-:W3:Y:S04]  /*38cd0*/  LDL.LU.64 R56, [R1+0x780] ;  /* 0x0007800001387983 */ /* 0x001ee80000300a00 */
[----:B------:R-:W3:Y:S04]  /*38ce0*/  LDL.LU.64 R58, [R1+0x788] ;  /* 0x00078800013a7983 */ /* 0x000ee80000300a00 */
[----:B------:R-:W3:Y:S04]  /*38cf0*/  LDL.LU.64 R12, [R1+0x770] ;  /* 0x00077000010c7983 */ /* 0x000ee80000300a00 */
[----:B------:R-:W3:Y:S01]  /*38d00*/  LDL.LU.64 R14, [R1+0x778] ;  /* 0x00077800010e7983 */ /* 0x000ee20000300a00 */
[C---:B--2---:R-:W-:Y:S06]  /*38d10*/  HMMA.16816.F32 R52, R32.reuse, R10, R52 ;  /* 0x0000000a2034723c */ /* 0x044fec0000001834 */
[----:B----4-:R-:W-:-:S15]  /*38d20*/  HMMA.16816.F32 R44, R32, R8, R44 ;  /* 0x00000008202c723c */ /* 0x010fde000000182c */
[----:B------:R-:W-:-:S02]  /*38d30*/  NOP ;  /* 0x0000000000007918 */ /* 0x000fc40000000000 */
[----:B------:R-:W-:Y:S04]  /*38d40*/  STL [R1+0x2d34], R53 ;  /* 0x002d343501007387 */ /* 0x000fe80000100800 */
[----:B------:R0:W-:Y:S04]  /*38d50*/  STL [R1+0x2d30], R54 ;  /* 0x002d303601007387 */ /* 0x0001e80000100800 */
[----:B------:R-:W-:Y:S04]  /*38d60*/  STL [R1+0x2d2c], R55 ;  /* 0x002d2c3701007387 */ /* 0x000fe80000100800 */
[----:B0-----:R-:W2:Y:S04]  /*38d70*/  LDL.LU R54, [R1+0x9a0] ;  /* 0x0009a00001367983 */ /* 0x001ea80000300800 */
[----:B------:R-:W4:Y:S04]  /*38d80*/  LDL.LU R53, [R1+0x9a4] ;  /* 0x0009a40001357983 */ /* 0x000f280000300800 */
[----:B------:R-:W-:Y:S01]  /*38d90*/  STL [R1+0x2d28], R47 ;  /* 0x002d282f01007387 */ /* 0x000fe20000100800 */
[----:B---3--:R-:W-:-:S15]  /*38da0*/  HMMA.16816.F32 R8, R32, R6, R56 ;  /* 0x000000062008723c */ /* 0x008fde0000001838 */
[----:B------:R-:W-:-:S08]  /*38db0*/  NOP ;  /* 0x0000000000007918 */ /* 0x000fd00000000000 */
[----:B------:R-:W-:Y:S04]  /*38dc0*/  STL.64 [R1+0x2d50], R10 ;  /* 0x002d500a01007387 */ /* 0x000fe80000100a00 */
[----:B------:R0:W-:Y:S04]  /*38dd0*/  STL.64 [R1+0x2d48], R8 ;  /* 0x002d480801007387 */ /* 0x0001e80000100a00 */
[----:B0-----:R-:W3:Y:S04]  /*38de0*/  LDL.LU.64 R8, [R1+0x580] ;  /* 0x0005800001087983 */ /* 0x001ee80000300a00 */
[----:B------:R-:W3:Y:S04]  /*38df0*/  LDL.LU.64 R10, [R1+0x588] ;  /* 0x00058800010a7983 */ /* 0x000ee80000300a00 */
[----:B------:R-:W4:Y:S04]  /*38e00*/  LDL.LU R16, [R1+0x9b0] ;  /* 0x0009b00001107983 */ /* 0x000f280000300800 */
[----:B------:R-:W4:Y:S04]  /*38e10*/  LDL.LU R17, [R1+0x9b4] ;  /* 0x0009b40001117983 */ /* 0x000f280000300800 */
[----:B------:R-:W4:Y:S04]  /*38e20*/  LDL.LU R7, [R1+0x9c0] ;  /* 0x0009c00001077983 */ /* 0x000f280000300800 */
[----:B------:R-:W4:Y:S04]  /*38e30*/  LDL.LU R56, [R1+0x9c4] ;  /* 0x0009c40001387983 */ /* 0x000f280000300800 */
[----:B------:R-:W4:Y:S01]  /*38e40*/  LDL.LU R57, [R1+0xf64] ;  /* 0x000f640001397983 */ /* 0x000f220000300800 */
[----:B------:R-:W-:-:S03]  /*38e50*/  IMAD R36, R38, 0x100, R37 ;  /* 0x0000010026247824 */ /* 0x000fc600078e0225 */
[----:B------:R-:W4:Y:S01]  /*38e60*/  LDL.LU R58, [R1+0xf60] ;  /* 0x000f6000013a7983 */ /* 0x000f220000300800 */
[----:B------:R-:W-:-:S03]  /*38e70*/  IMAD R37, R61, 0x100, R39 ;  /* 0x000001003d257824 */ /* 0x000fc600078e0227 */
[----:B------:R-:W4:Y:S01]  /*38e80*/  LDL.LU R59, [R1+0xf6c] ;  /* 0x000f6c00013b7983 */ /* 0x000f220000300800 */
[----:B------:R-:W-:-:S03]  /*38e90*/  IMAD R38, R18, 0x100, R0 ;  /* 0x0000010012267824 */ /* 0x000fc600078e0200 */
[----:B------:R-:W4:Y:S04]  /*38ea0*/  LDL.LU R61, [R1+0xf68] ;  /* 0x000f6800013d7983 */ /* 0x000f280000300800 */
[----:B------:R-:W4:Y:S04]  /*38eb0*/  LDL.LU R0, [R1+0xf74] ;  /* 0x000f740001007983 */ /* 0x000f280000300800 */
[----:B------:R-:W4:Y:S01]  /*38ec0*/  LDL.LU R18, [R1+0xf70] ;  /* 0x000f700001127983 */ /* 0x000f220000300800 */
[----:B------:R-:W-:Y:S01]  /*38ed0*/  IMAD R39, R50, 0x100, R51 ;  /* 0x0000010032277824 */ /* 0x000fe200078e0233 */
[----:B------:R-:W-:Y:S01]  /*38ee0*/  HMMA.16816.F32 R12, R32, R4, R12 ;  /* 0x00000004200c723c */ /* 0x000fe2000000180c */
[----:B------:R-:W-:-:S02]  /*38ef0*/  F2FP.F16.E5M2.UNPACK_B R36, R36 ;  /* 0x00000024ff24723e */ /* 0x000fc400020004ff */
[----:B------:R-:W-:Y:S02]  /*38f00*/  F2FP.F16.E5M2.UNPACK_B R37, R37 ;  /* 0x00000025ff25723e */ /* 0x000fe400020004ff */
[----:B------:R-:W-:Y:S02]  /*38f10*/  F2FP.F16.E5M2.UNPACK_B R38, R38 ;  /* 0x00000026ff26723e */ /* 0x000fe400020004ff */
[----:B------:R-:W-:Y:S02]  /*38f20*/  F2FP.F16.E5M2.UNPACK_B R39, R39 ;  /* 0x00000027ff27723e */ /* 0x000fe400020004ff */
[----:B------:R-:W-:Y:S02]  /*38f30*/  F2FP.F16.E5M2.UNPACK_B R4, R49.H1 ;  /* 0x00000031ff04723e */ /* 0x000fe400030004ff */
[----:B------:R-:W-:-:S12]  /*38f40*/  F2FP.F16.E5M2.UNPACK_B R5, R48.H1 ;  /* 0x00000030ff05723e */ /* 0x000fd800030004ff */
[----:B------:R-:W-:Y:S04]  /*38f50*/  STL.64 [R1+0x2d60], R14 ;  /* 0x002d600e01007387 */ /* 0x000fe80000100a00 */
[----:B------:R-:W-:Y:S01]  /*38f60*/  STL.64 [R1+0x2d58], R12 ;  /* 0x002d580c01007387 */ /* 0x000fe20000100a00 */
[----:B---3--:R-:W-:Y:S06]  /*38f70*/  HMMA.16816.F32 R48, R32, R2, R8 ;  /* 0x000000022030723c */ /* 0x008fec0000001808 */
[----:B------:R-:W-:Y:S01]  /*38f80*/  HMMA.16816.F32 R8, R36, R4, R40 ;  /* 0x000000042408723c */ /* 0x000fe20000001828 */
[----:B--2---:R-:W-:-:S02]  /*38f90*/  F2FP.F16.E5M2.UNPACK_B R2, R54.H1 ;  /* 0x00000036ff02723e */ /* 0x004fc400030004ff */
[----:B----4-:R-:W-:-:S15]  /*38fa0*/  F2FP.F16.E5M2.UNPACK_B R3, R53.H1 ;  /* 0x00000035ff03723e */ /* 0x010fde00030004ff */
[----:B------:R-:W-:-:S06]  /*38fb0*/  NOP ;  /* 0x0000000000007918 */ /* 0x000fcc0000000000 */
[----:B------:R-:W-:Y:S02]  /*38fc0*/  IMAD.MOV.U32 R43, RZ, RZ, R8 ;  /* 0x000000ffff2b7224 */ /* 0x000fe400078e0008 */
[----:B------:R-:W-:Y:S02]  /*38fd0*/  IMAD.MOV.U32 R42, RZ, RZ, R9 ;  /* 0x000000ffff2a7224 */ /* 0x000fe400078e0009 */
[----:B------:R-:W-:Y:S02]  /*38fe0*/  IMAD.MOV.U32 R41, RZ, RZ, R10 ;  /* 0x000000ffff297224 */ /* 0x000fe400078e000a */
[----:B------:R-:W-:Y:S02]  /*38ff0*/  IMAD.MOV.U32 R40, RZ, RZ, R11 ;  /* 0x000000ffff287224 */ /* 0x000fe400078e000b */
[----:B------:R-:W-:Y:S01]  /*39000*/  HMMA.16816.F32 R8, R36, R2, R20 ;  /* 0x000000022408723c */ /* 0x000fe20000001814 */
[----:B------:R-:W-:Y:S02]  /*39010*/  F2FP.F16.E5M2.UNPACK_B R16, R16.H1 ;  /* 0x00000010ff10723e */ /* 0x000fe400030004ff */
[----:B------:R-:W-:Y:S01]  /*39020*/  F2FP.F16.E5M2.UNPACK_B R17, R17.H1 ;  /* 0x00000011ff11723e */ /* 0x000fe200030004ff */
[----:B------:R-:W-:Y:S04]  /*39030*/  STL.64 [R1+0x2d70], R50 ;  /* 0x002d703201007387 */ /* 0x000fe80000100a00 */
[----:B------:R-:W-:Y:S04]  /*39040*/  STL.64 [R1+0x2d68], R48 ;  /* 0x002d683001007387 */ /* 0x000fe80000100a00 */
[----:B------:R-:W-:-:S12]  /*39050*/  STL.64 [R1+0x2d80], R42 ;  /* 0x002d802a01007387 */ /* 0x000fd80000100a00 */
[----:B------:R-:W-:Y:S02]  /*39060*/  IMAD.MOV.U32 R53, RZ, RZ, R8 ;  /* 0x000000ffff357224 */ /* 0x000fe400078e0008 */
[----:B------:R-:W-:Y:S02]  /*39070*/  IMAD.MOV.U32 R54, RZ, RZ, R9 ;  /* 0x000000ffff367224 */ /* 0x000fe400078e0009 */
[----:B------:R-:W-:Y:S02]  /*39080*/  IMAD.MOV.U32 R55, RZ, RZ, R10 ;  /* 0x000000ffff377224 */ /* 0x000fe400078e000a */
[----:B------:R-:W-:Y:S02]  /*39090*/  IMAD.MOV.U32 R47, RZ, RZ, R11 ;  /* 0x000000ffff2f7224 */ /* 0x000fe400078e000b */
[----:B------:R-:W-:Y:S01]  /*390a0*/  HMMA.16816.F32 R8, R36, R16, R24 ;  /* 0x000000102408723c */ /* 0x000fe20000001818 */
[----:B------:R-:W-:Y:S04]  /*390b0*/  STL.64 [R1+0x2d78], R40 ;  /* 0x002d782801007387 */ /* 0x000fe80000100a00 */
[----:B------:R-:W-:Y:S04]  /*390c0*/  STL.64 [R1+0x2da0], R46 ;  /* 0x002da02e01007387 */ /* 0x000fe80000100a00 */
[----:B------:R-:W-:Y:S01]  /*390d0*/  STL.64 [R1+0x2d98], R44 ;  /* 0x002d982c01007387 */ /* 0x000fe20000100a00 */
[----:B------:R-:W-:-:S03]  /*390e0*/  IMAD R18, R18, 0x100, R0 ;  /* 0x0000010012127824 */ /* 0x000fc600078e0200 */
[----:B------:R-:W-:Y:S04]  /*390f0*/  STL.64 [R1+0x2d90], R54 ;  /* 0x002d903601007387 */ /* 0x000fe80000100a00 */
[----:B------:R-:W-:Y:S06]  /*39100*/  STL.64 [R1+0x2d88], R52 ;  /* 0x002d883401007387 */ /* 0x000fec0000100a00 */
[----:B------:R0:W-:Y:S04]  /*39110*/  STL.64 [R1+0x780], R8 ;  /* 0x0007800801007387 */ /* 0x0001e80000100a00 */
[----:B------:R1:W-:Y:S04]  /*39120*/  STL.64 [R1+0x788], R10 ;  /* 0x0007880a01007387 */ /* 0x0003e80000100a00 */
[----:B------:R-:W-:Y:S04]  /*39130*/  STL.64 [R1+0x3148], R18 ;  /* 0x0031481201007387 */ /* 0x000fe80000100a00 */
[----:B------:R-:W-:Y:S01]  /*39140*/  STL.64 [R1+0x3140], R16 ;  /* 0x0031401001007387 */ /* 0x000fe20000100a00 */
[----:B0-----:R-:W-:-:S02]  /*39150*/  IMAD.MOV.U32 R8, RZ, RZ, R31 ;  /* 0x000000ffff087224 */ /* 0x001fc400078e001f */
[----:B-1----:R-:W-:Y:S02]  /*39160*/  IMAD.MOV.U32 R10, RZ, RZ, R29 ;  /* 0x000000ffff0a7224 */ /* 0x002fe400078e001d */
[----:B------:R-:W-:Y:S01]  /*39170*/  IMAD.MOV.U32 R11, RZ, RZ, R28 ;  /* 0x000000ffff0b7224 */ /* 0x000fe200078e001c */
[----:B------:R-:W2:Y:S01]  /*39180*/  LDL.LU R31, [R1+0x316c] ;  /* 0x00316c00011f7983 */ /* 0x000ea20000300800 */
[----:B------:R-:W-:-:S03]  /*39190*/  IMAD.MOV.U32 R9, RZ, RZ, R30 ;  /* 0x000000ffff097224 */ /* 0x000fc600078e001e */
[----:B------:R-:W3:Y:S04]  /*391a0*/  LDL.LU R30, [R1+0x3168] ;  /* 0x00316800011e7983 */ /* 0x000ee80000300800 */
[----:B------:R-:W4:Y:S04]  /*391b0*/  LDL.LU R29, [R1+0x3164] ;  /* 0x00316400011d7983 */ /* 0x000f280000300800 */
[----:B------:R-:W2:Y:S04]  /*391c0*/  LDL.LU R28, [R1+0x3160] ;  /* 0x00316000011c7983 */ /* 0x000ea80000300800 */
[----:B------:R-:W-:Y:S04]  /*391d0*/  STL.64 [R1+0x3128], R10 ;  /* 0x0031280a01007387 */ /* 0x000fe80000100a00 */
[----:B------:R0:W-:Y:S04]  /*391e0*/  STL.64 [R1+0x3120], R8 ;  /* 0x0031200801007387 */ /* 0x0001e80000100a00 */
[----:B------:R-:W3:Y:S04]  /*391f0*/  LDL.LU R32, [R1+0x530] ;  /* 0x0005300001207983 */ /* 0x000ee80000300800 */
[----:B------:R-:W3:Y:S04]  /*39200*/  LDL.LU R33, [R1+0x534] ;  /* 0x0005340001217983 */ /* 0x000ee80000300800 */
[----:B------:R-:W4:Y:S04]  /*39210*/  LDL.LU R34, [R1+0x538] ;  /* 0x0005380001227983 */ /* 0x000f280000300800 */
[----:B------:R-:W4:Y:S04]  /*39220*/  LDL.LU R35, [R1+0x53c] ;  /* 0x00053c0001237983 */ /* 0x000f280000300800 */
[----:B----4-:R-:W-:Y:S04]  /*39230*/  STL.64 [R1+0x3138], R34 ;  /* 0x0031382201007387 */ /* 0x010fe80000100a00 */
[----:B---3--:R1:W-:Y:S04]  /*39240*/  STL.64 [R1+0x3130], R32 ;  /* 0x0031302001007387 */ /* 0x0083e80000100a00 */
[----:B------:R-:W3:Y:S04]  /*39250*/  LDL.LU R40, [R1+0x550] ;  /* 0x0005500001287983 */ /* 0x000ee80000300800 */
[----:B------:R-:W3:Y:S04]  /*39260*/  LDL.LU R41, [R1+0x554] ;  /* 0x0005540001297983 */ /* 0x000ee80000300800 */
[----:B------:R-:W3:Y:S04]  /*39270*/  LDL.LU R42, [R1+0x558] ;  /* 0x00055800012a7983 */ /* 0x000ee80000300800 */
[----:B------:R-:W3:Y:S04]  /*39280*/  LDL.LU R43, [R1+0x55c] ;  /* 0x00055c00012b7983 */ /* 0x000ee80000300800 */
[----:B------:R-:W4:Y:S04]  /*39290*/  LDL.LU R52, [R1+0x570] ;  /* 0x0005700001347983 */ /* 0x000f280000300800 */
[----:B------:R-:W4:Y:S04]  /*392a0*/  LDL.LU R53, [R1+0x574] ;  /* 0x0005740001357983 */ /* 0x000f280000300800 */
[----:B------:R-:W4:Y:S04]  /*392b0*/  LDL.LU R54, [R1+0x578] ;  /* 0x0005780001367983 */ /* 0x000f280000300800 */
[----:B------:R-:W4:Y:S04]  /*392c0*/  LDL.LU R55, [R1+0x57c] ;  /* 0x00057c0001377983 */ /* 0x000f280000300800 */
[----:B0-----:R-:W3:Y:S04]  /*392d0*/  LDL.LU R8, [R1+0x750] ;  /* 0x0007500001087983 */ /* 0x001ee80000300800 */
[----:B------:R-:W3:Y:S04]  /*392e0*/  LDL.LU R9, [R1+0x754] ;  /* 0x0007540001097983 */ /* 0x000ee80000300800 */
[----:B------:R-:W3:Y:S04]  /*392f0*/  LDL.LU R10, [R1+0x758] ;  /* 0x00075800010a7983 */ /* 0x000ee80000300800 */
[----:B------:R-:W3:Y:S04]  /*39300*/  LDL.LU R11, [R1+0x75c] ;  /* 0x00075c00010b7983 */ /* 0x000ee80000300800 */
[----:B------:R-:W4:Y:S04]  /*39310*/  LDL.LU R24, [R1+0x9d0] ;  /* 0x0009d00001187983 */ /* 0x000f280000300800 */
[----:B------:R-:W3:Y:S04]  /*39320*/  LDL.LU R25, [R1+0x9d4] ;  /* 0x0009d40001197983 */ /* 0x000ee80000300800 */
        /* <DEDUP_REMOVED lines=10> */
[----:B-1----:R-:W3:Y:S04]  /*393d0*/  LDL.LU R32, [R1+0x760] ;  /* 0x0007600001207983 */ /* 0x002ee80000300800 */
[----:B------:R-:W3:Y:S04]  /*393e0*/  LDL.LU R33, [R1+0x764] ;  /* 0x0007640001217983 */ /* 0x000ee80000300800 */
[----:B------:R-:W3:Y:S04]  /*393f0*/  LDL.LU R34, [R1+0x768] ;  /* 0x0007680001227983 */ /* 0x000ee80000300800 */
[----:B------:R-:W3:Y:S04]  /*39400*/  LDL.LU R35, [R1+0x76c] ;  /* 0x00076c0001237983 */ /* 0x000ee80000300800 */
[----:B------:R-:W3:Y:S04]  /*39410*/  LDL.LU R44, [R1+0x560] ;  /* 0x00056000012c7983 */ /* 0x000ee80000300800 */
[----:B------:R-:W3:Y:S04]  /*39420*/  LDL.LU R45, [R1+0x564] ;  /* 0x00056400012d7983 */ /* 0x000ee80000300800 */
[----:B------:R-:W3:Y:S04]  /*39430*/  LDL.LU R46, [R1+0x568] ;  /* 0x00056800012e7983 */ /* 0x000ee80000300800 */
[----:B------:R-:W3:Y:S01]  /*39440*/  LDL.LU R47, [R1+0x56c] ;  /* 0x00056c00012f7983 */ /* 0x000ee20000300800 */
[----:B--2---:R-:W-:-:S02]  /*39450*/  IMAD.MOV.U32 R48, RZ, RZ, R28 ;  /* 0x000000ffff307224 */ /* 0x004fc400078e001c */
[----:B------:R-:W-:Y:S01]  /*39460*/  IMAD.MOV.U32 R49, RZ, RZ, R29 ;  /* 0x000000ffff317224 */ /* 0x000fe200078e001d */
[----:B------:R-:W2:Y:S04]  /*39470*/  LDL.LU R28, [R1+0x315c] ;  /* 0x00315c00011c7983 */ /* 0x000ea80000300800 */
[----:B------:R-:W2:Y:S01]  /*39480*/  LDL.LU R29, [R1+0x3158] ;  /* 0x00315800011d7983 */ /* 0x000ea20000300800 */
[----:B------:R-:W-:Y:S02]  /*39490*/  IMAD.MOV.U32 R50, RZ, RZ, R30 ;  /* 0x000000ffff327224 */ /* 0x000fe400078e001e */
[----:B------:R-:W-:Y:S01]  /*394a0*/  IMAD.MOV.U32 R51, RZ, RZ, R31 ;  /* 0x000000ffff337224 */ /* 0x000fe200078e001f */
[----:B------:R-:W2:Y:S04]  /*394b0*/  LDL.LU R30, [R1+0x3154] ;  /* 0x00315400011e7983 */ /* 0x000ea80000300800 */
[----:B------:R-:W2:Y:S01]  /*394c0*/  LDL.LU R31, [R1+0x3150] ;  /* 0x00315000011f7983 */ /* 0x000ea20000300800 */
[----:B------:R-:W-:-:S02]  /*394d0*/  F2FP.F16.E5M2.UNPACK_B R20, R7.H1 ;  /* 0x00000007ff14723e */ /* 0x000fc400030004ff */
[----:B------:R-:W-:Y:S01]  /*394e0*/  F2FP.F16.E5M2.UNPACK_B R21, R56.H1 ;  /* 0x00000038ff15723e */ /* 0x000fe200030004ff */
[----:B------:R-:W2:Y:S04]  /*394f0*/  LDL.LU R14, [R1+0xf84] ;  /* 0x000f8400010e7983 */ /* 0x000ea80000300800 */
[----:B------:R-:W2:Y:S01]  /*39500*/  LDL.LU R15, [R1+0xf80] ;  /* 0x000f8000010f7983 */ /* 0x000ea20000300800 */
[----:B------:R-:W-:-:S03]  /*39510*/  IMAD R6, R58, 0x100, R57 ;  /* 0x000001003a067824 */ /* 0x000fc600078e0239 */
[----:B------:R-:W2:Y:S04]  /*39520*/  LDL.LU R56, [R1+0xf8c] ;  /* 0x000f8c0001387983 */ /* 0x000ea80000300800 */
[----:B------:R-:W2:Y:S01]  /*39530*/  LDL.LU R57, [R1+0xf88] ;  /* 0x000f880001397983 */ /* 0x000ea20000300800 */
[----:B------:R-:W-:-:S03]  /*39540*/  IMAD R7, R61, 0x100, R59 ;  /* 0x000001003d077824 */ /* 0x000fc600078e023b */
[----:B------:R-:W2:Y:S04]  /*39550*/  LDL.LU R58, [R1+0xf94] ;  /* 0x000f9400013a7983 */ /* 0x000ea80000300800 */
[----:B------:R-:W2:Y:S04]  /*39560*/  LDL.LU R59, [R1+0xf90] ;  /* 0x000f9000013b7983 */ /* 0x000ea80000300800 */
[----:B------:R-:W2:Y:S04]  /*39570*/  LDL.LU R61, [R1+0xf9c] ;  /* 0x000f9c00013d7983 */ /* 0x000ea80000300800 */
[----:B------:R-:W2:Y:S01]  /*39580*/  LDL.LU R0, [R1+0xf98] ;  /* 0x000f980001007983 */ /* 0x000ea20000300800 */
[----:B----4-:R-:W-:-:S02]  /*39590*/  F2FP.F16.E5M2.UNPACK_B R24, R24.H1 ;  /* 0x00000018ff18723e */ /* 0x010fc400030004ff */
[----:B---3--:R-:W-:-:S07]  /*395a0*/  F2FP.F16.E5M2.UNPACK_B R25, R25.H1 ;  /* 0x00000019ff19723e */ /* 0x008fce00030004ff */
[C---:B------:R-:W-:Y:S06]  /*395b0*/  HMMA.16816.F32 R16, R36.reuse, R24, R16 ;  /* 0x000000182410723c */ /* 0x040fec0000001810 */
[----:B--2---:R-:W-:-:S15]  /*395c0*/  HMMA.16816.F32 R28, R36, R20, R28 ;  /* 0x00000014241c723c */ /* 0x004fde000000181c */
[----:B------:R-:W-:-:S08]  /*395d0*/  NOP ;  /* 0x0000000000007918 */ /* 0x000fd00000000000 */
[----:B------:R-:W-:Y:S04]  /*395e0*/  STL.64 [R1+0x790], R28 ;  /* 0x0007901c01007387 */ /* 0x000fe80000100a00 */
[----:B------:R0:W-:Y:S04]  /*395f0*/  STL.64 [R1+0x798], R30 ;  /* 0x0007981e01007387 */ /* 0x0001e80000100a00 */
[----:B0-----:R-:W2:Y:S04]  /*39600*/  LDL.LU R31, [R1+0xf7c] ;  /* 0x000f7c00011f7983 */ /* 0x001ea80000300800 */
[----:B------:R-:W-:Y:S04]  /*39610*/  STL.64 [R1+0x7a0], R16 ;  /* 0x0007a01001007387 */ /* 0x000fe80000100a00 */
[----:B------:R0:W-:Y:S04]  /*39620*/  STL.64 [R1+0x7a8], R18 ;  /* 0x0007a81201007387 */ /* 0x0001e80000100a00 */
[----:B0-----:R-:W3:Y:S01]  /*39630*/  LDL.LU.64 R18, [R1+0x3148] ;  /* 0x0031480001127983 */ /* 0x001ee20000300a00 */
[----:B------:R-:W-:-:S02]  /*39640*/  F2FP.F16.E5M2.UNPACK_B R22, R22.H1 ;  /* 0x00000016ff16723e */ /* 0x000fc400030004ff */
[----:B------:R-:W-:Y:S01]  /*39650*/  F2FP.F16.E5M2.UNPACK_B R23, R23.H1 ;  /* 0x00000017ff17723e */ /* 0x000fe200030004ff */
[----:B------:R-:W4:Y:S06]  /*39660*/  LDL.LU.64 R16, [R1+0x3140] ;  /* 0x0031400001107983 */ /* 0x000f2c0000300a00 */
[----:B------:R-:W-:-:S15]  /*39670*/  HMMA.16816.F32 R32, R36, R22, R32 ;  /* 0x000000162420723c */ /* 0x000fde0000001820 */
[----:B------:R-:W-:-:S08]  /*39680*/  NOP ;  /* 0x0000000000007918 */ /* 0x000fd00000000000 */
[----:B------:R-:W-:Y:S04]  /*39690*/  STL.64 [R1+0x980], R32 ;  /* 0x0009802001007387 */ /* 0x000fe80000100a00 */
[----:B------:R0:W-:Y:S04]  /*396a0*/  STL.64 [R1+0x988], R34 ;  /* 0x0009882201007387 */ /* 0x0001e80000100a00 */
[----:B0-----:R-:W4:Y:S04]  /*396b0*/  LDL.LU.64 R34, [R1+0x3138] ;  /* 0x0031380001227983 */ /* 0x001f280000300a00 */
[----:B------:R-:W4:Y:S01]  /*396c0*/  LDL.LU.64 R32, [R1+0x3130] ;  /* 0x0031300001207983 */ /* 0x000f220000300a00 */
[----:B------:R-:W-:-:S02]  /*396d0*/  F2FP.F16.E5M2.UNPACK_B R28, R6 ;  /* 0x00000006ff1c723e */ /* 0x000fc400020004ff */
[----:B------:R-:W-:Y:S02]  /*396e0*/  F2FP.F16.E5M2.UNPACK_B R29, R7 ;  /* 0x00000007ff1d723e */ /* 0x000fe400020004ff */
[----:B------:R-:W-:Y:S02]  /*396f0*/  F2FP.F16.E5M2.UNPACK_B R6, R12.H1 ;  /* 0x0000000cff06723e */ /* 0x000fe400030004ff */
[----:B------:R-:W-:Y:S02]  /*39700*/  F2FP.F16.E5M2.UNPACK_B R7, R13.H1 ;  /* 0x0000000dff07723e */ /* 0x000fe400030004ff */
[----:B---3--:R-:W-:Y:S02]  /*39710*/  F2FP.F16.E5M2.UNPACK_B R30, R18 ;  /* 0x00000012ff1e723e */ /* 0x008fe400020004ff */
[----:B------:R-:W-:Y:S02]  /*39720*/  F2FP.F16.E5M2.UNPACK_B R18, R27.H1 ;  /* 0x0000001bff12723e */ /* 0x000fe400030004ff */
[----:B------:R-:W-:-:S07]  /*39730*/  F2FP.F16.E5M2.UNPACK_B R19, R19.H1 ;  /* 0x00000013ff13723e */ /* 0x000fce00030004ff */
[----:B------:R-:W-:-:S15]  /*39740*/  HMMA.16816.F32 R8, R36, R18, R8 ;  /* 0x000000122408723c */ /* 0x000fde0000001808 */
[----:B------:R-:W-:-:S08]  /*39750*/  NOP ;  /* 0x0000000000007918 */ /* 0x000fd00000000000 */
[----:B------:R-:W-:Y:S04]  /*39760*/  STL.64 [R1+0x970], R8 ;  /* 0x0009700801007387 */ /* 0x000fe80000100a00 */
[----:B------:R0:W-:Y:S04]  /*39770*/  STL.64 [R1+0x978], R10 ;  /* 0x0009780a01007387 */ /* 0x0001e80000100a00 */
[----:B0-----:R-:W3:Y:S04]  /*39780*/  LDL.LU.64 R10, [R1+0x3128] ;  /* 0x00312800010a7983 */ /* 0x001ee80000300a00 */
[----:B------:R-:W3:Y:S01]  /*39790*/  LDL.LU.64 R8, [R1+0x3120] ;  /* 0x0031200001087983 */ /* 0x000ee20000300a00 */
[----:B--2---:R-:W-:Y:S01]  /*397a0*/  IMAD R31, R26, 0x100, R31 ;  /* 0x000001001a1f7824 */ /* 0x004fe200078e021f */
[----:B------:R-:W-:Y:S04]  /*397b0*/  HMMA.16816.F32 R52, R36, R6, R52 ;  /* 0x000000062434723c */ /* 0x000fe80000001834 */
[----:B------:R-:W-:-:S07]  /*397c0*/  F2FP.F16.E5M2.UNPACK_B R31, R31 ;  /* 0x0000001fff1f723e */ /* 0x000fce00020004ff */
[C---:B------:R-:W-:Y:S01]  /*397d0*/  HMMA.16816.F32 R36, R28.reuse, R4, R44 ;  /* 0x000000041c24723c */ /* 0x040fe2000000182c */
[----:B------:R-:W-:Y:S11]  /*397e0*/  STL.64 [R1+0x3108], R6 ;  /* 0x0031080601007387 */ /* 0x000ff60000100a00 */
[----:B------:R-:W-:Y:S04]  /*397f0*/  STL.64 [R1+0x760], R52 ;  /* 0x0007603401007387 */ /* 0x000fe80000100a00 */
[----:B------:R-:W-:Y:S04]  /*39800*/  STL.64 [R1+0x768], R54 ;  /* 0x0007683601007387 */ /* 0x000fe80000100a00 */
[----:B------:R4:W-:Y:S04]  /*39810*/  STL.64 [R1+0x3100], R4 ;  /* 0x0031000401007387 */ /* 0x0009e80000100a00 */
[----:B------:R-:W-:Y:S04]  /*39820*/  STL.64 [R1+0x570], R36 ;  /* 0x0005702401007387 */ /* 0x000fe80000100a00 */
[----:B------:R0:W-:Y:S01]  /*39830*/  STL.64 [R1+0x578], R38 ;  /* 0x0005782601007387 */ /* 0x0001e20000100a00 */
[C---:B----4-:R-:W-:Y:S06]  /*39840*/  HMMA.16816.F32 R4, R28.reuse, R16, R48 ;  /* 0x000000101c04723c */ /* 0x050fec0000001830 */
[----:B0-----:R-:W-:Y:S01]  /*39850*/  HMMA.16816.F32 R36, R28, R2, R40 ;  /* 0x000000021c24723c */ /* 0x001fe20000001828 */
[----:B------:R-:W-:-:S15]  /*39860*/  STL.64 [R1+0x3118], R18 ;  /* 0x0031181201007387 */ /* 0x000fde0000100a00 */
[----:B------:R-:W-:-:S07]  /*39870*/  NOP ;  /* 0x0000000000007918 */ /* 0x000fce0000000000 */
[----:B------:R-:W-:Y:S04]  /*39880*/  STL.64 [R1+0x560], R36 ;  /* 0x0005602401007387 */ /* 0x000fe80000100a00 */
[----:B------:R-:W-:Y:S04]  /*39890*/  STL.64 [R1+0x568], R38 ;  /* 0x0005682601007387 */ /* 0x000fe80000100a00 */
[----:B------:R-:W-:Y:S04]  /*398a0*/  STL.64 [R1+0x3110], R16 ;  /* 0x0031101001007387 */ /* 0x000fe80000100a00 */
[----:B------:R-:W-:Y:S04]  /*398b0*/  STL.64 [R1+0x550], R4 ;  /* 0x0005500401007387 */ /* 0x000fe80000100a00 */
[----:B------:R0:W-:Y:S02]  /*398c0*/  STL.64 [R1+0x558], R6 ;  /* 0x0005580601007387 */ /* 0x0001e40000100a00 */
[----:B0-----:R-:W-:-:S15]  /*398d0*/  HMMA.16816.F32 R4, R28, R20, R32 ;  /* 0x000000141c04723c */ /* 0x001fde0000001820 */
[----:B------:R-:W-:-:S08]  /*398e0*/  NOP ;  /* 0x0000000000007918 */ /* 0x000fd00000000000 */
[----:B------:R-:W-:Y:S04]  /*398f0*/  STL.64 [R1+0x540], R4 ;  /* 0x0005400401007387 */ /* 0x000fe80000100a00 */
[----:B------:R3:W-:Y:S02]  /*39900*/  STL.64 [R1+0x548], R6 ;  /* 0x0005480601007387 */ /* 0x0007e40000100a00 */
[----:B---3--:R-:W-:-:S15]  /*39910*/  HMMA.16816.F32 R4, R28, R24, R8 ;  /* 0x000000181c04723c */ /* 0x008fde0000001808 */
[----:B------:R-:W-:-:S08]  /*39920*/  NOP ;  /* 0x0000000000007918 */ /* 0x000fd00000000000 */
[----:B------:R-:W-:Y:S04]  /*39930*/  STL.64 [R1+0x530], R4 ;  /* 0x0005300401007387 */ /* 0x000fe80000100a00 */
[----:B------:R-:W-:Y:S04]  /*39940*/  STL.64 [R1+0x538], R6 ;  /* 0x0005380601007387 */ /* 0x000fe80000100a00 */
[----:B------:R-:W2:Y:S04]  /*39950*/  LDL.LU R8, [R1+0x480] ;  /* 0x0004800001087983 */ /* 0x000ea80000300800 */
[----:B------:R-:W2:Y:S04]  /*39960*/  LDL.LU R9, [R1+0x484] ;  /* 0x0004840001097983 */ /* 0x000ea80000300800 */
[----:B------:R-:W3:Y:S04]  /*39970*/  LDL.LU R10, [R1+0x488] ;  /* 0x00048800010a7983 */ /* 0x000ee80000300800 */
[----:B------:R-:W3:Y:S04]  /*39980*/  LDL.LU R11, [R1+0x48c] ;  /* 0x00048c00010b7983 */ /* 0x000ee80000300800 */
[----:B---3--:R-:W-:Y:S04]  /*39990*/  STL.64 [R1+0x30a8], R10 ;  /* 0x0030a80a01007387 */ /* 0x008fe80000100a00 */
[----:B--2---:R0:W-:Y:S04]  /*399a0*/  STL.64 [R1+0x30a0], R8 ;  /* 0x0030a00801007387 */ /* 0x0041e80000100a00 */
        /* <DEDUP_REMOVED lines=12> */
[----:B0-----:R-:W3:Y:S04]  /*39a70*/  LDL.LU R8, [R1+0x4c0] ;  /* 0x0004c00001087983 */ /* 0x001ee80000300800 */
[----:B------:R-:W3:Y:S04]  /*39a80*/  LDL.LU R9, [R1+0x4c4] ;  /* 0x0004c40001097983 */ /* 0x000ee80000300800 */
[----:B------:R-:W4:Y:S04]  /*39a90*/  LDL.LU R10, [R1+0x4c8] ;  /* 0x0004c800010a7983 */ /* 0x000f280000300800 */
[----:B------:R-:W4:Y:S04]  /*39aa0*/  LDL.LU R11, [R1+0x4cc] ;  /* 0x0004cc00010b7983 */ /* 0x000f280000300800 */
[----:B----4-:R-:W-:Y:S04]  /*39ab0*/  STL.64 [R1+0x30d8], R10 ;  /* 0x0030d80a01007387 */ /* 0x010fe80000100a00 */
[----:B---3--:R0:W-:Y:S04]  /*39ac0*/  STL.64 [R1+0x30d0], R8 ;  /* 0x0030d00801007387 */ /* 0x0081e80000100a00 */
[----:B-1----:R-:W3:Y:S04]  /*39ad0*/  LDL.LU R48, [R1+0x4d0] ;  /* 0x0004d00001307983 */ /* 0x002ee80000300800 */
[----:B------:R-:W3:Y:S04]  /*39ae0*/  LDL.LU R49, [R1+0x4d4] ;  /* 0x0004d40001317983 */ /* 0x000ee80000300800 */
[----:B------:R-:W4:Y:S04]  /*39af0*/  LDL.LU R50, [R1+0x4d8] ;  /* 0x0004d80001327983 */ /* 0x000f280000300800 */
[----:B------:R-:W4:Y:S04]  /*39b00*/  LDL.LU R51, [R1+0x4dc] ;  /* 0x0004dc0001337983 */ /* 0x000f280000300800 */
[----:B----4-:R-:W-:Y:S04]  /*39b10*/  STL.64 [R1+0x30e8], R50 ;  /* 0x0030e83201007387 */ /* 0x010fe80000100a00 */
[----:B---3--:R1:W-:Y:S04]  /*39b20*/  STL.64 [R1+0x30e0], R48 ;  /* 0x0030e03001007387 */ /* 0x0083e80000100a00 */
[----:B--2---:R-:W2:Y:S04]  /*39b30*/  LDL.LU R40, [R1+0x4e0] ;  /* 0x0004e00001287983 */ /* 0x004ea80000300800 */
[----:B------:R-:W2:Y:S04]  /*39b40*/  LDL.LU R41, [R1+0x4e4] ;  /* 0x0004e40001297983 */ /* 0x000ea80000300800 */
[----:B------:R-:W3:Y:S04]  /*39b50*/  LDL.LU R42, [R1+0x4e8] ;  /* 0x0004e800012a7983 */ /* 0x000ee80000300800 */
[----:B------:R-:W3:Y:S04]  /*39b60*/  LDL.LU R43, [R1+0x4ec] ;  /* 0x0004ec00012b7983 */ /* 0x000ee80000300800 */
[----:B---3--:R-:W-:Y:S04]  /*39b70*/  STL.64 [R1+0x30f8], R42 ;  /* 0x0030f82a01007387 */ /* 0x008fe80000100a00 */
[----:B--2---:R2:W-:Y:S04]  /*39b80*/  STL.64 [R1+0x30f0], R40 ;  /* 0x0030f02801007387 */ /* 0x0045e80000100a00 */
[----:B0-----:R-:W3:Y:S04]  /*39b90*/  LDL.LU R8, [R1+0x4f0] ;  /* 0x0004f00001087983 */ /* 0x001ee80000300800 */
[----:B------:R-:W3:Y:S04]  /*39ba0*/  LDL.LU R9, [R1+0x4f4] ;  /* 0x0004f40001097983 */ /* 0x000ee80000300800 */
[----:B------:R-:W3:Y:S04]  /*39bb0*/  LDL.LU R10, [R1+0x4f8] ;  /* 0x0004f800010a7983 */ /* 0x000ee80000300800 */
[----:B------:R-:W3:Y:S04]  /*39bc0*/  LDL.LU R11, [R1+0x4fc] ;  /* 0x0004fc00010b7983 */ /* 0x000ee80000300800 */
[----:B-1----:R-:W4:Y:S04]  /*39bd0*/  LDL.LU R48, [R1+0x500] ;  /* 0x0005000001307983 */ /* 0x002f280000300800 */
[----:B------:R-:W4:Y:S04]  /*39be0*/  LDL.LU R49, [R1+0x504] ;  /* 0x0005040001317983 */ /* 0x000f280000300800 */
[----:B------:R-:W4:Y:S04]  /*39bf0*/  LDL.LU R50, [R1+0x508] ;  /* 0x0005080001327983 */ /* 0x000f280000300800 */
[----:B------:R-:W4:Y:S04]  /*39c00*/  LDL.LU R51, [R1+0x50c] ;  /* 0x00050c0001337983 */ /* 0x000f280000300800 */
        /* <DEDUP_REMOVED lines=8> */
[----:B--2---:R-:W2:Y:S04]  /*39c90*/  LDL.LU R40, [R1+0x510] ;  /* 0x0005100001287983 */ /* 0x004ea80000300800 */
        /* <DEDUP_REMOVED lines=18> */
[----:B------:R-:W-:-:S03]  /*39dc0*/  IMAD R32, R15, 0x100, R14 ;  /* 0x000001000f207824 */ /* 0x000fc600078e020e */
        /* <DEDUP_REMOVED lines=11> */
[----:B------:R-:W2:Y:S01]  /*39e80*/  LDL.LU R0, [R1+0xfc0] ;  /* 0x000fc00001007983 */ /* 0x000ea20000300800 */
[----:B----4-:R-:W-:-:S15]  /*39e90*/  HMMA.16816.F32 R16, R28, R22, R16 ;  /* 0x000000161c10723c */ /* 0x010fde0000001810 */
[----:B------:R-:W-:-:S08]  /*39ea0*/  NOP ;  /* 0x0000000000007918 */ /* 0x000fd00000000000 */
[----:B------:R-:W-:Y:S04]  /*39eb0*/  STL.64 [R1+0x960], R16 ;  /* 0x0009601001007387 */ /* 0x000fe80000100a00 */
[----:B------:R0:W-:Y:S04]  /*39ec0*/  STL.64 [R1+0x968], R18 ;  /* 0x0009681201007387 */ /* 0x0001e80000100a00 */
[----:B0-----:R-:W3:Y:S04]  /*39ed0*/  LDL.LU.64 R18, [R1+0x3118] ;  /* 0x0031180001127983 */ /* 0x001ee80000300a00 */
[----:B------:R-:W4:Y:S01]  /*39ee0*/  LDL.LU.64 R16, [R1+0x3110] ;  /* 0x0031100001107983 */ /* 0x000f220000300a00 */
[----:B---3--:R-:W-:-:S15]  /*39ef0*/  HMMA.16816.F32 R4, R28, R18, R4 ;  /* 0x000000121c04723c */ /* 0x008fde0000001804 */
[----:B------:R-:W-:-:S08]  /*39f00*/  NOP ;  /* 0x0000000000007918 */ /* 0x000fd00000000000 */
[----:B------:R-:W-:Y:S04]  /*39f10*/  STL.64 [R1+0x950], R4 ;  /* 0x0009500401007387 */ /* 0x000fe80000100a00 */
[----:B------:R0:W-:Y:S04]  /*39f20*/  STL.64 [R1+0x958], R6 ;  /* 0x0009580601007387 */ /* 0x0001e80000100a00 */
[----:B0-----:R-:W2:Y:S04]  /*39f30*/  LDL.LU.64 R6, [R1+0x3108] ;  /* 0x0031080001067983 */ /* 0x001ea80000300a00 */
[----:B------:R-:W3:Y:S01]  /*39f40*/  LDL.LU.64 R4, [R1+0x3100] ;  /* 0x0031000001047983 */ /* 0x000ee20000300a00 */
[----:B------:R-:W-:-:S02]  /*39f50*/  F2FP.F16.E5M2.UNPACK_B R32, R32 ;  /* 0x00000020ff20723e */ /* 0x000fc400020004ff */
[----:B------:R-:W-:Y:S02]  /*39f60*/  F2FP.F16.E5M2.UNPACK_B R33, R33 ;  /* 0x00000021ff21723e */ /* 0x000fe400020004ff */
[----:B------:R-:W-:Y:S02]  /*39f70*/  F2FP.F16.E5M2.UNPACK_B R34, R34 ;  /* 0x00000022ff22723e */ /* 0x000fe400020004ff */
[----:B------:R-:W-:-:S07]  /*39f80*/  F2FP.F16.E5M2.UNPACK_B R35, R35 ;  /* 0x00000023ff23723e */ /* 0x000fce00020004ff */
[----:B------:R-:W-:Y:S06]  /*39f90*/  HMMA.16816.F32 R8, R32, R2, R8 ;  /* 0x000000022008723c */ /* 0x000fec0000001808 */
[----:B--2---:R-:W-:Y:S06]  /*39fa0*/  HMMA.16816.F32 R28, R28, R6, R40 ;  /* 0x000000061c1c723c */ /* 0x004fec0000001828 */
[----:B---3--:R-:W-:Y:S01]  /*39fb0*/  HMMA.16816.F32 R48, R32, R4, R48 ;  /* 0x000000042030723c */ /* 0x008fe20000001830 */
[----:B------:R-:W4:Y:S04]  /*39fc0*/  LDL.LU.64 R42, [R1+0x30f8] ;  /* 0x0030f800012a7983 */ /* 0x000f280000300a00 */
[----:B------:R-:W4:-:S12]  /*39fd0*/  LDL.LU.64 R40, [R1+0x30f0] ;  /* 0x0030f00001287983 */ /* 0x000f180000300a00 */
[----:B------:R-:W-:Y:S04]  /*39fe0*/  STL.64 [R1+0x520], R28 ;  /* 0x0005201c01007387 */ /* 0x000fe80000100a00 */
[----:B------:R0:W-:Y:S04]  /*39ff0*/  STL.64 [R1+0x528], R30 ;  /* 0x0005281e01007387 */ /* 0x0001e80000100a00 */
[----:B0-----:R-:W2:Y:S04]  /*3a000*/  LDL.LU R30, [R1+0xfa4] ;  /* 0x000fa400011e7983 */ /* 0x001ea80000300800 */
[----:B------:R-:W2:Y:S04]  /*3a010*/  LDL.LU R31, [R1+0xfa0] ;  /* 0x000fa000011f7983 */ /* 0x000ea80000300800 */
[----:B------:R-:W-:Y:S04]  /*3a020*/  STL.64 [R1+0x510], R48 ;  /* 0x0005103001007387 */ /* 0x000fe80000100a00 */
[----:B------:R0:W-:Y:S04]  /*3a030*/  STL.64 [R1+0x518], R50 ;  /* 0x0005183201007387 */ /* 0x0001e80000100a00 */
[----:B0-----:R-:W3:Y:S04]  /*3a040*/  LDL.LU.64 R50, [R1+0x30e8] ;  /* 0x0030e80001327983 */ /* 0x001ee80000300a00 */
[----:B------:R-:W3:Y:S04]  /*3a050*/  LDL.LU.64 R48, [R1+0x30e0] ;  /* 0x0030e00001307983 */ /* 0x000ee80000300a00 */
[----:B------:R-:W-:Y:S04]  /*3a060*/  STL.64 [R1+0x500], R8 ;  /* 0x0005000801007387 */ /* 0x000fe80000100a00 */
[----:B------:R0:W-:Y:S04]  /*3a070*/  STL.64 [R1+0x508], R10 ;  /* 0x0005080a01007387 */ /* 0x0001e80000100a00 */
[----:B0-----:R-:W2:Y:S04]  /*3a080*/  LDL.LU.64 R10, [R1+0x30d8] ;  /* 0x0030d800010a7983 */ /* 0x001ea80000300a00 */
[----:B------:R-:W2:Y:S01]  /*3a090*/  LDL.LU.64 R8, [R1+0x30d0] ;  /* 0x0030d00001087983 */ /* 0x000ea20000300a00 */
[----:B----4-:R-:W-:-:S15]  /*3a0a0*/  HMMA.16816.F32 R40, R32, R16, R40 ;  /* 0x000000102028723c */ /* 0x010fde0000001828 */
[----:B------:R-:W-:-:S08]  /*3a0b0*/  NOP ;  /* 0x0000000000007918 */ /* 0x000fd00000000000 */
[----:B------:R-:W-:Y:S04]  /*3a0c0*/  STL.64 [R1+0x4f0], R40 ;  /* 0x0004f02801007387 */ /* 0x000fe80000100a00 */
[----:B------:R0:W-:Y:S04]  /*3a0d0*/  STL.64 [R1+0x4f8], R42 ;  /* 0x0004f82a01007387 */ /* 0x0001e80000100a00 */
[----:B0-----:R-:W4:Y:S04]  /*3a0e0*/  LDL.LU.64 R42, [R1+0x30c8] ;  /* 0x0030c800012a7983 */ /* 0x001f280000300a00 */
[----:B------:R-:W4:Y:S01]  /*3a0f0*/  LDL.LU.64 R40, [R1+0x30c0] ;  /* 0x0030c00001287983 */ /* 0x000f220000300a00 */
[C---:B---3--:R-:W-:Y:S06]  /*3a100*/  HMMA.16816.F32 R48, R32.reuse, R20, R48 ;  /* 0x000000142030723c */ /* 0x048fec0000001830 */
[----:B--2---:R-:W-:-:S15]  /*3a110*/  HMMA.16816.F32 R8, R32, R24, R8 ;  /* 0x000000182008723c */ /* 0x004fde0000001808 */
[----:B------:R-:W-:-:S02]  /*3a120*/  NOP ;  /* 0x0000000000007918 */ /* 0x000fc40000000000 */
[----:B------:R-:W-:Y:S04]  /*3a130*/  STL.64 [R1+0x4e0], R48 ;  /* 0x0004e03001007387 */ /* 0x000fe80000100a00 */
[----:B------:R0:W-:Y:S04]  /*3a140*/  STL.64 [R1+0x4e8], R50 ;  /* 0x0004e83201007387 */ /* 0x0001e80000100a00 */
[----:B0-----:R-:W2:Y:S04]  /*3a150*/  LDL.LU.64 R50, [R1+0x30b8] ;  /* 0x0030b80001327983 */ /* 0x001ea80000300a00 */
[----:B------:R-:W2:Y:S04]  /*3a160*/  LDL.LU.64 R48, [R1+0x30b0] ;  /* 0x0030b00001307983 */ /* 0x000ea80000300a00 */
[----:B------:R-:W-:Y:S04]  /*3a170*/  STL.64 [R1+0x4d0], R8 ;  /* 0x0004d00801007387 */ /* 0x000fe80000100a00 */
[----:B------:R0:W-:Y:S04]  /*3a180*/  STL.64 [R1+0x4d8], R10 ;  /* 0x0004d80a01007387 */ /* 0x0001e80000100a00 */
[----:B0-----:R-:W3:Y:S04]  /*3a190*/  LDL.LU.64 R10, [R1+0x30a8] ;  /* 0x0030a800010a7983 */ /* 0x001ee80000300a00 */
[----:B------:R-:W3:Y:S01]  /*3a1a0*/  LDL.LU.64 R8, [R1+0x30a0] ;  /* 0x0030a00001087983 */ /* 0x000ee20000300a00 */
[----:B------:R-:W-:-:S02]  /*3a1b0*/  IMAD R28, R31, 0x100, R30 ;  /* 0x000001001f1c7824 */ /* 0x000fc400078e021e */
[----:B------:R-:W-:Y:S02]  /*3a1c0*/  IMAD R29, R37, 0x100, R36 ;  /* 0x00000100251d7824 */ /* 0x000fe400078e0224 */
[----:B------:R-:W-:Y:S02]  /*3a1d0*/  IMAD R30, R39, 0x100, R38 ;  /* 0x00000100271e7824 */ /* 0x000fe400078e0226 */
[C---:B------:R-:W-:Y:S06]  /*3a1e0*/  HMMA.16816.F32 R36, R32.reuse, R22, R52 ;  /* 0x000000162024723c */ /* 0x040fec0000001834 */
[----:B------:R-:W-:Y:S01]  /*3a1f0*/  HMMA.16816.F32 R44, R32, R18, R44 ;  /* 0x00000012202c723c */ /* 0x000fe2000000182c */
[----:B------:R-:W-:Y:S01]  /*3a200*/  IMAD R31, R27, 0x100, R26 ;  /* 0x000001001b1f7824 */ /* 0x000fe200078e021a */
[----:B------:R-:W-:-:S02]  /*3a210*/  F2FP.F16.E5M2.UNPACK_B R28, R28 ;  /* 0x0000001cff1c723e */ /* 0x000fc400020004ff */
[----:B------:R-:W-:Y:S02]  /*3a220*/  F2FP.F16.E5M2.UNPACK_B R29, R29 ;  /* 0x0000001dff1d723e */ /* 0x000fe400020004ff */
[----:B------:R-:W-:Y:S02]  /*3a230*/  F2FP.F16.E5M2.UNPACK_B R30, R30 ;  /* 0x0000001eff1e723e */ /* 0x000fe400020004ff */
[----:B------:R-:W-:-:S09]  /*3a240*/  F2FP.F16.E5M2.UNPACK_B R31, R31 ;  /* 0x0000001fff1f723e */ /* 0x000fd200020004ff */
[----:B------:R-:W-:Y:S04]  /*3a250*/  STL.64 [R1+0x940], R36 ;  /* 0x0009402401007387 */ /* 0x000fe80000100a00 */
[----:B------:R4:W-:Y:S04]  /*3a260*/  STL.64 [R1+0x948], R38 ;  /* 0x0009482601007387 */ /* 0x0009e80000100a00 */
[----:B------:R-:W-:Y:S04]  /*3a270*/  STL.64 [R1+0x930], R44 ;  /* 0x0009302c01007387 */ /* 0x000fe80000100a00 */
[----:B------:R-:W-:Y:S04]  /*3a280*/  STL.64 [R1+0x938], R46 ;  /* 0x0009382e01007387 */ /* 0x000fe80000100a00 */
[----:B------:R-:W-:Y:S01]  /*3a290*/  STL.64 [R1+0x3078], R6 ;  /* 0x0030780601007387 */ /* 0x000fe20000100a00 */
[----:B------:R-:W-:Y:S06]  /*3a2a0*/  HMMA.16816.F32 R12, R28, R2, R12 ;  /* 0x000000021c0c723c */ /* 0x000fec000000180c */
[----:B----4-:R-:W-:-:S15]  /*3a2b0*/  HMMA.16816.F32 R36, R32, R6, R40 ;  /* 0x000000062024723c */ /* 0x010fde0000001828 */
[----:B------:R-:W-:-:S08]  /*3a2c0*/  NOP ;  /* 0x0000000000007918 */ /* 0x000fd00000000000 */
[----:B------:R-:W-:Y:S04]  /*3a2d0*/  STL.64 [R1+0x4c0], R36 ;  /* 0x0004c02401007387 */ /* 0x000fe80000100a00 */
[----:B------:R-:W-:Y:S04]  /*3a2e0*/  STL.64 [R1+0x4c8], R38 ;  /* 0x0004c82601007387 */ /* 0x000fe80000100a00 */
[----:B------:R3:W-:Y:S01]  /*3a2f0*/  STL.64 [R1+0x3070], R4 ;  /* 0x0030700401007387 */ /* 0x0007e20000100a00 */
[C---:B--2---:R-:W-:Y:S06]  /*3a300*/  HMMA.16816.F32 R32, R28.reuse, R4, R48 ;  /* 0x000000041c20723c */ /* 0x044fec0000001830 */
[----:B---3--:R-:W-:-:S15]  /*3a310*/  HMMA.16816.F32 R4, R28, R16, R8 ;  /* 0x000000101c04723c */ /* 0x008fde0000001808 */
[----:B------:R-:W-:-:S02]  /*3a320*/  NOP ;  /* 0x0000000000007918 */ /* 0x000fc40000000000 */
        /* <DEDUP_REMOVED lines=8> */
[----:B0-----:R-:W-:Y:S02]  /*3a3b0*/  HMMA.16816.F32 R4, R28, R20, R56 ;  /* 0x000000141c04723c */ /* 0x001fe40000001838 */
[----:B------:R-:W-:Y:S04]  /*3a3c0*/  STL.64 [R1+0x3098], R22 ;  /* 0x0030981601007387 */ /* 0x000fe80000100a00 */
[----:B------:R-:W-:-:S15]  /*3a3d0*/  STL.64 [R1+0x3090], R20 ;  /* 0x0030901401007387 */ /* 0x000fde0000100a00 */
[----:B------:R-:W-:-:S02]  /*3a3e0*/  NOP ;  /* 0x0000000000007918 */ /* 0x000fc40000000000 */
        /* <DEDUP_REMOVED lines=16> */
[----:B------:R-:W2:Y:S04]  /*3a4f0*/  LDL.LU R38, [R1+0x428] ;  /* 0x0004280001267983 */ /* 0x000ea80000300800 */
[----:B------:R-:W2:Y:S04]  /*3a500*/  LDL.LU R39, [R1+0x42c] ;  /* 0x00042c0001277983 */ /* 0x000ea80000300800 */
[----:B0-----:R-:W3:Y:S04]  /*3a510*/  LDL.LU R40, [R1+0x440] ;  /* 0x0004400001287983 */ /* 0x001ee80000300800 */
[----:B------:R-:W3:Y:S04]  /*3a520*/  LDL.LU R41, [R1+0x444] ;  /* 0x0004440001297983 */ /* 0x000ee80000300800 */
[----:B------:R-:W3:Y:S04]  /*3a530*/  LDL.LU R42, [R1+0x448] ;  /* 0x00044800012a7983 */ /* 0x000ee80000300800 */
[----:B------:R-:W3:Y:S04]  /*3a540*/  LDL.LU R43, [R1+0x44c] ;  /* 0x00044c00012b7983 */ /* 0x000ee80000300800 */
[----:B------:R-:W4:Y:S04]  /*3a550*/  LDL.LU R4, [R1+0x6f0] ;  /* 0x0006f00001047983 */ /* 0x000f280000300800 */
[----:B------:R-:W4:Y:S04]  /*3a560*/  LDL.LU R5, [R1+0x6f4] ;  /* 0x0006f40001057983 */ /* 0x000f280000300800 */
[----:B------:R-:W4:Y:S04]  /*3a570*/  LDL.LU R6, [R1+0x6f8] ;  /* 0x0006f80001067983 */ /* 0x000f280000300800 */
[----:B------:R-:W4:Y:S04]  /*3a580*/  LDL.LU R7, [R1+0x6fc] ;  /* 0x0006fc0001077983 */ /* 0x000f280000300800 */
[----:B------:R-:W2:Y:S04]  /*3a590*/  LDL.LU R20, [R1+0x460] ;  /* 0x0004600001147983 */ /* 0x000ea80000300800 */
[----:B------:R-:W2:Y:S04]  /*3a5a0*/  LDL.LU R21, [R1+0x464] ;  /* 0x0004640001157983 */ /* 0x000ea80000300800 */
[----:B------:R-:W2:Y:S04]  /*3a5b0*/  LDL.LU R22, [R1+0x468] ;  /* 0x0004680001167983 */ /* 0x000ea80000300800 */
[----:B------:R-:W2:Y:S04]  /*3a5c0*/  LDL.LU R23, [R1+0x46c] ;  /* 0x00046c0001177983 */ /* 0x000ea80000300800 */
[----:B------:R-:W3:Y:S04]  /*3a5d0*/  LDL.LU R34, [R1+0xfcc] ;  /* 0x000fcc0001227983 */ /* 0x000ee80000300800 */
[----:B------:R-:W3:Y:S04]  /*3a5e0*/  LDL.LU R35, [R1+0xfc8] ;  /* 0x000fc80001237983 */ /* 0x000ee80000300800 */
        /* <DEDUP_REMOVED lines=8> */
[----:B-1----:R-:W3:Y:S04]  /*3a670*/  LDL.LU R52, [R1+0x450] ;  /* 0x0004500001347983 */ /* 0x002ee80000300800 */
[----:B------:R-:W3:Y:S04]  /*3a680*/  LDL.LU R53, [R1+0x454] ;  /* 0x0004540001357983 */ /* 0x000ee80000300800 */
[----:B------:R-:W3:Y:S04]  /*3a690*/  LDL.LU R54, [R1+0x458] ;  /* 0x0004580001367983 */ /* 0x000ee80000300800 */
[----:B------:R-:W3:Y:S04]  /*3a6a0*/  LDL.LU R55, [R1+0x45c] ;  /* 0x00045c0001377983 */ /* 0x000ee80000300800 */
[----:B------:R-:W3:Y:S04]  /*3a6b0*/  LDL.LU R46, [R1+0xfe4] ;  /* 0x000fe400012e7983 */ /* 0x000ee80000300800 */
[----:B------:R-:W3:Y:S04]  /*3a6c0*/  LDL.LU R47, [R1+0xfe0] ;  /* 0x000fe000012f7983 */ /* 0x000ee80000300800 */
[----:B------:R-:W3:Y:S04]  /*3a6d0*/  LDL.LU R48, [R1+0xfec] ;  /* 0x000fec0001307983 */ /* 0x000ee80000300800 */
[----:B------:R-:W3:Y:S04]  /*3a6e0*/  LDL.LU R49, [R1+0xfe8] ;  /* 0x000fe80001317983 */ /* 0x000ee80000300800 */
[----:B------:R-:W3:Y:S01]  /*3a6f0*/  LDL.LU R50, [R1+0xff4] ;  /* 0x000ff40001327983 */ /* 0x000ee20000300800 */
[----:B------:R-:W-:-:S03]  /*3a700*/  IMAD R32, R0, 0x100, R61 ;  /* 0x0000010000207824 */ /* 0x000fc600078e023d */
        /* <DEDUP_REMOVED lines=15> */
[----:B--2---:R-:W-:-:S15]  /*3a800*/  HMMA.16816.F32 R20, R28, R24, R20 ;  /* 0x000000181c14723c */ /* 0x004fde0000001814 */
[----:B------:R-:W-:-:S08]  /*3a810*/  NOP ;  /* 0x0000000000007918 */ /* 0x000fd00000000000 */
[----:B------:R-:W-:Y:S04]  /*3a820*/  STL.64 [R1+0x470], R20 ;  /* 0x0004701401007387 */ /* 0x000fe80000100a00 */
[----:B------:R0:W-:Y:S04]  /*3a830*/  STL.64 [R1+0x478], R22 ;  /* 0x0004781601007387 */ /* 0x0001e80000100a00 */
[----:B0-----:R-:W4:Y:S04]  /*3a840*/  LDL.LU.64 R22, [R1+0x3098] ;  /* 0x0030980001167983 */ /* 0x001f280000300a00 */
[----:B------:R-:W2:Y:S01]  /*3a850*/  LDL.LU.64 R20, [R1+0x3090] ;  /* 0x0030900001147983 */ /* 0x000ea20000300a00 */
[----:B----4-:R-:W-:-:S15]  /*3a860*/  HMMA.16816.F32 R16, R28, R22, R16 ;  /* 0x000000161c10723c */ /* 0x010fde0000001810 */
        /* <DEDUP_REMOVED lines=11> */
[----:B---3--:R-:W-:-:S02]  /*3a920*/  IMAD R33, R35, 0x100, R34 ;  /* 0x0000010023217824 */ /* 0x008fc400078e0222 */
[----:B------:R-:W-:Y:S02]  /*3a930*/  IMAD R34, R27, 0x100, R26 ;  /* 0x000001001b227824 */ /* 0x000fe400078e021a */
[----:B------:R-:W-:Y:S01]  /*3a940*/  IMAD R35, R45, 0x100, R44 ;  /* 0x000001002d237824 */ /* 0x000fe200078e022c */
[----:B------:R-:W-:Y:S02]  /*3a950*/  F2FP.F16.E5M2.UNPACK_B R32, R32 ;  /* 0x00000020ff20723e */ /* 0x000fe400020004ff */
[----:B------:R-:W-:Y:S02]  /*3a960*/  F2FP.F16.E5M2.UNPACK_B R33, R33 ;  /* 0x00000021ff21723e */ /* 0x000fe400020004ff */
[----:B------:R-:W-:Y:S02]  /*3a970*/  F2FP.F16.E5M2.UNPACK_B R34, R34 ;  /* 0x00000022ff22723e */ /* 0x000fe400020004ff */
[----:B------:R-:W-:Y:S01]  /*3a980*/  F2FP.F16.E5M2.UNPACK_B R35, R35 ;  /* 0x00000023ff23723e */ /* 0x000fe200020004ff */
[----:B----4-:R-:W-:Y:S01]  /*3a990*/  HMMA.16816.F32 R28, R28, R6, R52 ;  /* 0x000000061c1c723c */ /* 0x010fe20000001834 */
[----:B------:R-:W3:Y:S04]  /*3a9a0*/  LDL.LU.64 R54, [R1+0x3068] ;  /* 0x0030680001367983 */ /* 0x000ee80000300a00 */
[----:B------:R-:W3:-:S15]  /*3a9b0*/  LDL.LU.64 R52, [R1+0x3060] ;  /* 0x0030600001347983 */ /* 0x000ede0000300a00 */
[----:B------:R-:W-:-:S03]  /*3a9c0*/  NOP ;  /* 0x0000000000007918 */ /* 0x000fc60000000000 */
[----:B------:R0:W-:Y:S04]  /*3a9d0*/  STL.64 [R1+0x460], R28 ;  /* 0x0004601c01007387 */ /* 0x0001e80000100a00 */
[----:B------:R1:W-:Y:S04]  /*3a9e0*/  STL.64 [R1+0x468], R30 ;  /* 0x0004681e01007387 */ /* 0x0003e80000100a00 */
[----:B0-----:R-:W4:Y:S04]  /*3a9f0*/  LDL.LU R28, [R1+0x430] ;  /* 0x00043000011c7983 */ /* 0x001f280000300800 */
[----:B------:R-:W4:Y:S04]  /*3aa00*/  LDL.LU R29, [R1+0x434] ;  /* 0x00043400011d7983 */ /* 0x000f280000300800 */
[----:B-1----:R-:W4:Y:S04]  /*3aa10*/  LDL.LU R30, [R1+0x438] ;  /* 0x00043800011e7983 */ /* 0x002f280000300800 */
[----:B------:R-:W4:Y:S01]  /*3aa20*/  LDL.LU R31, [R1+0x43c] ;  /* 0x00043c00011f7983 */ /* 0x000f220000300800 */
[----:B--2---:R-:W-:-:S15]  /*3aa30*/  HMMA.16816.F32 R40, R32, R4, R40 ;  /* 0x000000042028723c */ /* 0x004fde0000001828 */
[----:B------:R-:W-:-:S08]  /*3aa40*/  NOP ;  /* 0x0000000000007918 */ /* 0x000fd00000000000 */
[----:B------:R-:W-:Y:S04]  /*3aa50*/  STL.64 [R1+0x450], R40 ;  /* 0x0004502801007387 */ /* 0x000fe80000100a00 */
[----:B------:R0:W-:Y:S04]  /*3aa60*/  STL.64 [R1+0x458], R42 ;  /* 0x0004582a01007387 */ /* 0x0001e80000100a00 */
[----:B0-----:R-:W2:Y:S04]  /*3aa70*/  LDL.LU.64 R42, [R1+0x3058] ;  /* 0x00305800012a7983 */ /* 0x001ea80000300a00 */
[----:B------:R-:W2:Y:S01]  /*3aa80*/  LDL.LU.64 R40, [R1+0x3050] ;  /* 0x0030500001287983 */ /* 0x000ea20000300a00 */
[C---:B------:R-:W-:Y:S06]  /*3aa90*/  HMMA.16816.F32 R12, R32.reuse, R22, R12 ;  /* 0x00000016200c723c */ /* 0x040fec000000180c */
[C---:B------:R-:W-:Y:S06]  /*3aaa0*/  HMMA.16816.F32 R8, R32.reuse, R18, R8 ;  /* 0x000000122008723c */ /* 0x040fec0000001808 */
[----:B----4-:R-:W-:-:S15]  /*3aab0*/  HMMA.16816.F32 R28, R32, R2, R28 ;  /* 0x00000002201c723c */ /* 0x010fde000000181c */
[----:B------:R-:W-:-:S08]  /*3aac0*/  NOP ;  /* 0x0000000000007918 */ /* 0x000fd00000000000 */
[----:B------:R-:W-:Y:S04]  /*3aad0*/  STL.64 [R1+0x440], R28 ;  /* 0x0004401c01007387 */ /* 0x000fe80000100a00 */
[----:B------:R0:W-:Y:S02]  /*3aae0*/  STL.64 [R1+0x448], R30 ;  /* 0x0004481e01007387 */ /* 0x0001e40000100a00 */
[C---:B0-----:R-:W-:Y:S06]  /*3aaf0*/  HMMA.16816.F32 R28, R32.reuse, R16, R36 ;  /* 0x00000010201c723c */ /* 0x041fec0000001824 */
[----:B---3--:R-:W-:-:S15]  /*3ab00*/  HMMA.16816.F32 R36, R32, R20, R52 ;  /* 0x000000142024723c */ /* 0x008fde0000001834 */
[----:B------:R-:W-:-:S02]  /*3ab10*/  NOP ;  /* 0x0000000000007918 */ /* 0x000fc40000000000 */
[----:B------:R-:W-:Y:S04]  /*3ab20*/  STL.64 [R1+0x430], R28 ;  /* 0x0004301c01007387 */ /* 0x000fe80000100a00 */
[----:B------:R-:W-:Y:S04]  /*3ab30*/  STL.64 [R1+0x438], R30 ;  /* 0x0004381e01007387 */ /* 0x000fe80000100a00 */
[----:B------:R-:W-:Y:S04]  /*3ab40*/  STL.64 [R1+0x420], R36 ;  /* 0x0004202401007387 */ /* 0x000fe80000100a00 */
[----:B------:R2:W-:Y:S02]  /*3ab50*/  STL.64 [R1+0x428], R38 ;  /* 0x0004282601007387 */ /* 0x0005e40000100a00 */
[----:B--2---:R-:W-:-:S15]  /*3ab60*/  HMMA.16816.F32 R36, R32, R24, R40 ;  /* 0x000000182024723c */ /* 0x004fde0000001828 */
[----:B------:R-:W-:-:S08]  /*3ab70*/  NOP ;  /* 0x0000000000007918 */ /* 0x000fd00000000000 */
[----:B------:R-:W-:Y:S04]  /*3ab80*/  STL.64 [R1+0x410], R36 ;  /* 0x0004102401007387 */ /* 0x000fe80000100a00 */
[----:B------:R-:W-:Y:S04]  /*3ab90*/  STL.64 [R1+0x418], R38 ;  /* 0x0004182601007387 */ /* 0x000fe80000100a00 */
[----:B------:R-:W-:Y:S04]  /*3aba0*/  STL.64 [R1+0x3028], R22 ;  /* 0x0030281601007387 */ /* 0x000fe80000100a00 */
[----:B------:R-:W-:Y:S04]  /*3abb0*/  STL.64 [R1+0x3020], R20 ;  /* 0x0030201401007387 */ /* 0x000fe80000100a00 */
[----:B------:R0:W-:Y:S04]  /*3abc0*/  STL.64 [R1+0x900], R12 ;  /* 0x0009000c01007387 */ /* 0x0001e80000100a00 */
[----:B------:R-:W-:Y:S04]  /*3abd0*/  STL.64 [R1+0x908], R14 ;  /* 0x0009080e01007387 */ /* 0x000fe80000100a00 */
[----:B------:R-:W-:Y:S04]  /*3abe0*/  STL.64 [R1+0x3038], R18 ;  /* 0x0030381201007387 */ /* 0x000fe80000100a00 */
[----:B------:R-:W-:Y:S04]  /*3abf0*/  STL.64 [R1+0x3030], R16 ;  /* 0x0030301001007387 */ /* 0x000fe80000100a00 */
[----:B------:R-:W-:Y:S04]  /*3ac00*/  STL.64 [R1+0x8f0], R8 ;  /* 0x0008f00801007387 */ /* 0x000fe80000100a00 */
[----:B------:R1:W-:Y:S04]  /*3ac10*/  STL.64 [R1+0x8f8], R10 ;  /* 0x0008f80a01007387 */ /* 0x0003e80000100a00 */
[----:B0-----:R-:W2:Y:S01]  /*3ac20*/  LDL.LU R12, [R1+0x340] ;  /* 0x00034000010c7983 */ /* 0x001ea20000300800 */
[----:B-1----:R-:W-:-:S15]  /*3ac30*/  HMMA.16816.F32 R8, R32, R6, R56 ;  /* 0x000000062008723c */ /* 0x002fde0000001838 */
[----:B------:R-:W-:-:S08]  /*3ac40*/  NOP ;  /* 0x0000000000007918 */ /* 0x000fd00000000000 */
[----:B------:R-:W-:Y:S04]  /*3ac50*/  STL.64 [R1+0x400], R8 ;  /* 0x0004000801007387 */ /* 0x000fe80000100a00 */
[----:B------:R-:W-:Y:S04]  /*3ac60*/  STL.64 [R1+0x408], R10 ;  /* 0x0004080a01007387 */ /* 0x000fe80000100a00 */
        /* <DEDUP_REMOVED lines=8> */
[----:B------:R-:W3:Y:S01]  /*3acf0*/  LDL.LU R43, [R1+0x35c] ;  /* 0x00035c00012b7983 */ /* 0x000ee20000300800 */
[----:B------:R-:W-:-:S03]  /*3ad00*/  IMAD R28, R47, 0x100, R46 ;  /* 0x000001002f1c7824 */ /* 0x000fc600078e022e */
[----:B---3--:R-:W-:Y:S04]  /*3ad10*/  STL.64 [R1+0x2fe8], R42 ;  /* 0x002fe82a01007387 */ /* 0x008fe80000100a00 */
[----:B--2---:R-:W-:Y:S04]  /*3ad20*/  STL.64 [R1+0x2fe0], R40 ;  /* 0x002fe02801007387 */ /* 0x004fe80000100a00 */
[----:B------:R-:W2:Y:S04]  /*3ad30*/  LDL.LU R44, [R1+0x360] ;  /* 0x00036000012c7983 */ /* 0x000ea80000300800 */
[----:B------:R-:W2:Y:S04]  /*3ad40*/  LDL.LU R45, [R1+0x364] ;  /* 0x00036400012d7983 */ /* 0x000ea80000300800 */
[----:B------:R-:W3:Y:S04]  /*3ad50*/  LDL.LU R46, [R1+0x368] ;  /* 0x00036800012e7983 */ /* 0x000ee80000300800 */
[----:B------:R-:W3:Y:S04]  /*3ad60*/  LDL.LU R47, [R1+0x36c] ;  /* 0x00036c00012f7983 */ /* 0x000ee80000300800 */
[----:B---3--:R-:W-:Y:S04]  /*3ad70*/  STL.64 [R1+0x2ff8], R46 ;  /* 0x002ff82e01007387 */ /* 0x008fe80000100a00 */
[----:B--2---:R-:W-:Y:S04]  /*3ad80*/  STL.64 [R1+0x2ff0], R44 ;  /* 0x002ff02c01007387 */ /* 0x004fe80000100a00 */
[----:B------:R-:W2:Y:S04]  /*3ad90*/  LDL.LU R36, [R1+0x380] ;  /* 0x0003800001247983 */ /* 0x000ea80000300800 */
[----:B------:R-:W2:Y:S04]  /*3ada0*/  LDL.LU R37, [R1+0x384] ;  /* 0x0003840001257983 */ /* 0x000ea80000300800 */
[----:B------:R-:W3:Y:S04]  /*3adb0*/  LDL.LU R38, [R1+0x388] ;  /* 0x0003880001267983 */ /* 0x000ee80000300800 */
[----:B------:R-:W3:Y:S04]  /*3adc0*/  LDL.LU R39, [R1+0x38c] ;  /* 0x00038c0001277983 */ /* 0x000ee80000300800 */
[----:B---3--:R-:W-:Y:S04]  /*3add0*/  STL.64 [R1+0x3008], R38 ;  /* 0x0030082601007387 */ /* 0x008fe80000100a00 */
[----:B--2---:R1:W-:Y:S04]  /*3ade0*/  STL.64 [R1+0x3000], R36 ;  /* 0x0030002401007387 */ /* 0x0043e80000100a00 */
[----:B0-----:R-:W2:Y:S04]  /*3adf0*/  LDL.LU R12, [R1+0x390] ;  /* 0x00039000010c7983 */ /* 0x001ea80000300800 */
[----:B------:R-:W2:Y:S04]  /*3ae00*/  LDL.LU R13, [R1+0x394] ;  /* 0x00039400010d7983 */ /* 0x000ea80000300800 */
[----:B------:R-:W3:Y:S04]  /*3ae10*/  LDL.LU R14, [R1+0x398] ;  /* 0x00039800010e7983 */ /* 0x000ee80000300800 */
[----:B------:R-:W3:Y:S04]  /*3ae20*/  LDL.LU R15, [R1+0x39c] ;  /* 0x00039c00010f7983 */ /* 0x000ee80000300800 */
[----:B---3--:R-:W-:Y:S04]  /*3ae30*/  STL.64 [R1+0x3018], R14 ;  /* 0x0030180e01007387 */ /* 0x008fe80000100a00 */
[----:B--2---:R0:W-:Y:S04]  /*3ae40*/  STL.64 [R1+0x3010], R12 ;  /* 0x0030100c01007387 */ /* 0x0041e80000100a00 */
[----:B-1----:R-:W2:Y:S04]  /*3ae50*/  LDL.LU R36, [R1+0x3a0] ;  /* 0x0003a00001247983 */ /* 0x002ea80000300800 */
[----:B------:R-:W2:Y:S04]  /*3ae60*/  LDL.LU R37, [R1+0x3a4] ;  /* 0x0003a40001257983 */ /* 0x000ea80000300800 */
[----:B------:R-:W3:Y:S04]  /*3ae70*/  LDL.LU R38, [R1+0x3a8] ;  /* 0x0003a80001267983 */ /* 0x000ee80000300800 */
[----:B------:R-:W3:Y:S04]  /*3ae80*/  LDL.LU R39, [R1+0x3ac] ;  /* 0x0003ac0001277983 */ /* 0x000ee80000300800 */
[----:B---3--:R-:W-:Y:S04]  /*3ae90*/  STL.64 [R1+0x3048], R38 ;  /* 0x0030482601007387 */ /* 0x008fe80000100a00 */
[----:B--2---:R1:W-:Y:S04]  /*3aea0*/  STL.64 [R1+0x3040], R36 ;  /* 0x0030402401007387 */ /* 0x0043e80000100a00 */
[----:B0-----:R-:W2:Y:S04]  /*3aeb0*/  LDL.LU R12, [R1+0x3b0] ;  /* 0x0003b000010c7983 */ /* 0x001ea80000300800 */
[----:B------:R-:W2:Y:S04]  /*3aec0*/  LDL.LU R13, [R1+0x3b4] ;  /* 0x0003b400010d7983 */ /* 0x000ea80000300800 */
[----:B------:R-:W2:Y:S04]  /*3aed0*/  LDL.LU R14, [R1+0x3b8] ;  /* 0x0003b800010e7983 */ /* 0x000ea80000300800 */
[----:B------:R-:W2:Y:S04]  /*3aee0*/  LDL.LU R15, [R1+0x3bc] ;  /* 0x0003bc00010f7983 */ /* 0x000ea80000300800 */
        /* <DEDUP_REMOVED lines=8> */
[----:B-1----:R-:W2:Y:S04]  /*3af70*/  LDL.LU R36, [R1+0x3e0] ;  /* 0x0003e00001247983 */ /* 0x002ea80000300800 */
[----:B------:R-:W2:Y:S04]  /*3af80*/  LDL.LU R37, [R1+0x3e4] ;  /* 0x0003e40001257983 */ /* 0x000ea80000300800 */
[----:B------:R-:W2:Y:S04]  /*3af90*/  LDL.LU R38, [R1+0x3e8] ;  /* 0x0003e80001267983 */ /* 0x000ea80000300800 */
[----:B------:R-:W2:Y:S01]  /*3afa0*/  LDL.LU R39, [R1+0x3ec] ;  /* 0x0003ec0001277983 */ /* 0x000ea20000300800 */
[----:B------:R-:W-:-:S02]  /*3afb0*/  IMAD R29, R49, 0x100, R48 ;  /* 0x00000100311d7824 */ /* 0x000fc400078e0230 */
[----:B------:R-:W-:Y:S02]  /*3afc0*/  IMAD R30, R51, 0x100, R50 ;  /* 0x00000100331e7824 */ /* 0x000fe400078e0232 */
[----:B------:R-:W-:Y:S01]  /*3afd0*/  IMAD R31, R0, 0x100, R61 ;  /* 0x00000100001f7824 */ /* 0x000fe200078e023d */
[----:B------:R-:W3:Y:S04]  /*3afe0*/  LDL.LU R32, [R1+0x1004] ;  /* 0x0010040001207983 */ /* 0x000ee80000300800 */
[----:B------:R-:W3:Y:S01]  /*3aff0*/  LDL.LU R33, [R1+0x1000] ;  /* 0x0010000001217983 */ /* 0x000ee20000300800 */
[----:B------:R-:W-:Y:S02]  /*3b000*/  F2FP.F16.E5M2.UNPACK_B R28, R28 ;  /* 0x0000001cff1c723e */ /* 0x000fe400020004ff */
[----:B------:R-:W-:-:S02]  /*3b010*/  F2FP.F16.E5M2.UNPACK_B R29, R29 ;  /* 0x0000001dff1d723e */ /* 0x000fc400020004ff */
        /* <DEDUP_REMOVED lines=33> */
[----:B--2---:R-:W-:-:S15]  /*3b230*/  HMMA.16816.F32 R36, R28, R4, R36 ;  /* 0x000000041c24723c */ /* 0x004fde0000001824 */
[----:B------:R-:W-:-:S08]  /*3b240*/  NOP ;  /* 0x0000000000007918 */ /* 0x000fd00000000000 */
[----:B------:R-:W-:Y:S04]  /*3b250*/  STL.64 [R1+0x3f0], R36 ;  /* 0x0003f02401007387 */ /* 0x000fe80000100a00 */
[----:B------:R0:W-:Y:S04]  /*3b260*/  STL.64 [R1+0x3f8], R38 ;  /* 0x0003f82601007387 */ /* 0x0001e80000100a00 */
[----:B0-----:R-:W2:Y:S04]  /*3b270*/  LDL.LU.64 R38, [R1+0x3048] ;  /* 0x0030480001267983 */ /* 0x001ea80000300a00 */
[----:B------:R-:W2:Y:S04]  /*3b280*/  LDL.LU.64 R36, [R1+0x3040] ;  /* 0x0030400001247983 */ /* 0x000ea80000300a00 */
[----:B------:R-:W-:Y:S04]  /*3b290*/  STL.64 [R1+0x3e0], R16 ;  /* 0x0003e01001007387 */ /* 0x000fe80000100a00 */
[----:B------:R0:W-:Y:S04]  /*3b2a0*/  STL.64 [R1+0x3e8], R18 ;  /* 0x0003e81201007387 */ /* 0x0001e80000100a00 */
[----:B0-----:R-:W4:Y:S04]  /*3b2b0*/  LDL.LU.64 R18, [R1+0x3038] ;  /* 0x0030380001127983 */ /* 0x001f280000300a00 */
[----:B------:R-:W3:Y:S02]  /*3b2c0*/  LDL.LU.64 R16, [R1+0x3030] ;  /* 0x0030300001107983 */ /* 0x000ee40000300a00 */
[----:B---3--:R-:W-:-:S15]  /*3b2d0*/  HMMA.16816.F32 R20, R28, R16, R20 ;  /* 0x000000101c14723c */ /* 0x008fde0000001814 */
[----:B------:R-:W-:-:S08]  /*3b2e0*/  NOP ;  /* 0x0000000000007918 */ /* 0x000fd00000000000 */
[----:B------:R-:W-:Y:S04]  /*3b2f0*/  STL.64 [R1+0x3d0], R20 ;  /* 0x0003d01401007387 */ /* 0x000fe80000100a00 */
[----:B------:R0:W-:Y:S04]  /*3b300*/  STL.64 [R1+0x3d8], R22 ;  /* 0x0003d81601007387 */ /* 0x0001e80000100a00 */
[----:B0-----:R-:W3:Y:S04]  /*3b310*/  LDL.LU.64 R22, [R1+0x3028] ;  /* 0x0030280001167983 */ /* 0x001ee80000300a00 */
[----:B------:R-:W3:Y:S01]  /*3b320*/  LDL.LU.64 R20, [R1+0x3020] ;  /* 0x0030200001147983 */ /* 0x000ee20000300a00 */
[C---:B--2---:R-:W-:Y:S06]  /*3b330*/  HMMA.16816.F32 R36, R28.reuse, R24, R36 ;  /* 0x000000181c24723c */ /* 0x044fec0000001824 */
[C---:B----4-:R-:W-:Y:S06]  /*3b340*/  HMMA.16816.F32 R40, R28.reuse, R18, R40 ;  /* 0x000000121c28723c */ /* 0x050fec0000001828 */
[----:B---3--:R-:W-:-:S15]  /*3b350*/  HMMA.16816.F32 R12, R28, R20, R12 ;  /* 0x000000141c0c723c */ /* 0x008fde000000180c */
[----:B------:R-:W-:-:S08]  /*3b360*/  NOP ;  /* 0x0000000000007918 */ /* 0x000fd00000000000 */
[----:B------:R-:W-:Y:S04]  /*3b370*/  STL.64 [R1+0x3c0], R12 ;  /* 0x0003c00c01007387 */ /* 0x000fe80000100a00 */
[----:B------:R0:W-:Y:S04]  /*3b380*/  STL.64 [R1+0x3c8], R14 ;  /* 0x0003c80e01007387 */ /* 0x0001e80000100a00 */
[----:B0-----:R-:W2:Y:S04]  /*3b390*/  LDL.LU.64 R14, [R1+0x3018] ;  /* 0x00301800010e7983 */ /* 0x001ea80000300a00 */
[----:B------:R-:W2:Y:S04]  /*3b3a0*/  LDL.LU.64 R12, [R1+0x3010] ;  /* 0x00301000010c7983 */ /* 0x000ea80000300a00 */
[----:B------:R-:W-:Y:S04]  /*3b3b0*/  STL.64 [R1+0x3b0], R36 ;  /* 0x0003b02401007387 */ /* 0x000fe80000100a00 */
[----:B------:R0:W-:Y:S01]  /*3b3c0*/  STL.64 [R1+0x3b8], R38 ;  /* 0x0003b82601007387 */ /* 0x0001e20000100a00 */
[----:B------:R-:W-:Y:S03]  /*3b3d0*/  HMMA.16816.F32 R44, R28, R22, R44 ;  /* 0x000000161c2c723c */ /* 0x000fe6000000182c */
[----:B0-----:R-:W3:Y:S04]  /*3b3e0*/  LDL.LU.64 R38, [R1+0x3008] ;  /* 0x0030080001267983 */ /* 0x001ee80000300a00 */
[----:B------:R-:W3:-:S15]  /*3b3f0*/  LDL.LU.64 R36, [R1+0x3000] ;  /* 0x0030000001247983 */ /* 0x000ede0000300a00 */
[----:B------:R-:W-:-:S01]  /*3b400*/  NOP ;  /* 0x0000000000007918 */ /* 0x000fc20000000000 */
[----:B------:R-:W-:Y:S04]  /*3b410*/  STL.64 [R1+0x8e0], R44 ;  /* 0x0008e02c01007387 */ /* 0x000fe80000100a00 */
[----:B------:R0:W-:Y:S04]  /*3b420*/  STL.64 [R1+0x8e8], R46 ;  /* 0x0008e82e01007387 */ /* 0x0001e80000100a00 */
[----:B0-----:R-:W4:Y:S04]  /*3b430*/  LDL.LU.64 R46, [R1+0x2ff8] ;  /* 0x002ff800012e7983 */ /* 0x001f280000300a00 */
[----:B------:R-:W4:Y:S04]  /*3b440*/  LDL.LU.64 R44, [R1+0x2ff0] ;  /* 0x002ff000012c7983 */ /* 0x000f280000300a00 */
[----:B------:R-:W-:Y:S04]  /*3b450*/  STL.64 [R1+0x8d0], R40 ;  /* 0x0008d02801007387 */ /* 0x000fe80000100a00 */
[----:B------:R0:W-:Y:S04]  /*3b460*/  STL.64 [R1+0x8d8], R42 ;  /* 0x0008d82a01007387 */ /* 0x0001e80000100a00 */
[----:B0-----:R-:W4:Y:S04]  /*3b470*/  LDL.LU.64 R42, [R1+0x2fe8] ;  /* 0x002fe800012a7983 */ /* 0x001f280000300a00 */
[----:B------:R-:W4:Y:S01]  /*3b480*/  LDL.LU.64 R40, [R1+0x2fe0] ;  /* 0x002fe00001287983 */ /* 0x000f220000300a00 */
[----:B------:R-:W-:-:S02]  /*3b490*/  IMAD R32, R33, 0x100, R32 ;  /* 0x0000010021207824 */ /* 0x000fc400078e0220 */
[----:B------:R-:W-:Y:S02]  /*3b4a0*/  IMAD R33, R35, 0x100, R34 ;  /* 0x0000010023217824 */ /* 0x000fe400078e0222 */
[----:B------:R-:W-:Y:S02]  /*3b4b0*/  IMAD R34, R27, 0x100, R26 ;  /* 0x000001001b227824 */ /* 0x000fe400078e021a */
[----:B------:R-:W-:Y:S01]  /*3b4c0*/  IMAD R35, R49, 0x100, R48 ;  /* 0x0000010031237824 */ /* 0x000fe200078e0230 */
[----:B--2---:R-:W-:Y:S01]  /*3b4d0*/  HMMA.16816.F32 R28, R28, R6, R12 ;  /* 0x000000061c1c723c */ /* 0x004fe2000000180c */
[----:B------:R-:W2:Y:S04]  /*3b4e0*/  LDL.LU.64 R14, [R1+0x2fd8] ;  /* 0x002fd800010e7983 */ /* 0x000ea80000300a00 */
[----:B------:R-:W2:Y:S01]  /*3b4f0*/  LDL.LU.64 R12, [R1+0x2fd0] ;  /* 0x002fd000010c7983 */ /* 0x000ea20000300a00 */
[----:B------:R-:W-:-:S02]  /*3b500*/  F2FP.F16.E5M2.UNPACK_B R32, R32 ;  /* 0x00000020ff20723e */ /* 0x000fc400020004ff */
[----:B------:R-:W-:Y:S02]  /*3b510*/  F2FP.F16.E5M2.UNPACK_B R33, R33 ;  /* 0x00000021ff21723e */ /* 0x000fe400020004ff */
[----:B------:R-:W-:Y:S02]  /*3b520*/  F2FP.F16.E5M2.UNPACK_B R34, R34 ;  /* 0x00000022ff22723e */ /* 0x000fe400020004ff */
[----:B------:R-:W-:-:S11]  /*3b530*/  F2FP.F16.E5M2.UNPACK_B R35, R35 ;  /* 0x00000023ff23723e */ /* 0x000fd600020004ff */
[----:B------:R-:W-:Y:S04]  /*3b540*/  STL.64 [R1+0x3a0], R28 ;  /* 0x0003a01c01007387 */ /* 0x000fe80000100a00 */
[----:B------:R3:W-:Y:S02]  /*3b550*/  STL.64 [R1+0x3a8], R30 ;  /* 0x0003a81e01007387 */ /* 0x0007e40000100a00 */
[C---:B---3--:R-:W-:Y:S02]  /*3b560*/  HMMA.16816.F32 R28, R32.reuse, R4, R36 ;  /* 0x00000004201c723c */ /* 0x048fe40000001824 */
[----:B------:R-:W-:Y:S04]  /*3b570*/  STL.64 [R1+0x2fc8], R6 ;  /* 0x002fc80601007387 */ /* 0x000fe80000100a00 */
[----:B------:R0:W-:Y:S01]  /*3b580*/  STL.64 [R1+0x2fc0], R4 ;  /* 0x002fc00401007387 */ /* 0x0001e20000100a00 */
[----:B----4-:R-:W-:-:S15]  /*3b590*/  HMMA.16816.F32 R36, R32, R16, R44 ;  /* 0x000000102024723c */ /* 0x010fde000000182c */
[----:B------:R-:W-:-:S01]  /*3b5a0*/  NOP ;  /* 0x0000000000007918 */ /* 0x000fc20000000000 */
[----:B------:R-:W-:Y:S04]  /*3b5b0*/  STL.64 [R1+0x390], R28 ;  /* 0x0003901c01007387 */ /* 0x000fe80000100a00 */
[----:B------:R1:W-:Y:S01]  /*3b5c0*/  STL.64 [R1+0x398], R30 ;  /* 0x0003981e01007387 */ /* 0x0003e20000100a00 */
[C---:B0-----:R-:W-:Y:S06]  /*3b5d0*/  HMMA.16816.F32 R4, R32.reuse, R20, R40 ;  /* 0x000000142004723c */ /* 0x041fec0000001828 */
[----:B-1----:R-:W-:-:S15]  /*3b5e0*/  HMMA.16816.F32 R28, R32, R2, R52 ;  /* 0x00000002201c723c */ /* 0x002fde0000001834 */
[----:B------:R-:W-:-:S08]  /*3b5f0*/  NOP ;  /* 0x0000000000007918 */ /* 0x000fd00000000000 */
[----:B------:R0:W-:Y:S04]  /*3b600*/  STL.64 [R1+0x380], R28 ;  /* 0x0003801c01007387 */ /* 0x0001e80000100a00 */
[----:B------:R1:W-:Y:S04]  /*3b610*/  STL.64 [R1+0x388], R30 ;  /* 0x0003881e01007387 */ /* 0x0003e80000100a00 */
[----:B------:R-:W-:Y:S04]  /*3b620*/  STL.64 [R1+0x370], R36 ;  /* 0x0003702401007387 */ /* 0x000fe80000100a00 */
[----:B------:R-:W-:Y:S04]  /*3b630*/  STL.64 [R1+0x378], R38 ;  /* 0x0003782601007387 */ /* 0x000fe80000100a00 */
[----:B------:R-:W-:Y:S04]  /*3b640*/  STL.64 [R1+0x360], R4 ;  /* 0x0003600401007387 */ /* 0x000fe80000100a00 */
[----:B------:R2:W-:Y:S01]  /*3b650*/  STL.64 [R1+0x368], R6 ;  /* 0x0003680601007387 */ /* 0x0005e20000100a00 */
[----:B0-----:R-:W-:-:S02]  /*3b660*/  IMAD R29, R9, 0x100, R8 ;  /* 0x00000100091d7824 */ /* 0x001fc400078e0208 */
[----:B-1----:R-:W-:Y:S01]  /*3b670*/  IMAD R30, R11, 0x100, R10 ;  /* 0x000001000b1e7824 */ /* 0x002fe200078e020a */
[----:B--2---:R-:W-:-:S15]  /*3b680*/  HMMA.16816.F32 R4, R32, R24, R12 ;  /* 0x000000182004723c */ /* 0x004fde000000180c */
[----:B------:R-:W-:-:S08]  /*3b690*/  NOP ;  /* 0x0000000000007918 */ /* 0x000fd00000000000 */
[----:B------:R-:W-:Y:S04]  /*3b6a0*/  STL.64 [R1+0x350], R4 ;  /* 0x0003500401007387 */ /* 0x000fe80000100a00 */
[----:B------:R0:W-:Y:S02]  /*3b6b0*/  STL.64 [R1+0x358], R6 ;  /* 0x0003580601007387 */ /* 0x0001e40000100a00 */
[----:B0-----:R-:W-:Y:S06]  /*3b6c0*/  HMMA.16816.F32 R4, R32, R22, R56 ;  /* 0x000000162004723c */ /* 0x001fec0000001838 */
[----:B------:R-:W-:Y:S04]  /*3b6d0*/  STL.64 [R1+0x2f88], R22 ;  /* 0x002f881601007387 */ /* 0x000fe80000100a00 */
[----:B------:R-:W-:-:S13]  /*3b6e0*/  STL.64 [R1+0x2f80], R20 ;  /* 0x002f801401007387 */ /* 0x000fda0000100a00 */
[----:B------:R-:W-:Y:S04]  /*3b6f0*/  STL.64 [R1+0x8c0], R4 ;  /* 0x0008c00401007387 */ /* 0x000fe80000100a00 */
[----:B------:R-:W-:Y:S04]  /*3b700*/  STL.64 [R1+0x8c8], R6 ;  /* 0x0008c80601007387 */ /* 0x000fe80000100a00 */
[----:B------:R-:W2:Y:S04]  /*3b710*/  LDL.LU R8, [R1+0x280] ;  /* 0x0002800001087983 */ /* 0x000ea80000300800 */
[----:B------:R-:W2:Y:S04]  /*3b720*/  LDL.LU R9, [R1+0x284] ;  /* 0x0002840001097983 */ /* 0x000ea80000300800 */
[----:B------:R-:W3:Y:S04]  /*3b730*/  LDL.LU R10, [R1+0x288] ;  /* 0x00028800010a7983 */ /* 0x000ee80000300800 */
[----:B------:R-:W3:Y:S01]  /*3b740*/  LDL.LU R11, [R1+0x28c] ;  /* 0x00028c00010b7983 */ /* 0x000ee20000300800 */
[----:B------:R-:W-:-:S03]  /*3b750*/  IMAD R28, R51, 0x100, R50 ;  /* 0x00000100331c7824 */ /* 0x000fc600078e0232 */
[----:B---3--:R-:W-:Y:S04]  /*3b760*/  STL.64 [R1+0x2f48], R10 ;  /* 0x002f480a01007387 */ /* 0x008fe80000100a00 */
[----:B--2---:R0:W-:Y:S04]  /*3b770*/  STL.64 [R1+0x2f40], R8 ;  /* 0x002f400801007387 */ /* 0x0041e80000100a00 */
        /* <DEDUP_REMOVED lines=29> */
[----:B---3--:R-:W-:Y:S04]  /*3b950*/  STL.64 [R1+0x2fa0], R40 ;  /* 0x002fa02801007387 */ /* 0x008fe80000100a00 */
[----:B--2---:R-:W2:Y:S04]  /*3b960*/  LDL.LU R52, [R1+0x2f0] ;  /* 0x0002f00001347983 */ /* 0x004ea80000300800 */
        /* <DEDUP_REMOVED lines=54> */
[----:B0-----:R-:W4:Y:S04]  /*3bcd0*/  LDL.LU.64 R6, [R1+0x2fc8] ;  /* 0x002fc80001067983 */ /* 0x001f280000300a00 */
[----:B------:R-:W4:Y:S01]  /*3bce0*/  LDL.LU.64 R4, [R1+0x2fc0] ;  /* 0x002fc00001047983 */ /* 0x000f220000300a00 */
[----:B------:R-:W-:-:S02]  /*3bcf0*/  F2FP.F16.E5M2.UNPACK_B R28, R28 ;  /* 0x0000001cff1c723e */ /* 0x000fc400020004ff */
[----:B------:R-:W-:Y:S02]  /*3bd00*/  F2FP.F16.E5M2.UNPACK_B R29, R29 ;  /* 0x0000001dff1d723e */ /* 0x000fe400020004ff */
[----:B------:R-:W-:Y:S02]  /*3bd10*/  F2FP.F16.E5M2.UNPACK_B R30, R30 ;  /* 0x0000001eff1e723e */ /* 0x000fe400020004ff */
[----:B------:R-:W-:-:S07]  /*3bd20*/  F2FP.F16.E5M2.UNPACK_B R31, R31 ;  /* 0x0000001fff1f723e */ /* 0x000fce00020004ff */
[C---:B---3--:R-:W-:Y:S06]  /*3bd30*/  HMMA.16816.F32 R8, R28.reuse, R2, R8 ;  /* 0x000000021c08723c */ /* 0x048fec0000001808 */
[----:B--2---:R-:W-:Y:S06]  /*3bd40*/  HMMA.16816.F32 R20, R28, R16, R20 ;  /* 0x000000101c14723c */ /* 0x004fec0000001814 */
[----:B----4-:R-:W-:Y:S06]  /*3bd50*/  HMMA.16816.F32 R32, R32, R6, R52 ;  /* 0x000000062020723c */ /* 0x010fec0000001834 */
[----:B------:R-:W-:Y:S01]  /*3bd60*/  HMMA.16816.F32 R40, R28, R4, R40 ;  /* 0x000000041c28723c */ /* 0x000fe20000001828 */
[----:B------:R-:W2:Y:S04]  /*3bd70*/  LDL.LU.64 R54, [R1+0x2fb8] ;  /* 0x002fb80001367983 */ /* 0x000ea80000300a00 */
[----:B------:R-:W2:-:S12]  /*3bd80*/  LDL.LU.64 R52, [R1+0x2fb0] ;  /* 0x002fb00001347983 */ /* 0x000e980000300a00 */
[----:B------:R0:W-:Y:S04]  /*3bd90*/  STL.64 [R1+0x340], R32 ;  /* 0x0003402001007387 */ /* 0x0001e80000100a00 */
[----:B------:R1:W-:Y:S04]  /*3bda0*/  STL.64 [R1+0x348], R34 ;  /* 0x0003482201007387 */ /* 0x0003e80000100a00 */
[----:B0-----:R-:W3:Y:S04]  /*3bdb0*/  LDL.LU R32, [R1+0x1044] ;  /* 0x0010440001207983 */ /* 0x001ee80000300800 */
[----:B------:R-:W3:Y:S04]  /*3bdc0*/  LDL.LU R33, [R1+0x1040] ;  /* 0x0010400001217983 */ /* 0x000ee80000300800 */
[----:B-1----:R-:W4:Y:S04]  /*3bdd0*/  LDL.LU R34, [R1+0x104c] ;  /* 0x00104c0001227983 */ /* 0x002f280000300800 */
[----:B------:R-:W4:Y:S04]  /*3bde0*/  LDL.LU R35, [R1+0x1048] ;  /* 0x0010480001237983 */ /* 0x000f280000300800 */
[----:B------:R-:W-:Y:S04]  /*3bdf0*/  STL.64 [R1+0x330], R40 ;  /* 0x0003302801007387 */ /* 0x000fe80000100a00 */
[----:B------:R0:W-:Y:S04]  /*3be00*/  STL.64 [R1+0x338], R42 ;  /* 0x0003382a01007387 */ /* 0x0001e80000100a00 */
[----:B0-----:R-:W2:Y:S04]  /*3be10*/  LDL.LU.64 R42, [R1+0x2fa8] ;  /* 0x002fa800012a7983 */ /* 0x001ea80000300a00 */
[----:B------:R-:W2:Y:S04]  /*3be20*/  LDL.LU.64 R40, [R1+0x2fa0] ;  /* 0x002fa00001287983 */ /* 0x000ea80000300a00 */
[----:B------:R-:W-:Y:S04]  /*3be30*/  STL.64 [R1+0x320], R8 ;  /* 0x0003200801007387 */ /* 0x000fe80000100a00 */
[----:B------:R0:W-:Y:S04]  /*3be40*/  STL.64 [R1+0x328], R10 ;  /* 0x0003280a01007387 */ /* 0x0001e80000100a00 */
[----:B0-----:R-:W3:Y:S04]  /*3be50*/  LDL.LU.64 R10, [R1+0x2f98] ;  /* 0x002f9800010a7983 */ /* 0x001ee80000300a00 */
[----:B------:R-:W3:Y:S04]  /*3be60*/  LDL.LU.64 R8, [R1+0x2f90] ;  /* 0x002f900001087983 */ /* 0x000ee80000300a00 */
[----:B------:R-:W-:Y:S04]  /*3be70*/  STL.64 [R1+0x310], R20 ;  /* 0x0003101401007387 */ /* 0x000fe80000100a00 */
[----:B------:R0:W-:Y:S04]  /*3be80*/  STL.64 [R1+0x318], R22 ;  /* 0x0003181601007387 */ /* 0x0001e80000100a00 */
[----:B0-----:R-:W4:Y:S04]  /*3be90*/  LDL.LU.64 R22, [R1+0x2f88] ;  /* 0x002f880001167983 */ /* 0x001f280000300a00 */
[----:B------:R-:W3:Y:S01]  /*3bea0*/  LDL.LU.64 R20, [R1+0x2f80] ;  /* 0x002f800001147983 */ /* 0x000ee20000300a00 */
[C---:B--2---:R-:W-:Y:S06]  /*3beb0*/  HMMA.16816.F32 R40, R28.reuse, R24, R40 ;  /* 0x000000181c28723c */ /* 0x044fec0000001828 */
        /* <DEDUP_REMOVED lines=8> */
[C---:B----4-:R-:W-:Y:S03]  /*3bf40*/  HMMA.16816.F32 R48, R28.reuse, R22, R48 ;  /* 0x000000161c30723c */ /* 0x050fe60000001830 */
[----:B0-----:R-:W3:Y:S04]  /*3bf50*/  LDL.LU.64 R42, [R1+0x2f68] ;  /* 0x002f6800012a7983 */ /* 0x001ee80000300a00 */
[----:B------:R-:W3:Y:S01]  /*3bf60*/  LDL.LU.64 R40, [R1+0x2f60] ;  /* 0x002f600001287983 */ /* 0x000ee20000300a00 */
[----:B------:R-:W-:-:S15]  /*3bf70*/  HMMA.16816.F32 R8, R28, R18, R8 ;  /* 0x000000121c08723c */ /* 0x000fde0000001808 */
        /* <DEDUP_REMOVED lines=16> */
[----:B------:R-:W-:Y:S06]  /*3c080*/  HMMA.16816.F32 R36, R28, R6, R36 ;  /* 0x000000061c24723c */ /* 0x000fec0000001824 */
[----:B------:R-:W-:-:S15]  /*3c090*/  STL.64 [R1+0x2f28], R6 ;  /* 0x002f280601007387 */ /* 0x000fde0000100a00 */
[----:B------:R-:W-:-:S02]  /*3c0a0*/  NOP ;  /* 0x0000000000007918 */ /* 0x000fc40000000000 */
[----:B------:R-:W-:Y:S04]  /*3c0b0*/  STL.64 [R1+0x2e0], R36 ;  /* 0x0002e02401007387 */ /* 0x000fe80000100a00 */
[----:B------:R-:W-:Y:S04]  /*3c0c0*/  STL.64 [R1+0x2e8], R38 ;  /* 0x0002e82601007387 */ /* 0x000fe80000100a00 */
[----:B------:R3:W-:Y:S01]  /*3c0d0*/  STL.64 [R1+0x2f20], R4 ;  /* 0x002f200401007387 */ /* 0x0007e20000100a00 */
[C---:B--2---:R-:W-:Y:S06]  /*3c0e0*/  HMMA.16816.F32 R28, R32.reuse, R4, R52 ;  /* 0x00000004201c723c */ /* 0x044fec0000001834 */
[----:B---3--:R-:W-:-:S15]  /*3c0f0*/  HMMA.16816.F32 R4, R32, R16, R40 ;  /* 0x000000102004723c */ /* 0x008fde0000001828 */
[----:B------:R-:W-:-:S02]  /*3c100*/  NOP ;  /* 0x0000000000007918 */ /* 0x000fc40000000000 */
[----:B------:R-:W-:Y:S04]  /*3c110*/  STL.64 [R1+0x2d0], R28 ;  /* 0x0002d01c01007387 */ /* 0x000fe80000100a00 */
[----:B------:R0:W-:Y:S02]  /*3c120*/  STL.64 [R1+0x2d8], R30 ;  /* 0x0002d81e01007387 */ /* 0x0001e40000100a00 */
[----:B0-----:R-:W-:Y:S02]  /*3c130*/  HMMA.16816.F32 R28, R32, R2, R44 ;  /* 0x00000002201c723c */ /* 0x001fe4000000182c */
[----:B------:R-:W-:-:S15]  /*3c140*/  STL.64 [R1+0x2f38], R18 ;  /* 0x002f381201007387 */ /* 0x000fde0000100a00 */
[----:B------:R-:W-:-:S06]  /*3c150*/  NOP ;  /* 0x0000000000007918 */ /* 0x000fcc0000000000 */
[----:B------:R-:W-:Y:S04]  /*3c160*/  STL.64 [R1+0x2c0], R28 ;  /* 0x0002c01c01007387 */ /* 0x000fe80000100a00 */
[----:B------:R-:W-:Y:S04]  /*3c170*/  STL.64 [R1+0x2c8], R30 ;  /* 0x0002c81e01007387 */ /* 0x000fe80000100a00 */
[----:B------:R-:W-:Y:S04]  /*3c180*/  STL.64 [R1+0x2f30], R16 ;  /* 0x002f301001007387 */ /* 0x000fe80000100a00 */
[----:B------:R-:W-:Y:S04]  /*3c190*/  STL.64 [R1+0x2b0], R4 ;  /* 0x0002b00401007387 */ /* 0x000fe80000100a00 */
[----:B------:R4:W-:Y:S02]  /*3c1a0*/  STL.64 [R1+0x2b8], R6 ;  /* 0x0002b80601007387 */ /* 0x0009e40000100a00 */
[----:B----4-:R-:W-:-:S15]  /*3c1b0*/  HMMA.16816.F32 R4, R32, R20, R48 ;  /* 0x000000142004723c */ /* 0x010fde0000001830 */
[----:B------:R-:W-:-:S08]  /*3c1c0*/  NOP ;  /* 0x0000000000007918 */ /* 0x000fd00000000000 */
[----:B------:R-:W-:Y:S04]  /*3c1d0*/  STL.64 [R1+0x2a0], R4 ;  /* 0x0002a00401007387 */ /* 0x000fe80000100a00 */
[----:B------:R0:W-:Y:S02]  /*3c1e0*/  STL.64 [R1+0x2a8], R6 ;  /* 0x0002a80601007387 */ /* 0x0001e40000100a00 */
[----:B0-----:R-:W-:Y:S01]  /*3c1f0*/  HMMA.16816.F32 R4, R32, R24, R8 ;  /* 0x000000182004723c */ /* 0x001fe20000001808 */
[----:B------:R-:W-:Y:S02]  /*3c200*/  IMAD R29, R57, 0x100, R56 ;  /* 0x00000100391d7824 */ /* 0x000fe400078e0238 */
[----:B------:R-:W-:-:S15]  /*3c210*/  IMAD R30, R59, 0x100, R58 ;  /* 0x000001003b1e7824 */ /* 0x000fde00078e023a */
[----:B------:R-:W-:-:S05]  /*3c220*/  NOP ;  /* 0x0000000000007918 */ /* 0x000fca0000000000 */
        /* <DEDUP_REMOVED lines=27> */
[----:B------:R-:W3:Y:S04]  /*3c3e0*/  LDL.LU R36, [R1+0x630] ;  /* 0x0006300001247983 */ /* 0x000ee80000300800 */
[----:B------:R-:W3:Y:S04]  /*3c3f0*/  LDL.LU R37, [R1+0x634] ;  /* 0x0006340001257983 */ /* 0x000ee80000300800 */
[----:B------:R-:W4:Y:S04]  /*3c400*/  LDL.LU R38, [R1+0x638] ;  /* 0x0006380001267983 */ /* 0x000f280000300800 */
[----:B------:R-:W4:Y:S04]  /*3c410*/  LDL.LU R39, [R1+0x63c] ;  /* 0x00063c0001277983 */ /* 0x000f280000300800 */
[----:B----4-:R-:W-:Y:S04]  /*3c420*/  STL.64 [R1+0x2ef8], R38 ;  /* 0x002ef82601007387 */ /* 0x010fe80000100a00 */
[----:B---3--:R3:W-:Y:S04]  /*3c430*/  STL.64 [R1+0x2ef0], R36 ;  /* 0x002ef02401007387 */ /* 0x0087e80000100a00 */
[----:B0-----:R-:W4:Y:S04]  /*3c440*/  LDL.LU R12, [R1+0x220] ;  /* 0x00022000010c7983 */ /* 0x001f280000300800 */
[----:B------:R-:W4:Y:S04]  /*3c450*/  LDL.LU R13, [R1+0x224] ;  /* 0x00022400010d7983 */ /* 0x000f280000300800 */
[----:B------:R-:W2:Y:S04]  /*3c460*/  LDL.LU R14, [R1+0x228] ;  /* 0x00022800010e7983 */ /* 0x000ea80000300800 */
[----:B------:R-:W2:Y:S04]  /*3c470*/  LDL.LU R15, [R1+0x22c] ;  /* 0x00022c00010f7983 */ /* 0x000ea80000300800 */
[----:B--2---:R-:W-:Y:S04]  /*3c480*/  STL.64 [R1+0x2f08], R14 ;  /* 0x002f080e01007387 */ /* 0x004fe80000100a00 */
[----:B----4-:R-:W-:Y:S04]  /*3c490*/  STL.64 [R1+0x2f00], R12 ;  /* 0x002f000c01007387 */ /* 0x010fe80000100a00 */
[----:B-1----:R-:W2:Y:S04]  /*3c4a0*/  LDL.LU R48, [R1+0x230] ;  /* 0x0002300001307983 */ /* 0x002ea80000300800 */
[----:B------:R-:W2:Y:S04]  /*3c4b0*/  LDL.LU R49, [R1+0x234] ;  /* 0x0002340001317983 */ /* 0x000ea80000300800 */
[----:B------:R-:W4:Y:S04]  /*3c4c0*/  LDL.LU R50, [R1+0x238] ;  /* 0x0002380001327983 */ /* 0x000f280000300800 */
[----:B------:R-:W4:Y:S04]  /*3c4d0*/  LDL.LU R51, [R1+0x23c] ;  /* 0x00023c0001337983 */ /* 0x000f280000300800 */
[----:B----4-:R-:W-:Y:S04]  /*3c4e0*/  STL.64 [R1+0x2f18], R50 ;  /* 0x002f183201007387 */ /* 0x010fe80000100a00 */
[----:B--2---:R0:W-:Y:S04]  /*3c4f0*/  STL.64 [R1+0x2f10], R48 ;  /* 0x002f103001007387 */ /* 0x0041e80000100a00 */
[----:B------:R-:W2:Y:S04]  /*3c500*/  LDL.LU R44, [R1+0x240] ;  /* 0x00024000012c7983 */ /* 0x000ea80000300800 */
[----:B------:R-:W2:Y:S04]  /*3c510*/  LDL.LU R45, [R1+0x244] ;  /* 0x00024400012d7983 */ /* 0x000ea80000300800 */
[----:B------:R-:W2:Y:S04]  /*3c520*/  LDL.LU R46, [R1+0x248] ;  /* 0x00024800012e7983 */ /* 0x000ea80000300800 */
[----:B------:R-:W2:Y:S04]  /*3c530*/  LDL.LU R47, [R1+0x24c] ;  /* 0x00024c00012f7983 */ /* 0x000ea80000300800 */
[----:B---3--:R-:W3:Y:S04]  /*3c540*/  LDL.LU R36, [R1+0x250] ;  /* 0x0002500001247983 */ /* 0x008ee80000300800 */
        /* <DEDUP_REMOVED lines=58> */
[----:B----4-:R-:W-:Y:S01]  /*3c8f0*/  HMMA.16816.F32 R32, R32, R6, R48 ;  /* 0x000000062020723c */ /* 0x010fe20000001830 */
[----:B------:R-:W2:Y:S05]  /*3c900*/  LDL.LU.64 R50, [R1+0x2f18] ;  /* 0x002f180001327983 */ /* 0x000eaa0000300a00 */
[----:B------:R-:W-:Y:S01]  /*3c910*/  HMMA.16816.F32 R12, R28, R4, R12 ;  /* 0x000000041c0c723c */ /* 0x000fe2000000180c */
[----:B------:R-:W2:-:S15]  /*3c920*/  LDL.LU.64 R48, [R1+0x2f10] ;  /* 0x002f100001307983 */ /* 0x000e9e0000300a00 */
[----:B------:R-:W-:-:S01]  /*3c930*/  NOP ;  /* 0x0000000000007918 */ /* 0x000fc20000000000 */
[----:B------:R0:W-:Y:S04]  /*3c940*/  STL.64 [R1+0x280], R32 ;  /* 0x0002802001007387 */ /* 0x0001e80000100a00 */
[----:B------:R1:W-:Y:S04]  /*3c950*/  STL.64 [R1+0x288], R34 ;  /* 0x0002882201007387 */ /* 0x0003e80000100a00 */
[----:B0-----:R-:W3:Y:S04]  /*3c960*/  LDL.LU R32, [R1+0x1080] ;  /* 0x0010800001207983 */ /* 0x001ee80000300800 */
[----:B------:R-:W4:Y:S04]  /*3c970*/  LDL.LU R33, [R1+0x108c] ;  /* 0x00108c0001217983 */ /* 0x000f280000300800 */
[----:B-1----:R-:W4:Y:S04]  /*3c980*/  LDL.LU R34, [R1+0x1088] ;  /* 0x0010880001227983 */ /* 0x002f280000300800 */
[----:B------:R-:W4:Y:S04]  /*3c990*/  LDL.LU R35, [R1+0x1094] ;  /* 0x0010940001237983 */ /* 0x000f280000300800 */
[----:B------:R-:W-:Y:S04]  /*3c9a0*/  STL.64 [R1+0x270], R12 ;  /* 0x0002700c01007387 */ /* 0x000fe80000100a00 */
[----:B------:R0:W-:Y:S04]  /*3c9b0*/  STL.64 [R1+0x278], R14 ;  /* 0x0002780e01007387 */ /* 0x0001e80000100a00 */
[----:B0-----:R-:W3:Y:S04]  /*3c9c0*/  LDL.LU.64 R14, [R1+0x2f08] ;  /* 0x002f0800010e7983 */ /* 0x001ee80000300a00 */
[----:B------:R-:W3:Y:S04]  /*3c9d0*/  LDL.LU.64 R12, [R1+0x2f00] ;  /* 0x002f0000010c7983 */ /* 0x000ee80000300a00 */
        /* <DEDUP_REMOVED lines=8> */
[C---:B------:R-:W-:Y:S06]  /*3ca60*/  HMMA.16816.F32 R56, R28.reuse, R22, R56 ;  /* 0x000000161c38723c */ /* 0x040fec0000001838 */
[----:B--2---:R-:W-:-:S15]  /*3ca70*/  HMMA.16816.F32 R48, R28, R20, R48 ;  /* 0x000000141c30723c */ /* 0x004fde0000001830 */
[----:B------:R-:W-:-:S08]  /*3ca80*/  NOP ;  /* 0x0000000000007918 */ /* 0x000fd00000000000 */
[----:B------:R-:W-:Y:S04]  /*3ca90*/  STL.64 [R1+0x240], R48 ;  /* 0x0002403001007387 */ /* 0x000fe80000100a00 */
[----:B------:R0:W-:Y:S04]  /*3caa0*/  STL.64 [R1+0x248], R50 ;  /* 0x0002483201007387 */ /* 0x0001e80000100a00 */
[----:B0-----:R-:W2:Y:S04]  /*3cab0*/  LDL.LU.64 R50, [R1+0x2ed8] ;  /* 0x002ed80001327983 */ /* 0x001ea80000300a00 */
[----:B------:R-:W2:Y:S01]  /*3cac0*/  LDL.LU.64 R48, [R1+0x2ed0] ;  /* 0x002ed00001307983 */ /* 0x000ea20000300a00 */
[----:B---3--:R-:W-:Y:S01]  /*3cad0*/  HMMA.16816.F32 R12, R28, R24, R12 ;  /* 0x000000181c0c723c */ /* 0x008fe2000000180c */
[----:B------:R-:W-:-:S02]  /*3cae0*/  IMAD R32, R32, 0x100, R0 ;  /* 0x0000010020207824 */ /* 0x000fc400078e0200 */
[----:B------:R-:W3:-:S15]  /*3caf0*/  LDL.LU R0, [R1+0x2ec8] ;  /* 0x002ec80001007983 */ /* 0x000ede0000300800 */
[----:B------:R-:W-:-:S05]  /*3cb00*/  NOP ;  /* 0x0000000000007918 */ /* 0x000fca0000000000 */
[----:B------:R-:W-:Y:S04]  /*3cb10*/  STL.64 [R1+0x230], R12 ;  /* 0x0002300c01007387 */ /* 0x000fe80000100a00 */
[----:B------:R0:W-:Y:S04]  /*3cb20*/  STL.64 [R1+0x238], R14 ;  /* 0x0002380e01007387 */ /* 0x0001e80000100a00 */
[----:B0-----:R-:W3:Y:S04]  /*3cb30*/  LDL.LU.64 R14, [R1+0x2ec0] ;  /* 0x002ec000010e7983 */ /* 0x001ee80000300a00 */
[----:B------:R-:W3:Y:S04]  /*3cb40*/  LDL.LU.64 R12, [R1+0x2eb8] ;  /* 0x002eb800010c7983 */ /* 0x000ee80000300a00 */
[----:B------:R-:W-:Y:S04]  /*3cb50*/  STL.64 [R1+0x860], R56 ;  /* 0x0008603801007387 */ /* 0x000fe80000100a00 */
[----:B------:R0:W-:Y:S04]  /*3cb60*/  STL.64 [R1+0x868], R58 ;  /* 0x0008683a01007387 */ /* 0x0001e80000100a00 */
[----:B0-----:R-:W3:Y:S04]  /*3cb70*/  LDL.LU.64 R58, [R1+0x2eb0] ;  /* 0x002eb000013a7983 */ /* 0x001ee80000300a00 */
[----:B------:R-:W3:Y:S01]  /*3cb80*/  LDL.LU.64 R56, [R1+0x2ea8] ;  /* 0x002ea80001387983 */ /* 0x000ee20000300a00 */
[----:B----4-:R-:W-:Y:S01]  /*3cb90*/  HMMA.16816.F32 R36, R28, R18, R36 ;  /* 0x000000121c24723c */ /* 0x010fe20000001824 */
[----:B------:R-:W-:-:S02]  /*3cba0*/  IMAD R33, R34, 0x100, R33 ;  /* 0x0000010022217824 */ /* 0x000fc400078e0221 */
[----:B------:R-:W-:Y:S02]  /*3cbb0*/  IMAD R34, R26, 0x100, R35 ;  /* 0x000001001a227824 */ /* 0x000fe400078e0223 */
[----:B------:R-:W-:Y:S01]  /*3cbc0*/  IMAD R35, R8, 0x100, R27 ;  /* 0x0000010008237824 */ /* 0x000fe200078e021b */
[----:B------:R-:W-:Y:S02]  /*3cbd0*/  F2FP.F16.E5M2.UNPACK_B R32, R32 ;  /* 0x00000020ff20723e */ /* 0x000fe400020004ff */
[----:B------:R-:W-:Y:S02]  /*3cbe0*/  F2FP.F16.E5M2.UNPACK_B R33, R33 ;  /* 0x00000021ff21723e */ /* 0x000fe400020004ff */
[----:B------:R-:W-:Y:S02]  /*3cbf0*/  F2FP.F16.E5M2.UNPACK_B R34, R34 ;  /* 0x00000022ff22723e */ /* 0x000fe400020004ff */
[----:B------:R-:W-:-:S11]  /*3cc00*/  F2FP.F16.E5M2.UNPACK_B R35, R35 ;  /* 0x00000023ff23723e */ /* 0x000fd600020004ff */
[----:B------:R-:W-:Y:S04]  /*3cc10*/  STL.64 [R1+0x850], R36 ;  /* 0x0008502401007387 */ /* 0x000fe80000100a00 */
[----:B------:R0:W-:Y:S02]  /*3cc20*/  STL.64 [R1+0x858], R38 ;  /* 0x0008582601007387 */ /* 0x0001e40000100a00 */
[----:B0-----:R-:W-:Y:S06]  /*3cc30*/  HMMA.16816.F32 R36, R28, R6, R52 ;  /* 0x000000061c24723c */ /* 0x001fec0000001834 */
[----:B------:R-:W-:Y:S01]  /*3cc40*/  HMMA.16816.F32 R28, R32, R4, R44 ;  /* 0x00000004201c723c */ /* 0x000fe2000000182c */
[----:B------:R-:W-:-:S15]  /*3cc50*/  STL.64 [R1+0x2e90], R6 ;  /* 0x002e900601007387 */ /* 0x000fde0000100a00 */
[----:B------:R-:W-:-:S01]  /*3cc60*/  NOP ;  /* 0x0000000000007918 */ /* 0x000fc20000000000 */
[----:B------:R-:W-:Y:S04]  /*3cc70*/  STL.64 [R1+0x220], R36 ;  /* 0x0002202401007387 */ /* 0x000fe80000100a00 */
[----:B------:R-:W-:Y:S04]  /*3cc80*/  STL.64 [R1+0x228], R38 ;  /* 0x0002282601007387 */ /* 0x000fe80000100a00 */
[----:B------:R-:W-:Y:S04]  /*3cc90*/  STL.64 [R1+0x2e88], R4 ;  /* 0x002e880401007387 */ /* 0x000fe80000100a00 */
[----:B------:R-:W-:Y:S04]  /*3cca0*/  STL.64 [R1+0x210], R28 ;  /* 0x0002101c01007387 */ /* 0x000fe80000100a00 */
[----:B------:R0:W-:Y:S02]  /*3ccb0*/  STL.64 [R1+0x218], R30 ;  /* 0x0002181e01007387 */ /* 0x0001e40000100a00 */
[----:B0-----:R-:W-:Y:S02]  /*3ccc0*/  HMMA.16816.F32 R28, R32, R2, R40 ;  /* 0x00000002201c723c */ /* 0x001fe40000001828 */
[----:B------:R-:W-:-:S15]  /*3ccd0*/  STL.64 [R1+0x2ea0], R18 ;  /* 0x002ea01201007387 */ /* 0x000fde0000100a00 */
[----:B------:R-:W-:-:S06]  /*3cce0*/  NOP ;  /* 0x0000000000007918 */ /* 0x000fcc0000000000 */
[----:B------:R0:W-:Y:S04]  /*3ccf0*/  STL.64 [R1+0x200], R28 ;  /* 0x0002001c01007387 */ /* 0x0001e80000100a00 */
[----:B------:R-:W-:Y:S04]  /*3cd00*/  STL.64 [R1+0x208], R30 ;  /* 0x0002081e01007387 */ /* 0x000fe80000100a00 */
[----:B------:R-:W-:Y:S01]  /*3cd10*/  STL.64 [R1+0x2e98], R16 ;  /* 0x002e981001007387 */ /* 0x000fe20000100a00 */
[----:B0-----:R-:W-:Y:S02]  /*3cd20*/  IMAD R28, R10, 0x100, R9 ;  /* 0x000001000a1c7824 */ /* 0x001fe400078e0209 */
[----:B------:R-:W-:Y:S01]  /*3cd30*/  IMAD R29, R61, 0x100, R11 ;  /* 0x000001003d1d7824 */ /* 0x000fe200078e020b */
[----:B--2---:R-:W-:-:S15]  /*3cd40*/  HMMA.16816.F32 R4, R32, R16, R48 ;  /* 0x000000102004723c */ /* 0x004fde0000001830 */
[----:B------:R-:W-:-:S08]  /*3cd50*/  NOP ;  /* 0x0000000000007918 */ /* 0x000fd00000000000 */
[----:B------:R-:W-:Y:S04]  /*3cd60*/  STL.64 [R1+0x1f0], R4 ;  /* 0x0001f00401007387 */ /* 0x000fe80000100a00 */
[----:B------:R3:W-:Y:S02]  /*3cd70*/  STL.64 [R1+0x1f8], R6 ;  /* 0x0001f80601007387 */ /* 0x0007e40000100a00 */
[----:B---3--:R-:W-:-:S15]  /*3cd80*/  HMMA.16816.F32 R4, R32, R20, R12 ;  /* 0x000000142004723c */ /* 0x008fde000000180c */
[----:B------:R-:W-:-:S08]  /*3cd90*/  NOP ;  /* 0x0000000000007918 */ /* 0x000fd00000000000 */
[----:B------:R-:W-:Y:S04]  /*3cda0*/  STL.64 [R1+0x1e0], R4 ;  /* 0x0001e00401007387 */ /* 0x000fe80000100a00 */
[----:B------:R0:W-:Y:S04]  /*3cdb0*/  STL.64 [R1+0x1e8], R6 ;  /* 0x0001e80601007387 */ /* 0x0001e80000100a00 */
[----:B------:R-:W2:Y:S01]  /*3cdc0*/  LDL.LU R8, [R1+0x140] ;  /* 0x0001400001087983 */ /* 0x000ea20000300800 */
[----:B0-----:R-:W-:-:S15]  /*3cdd0*/  HMMA.16816.F32 R4, R32, R24, R56 ;  /* 0x000000182004723c */ /* 0x001fde0000001838 */
        /* <DEDUP_REMOVED lines=30> */
[----:B-1----:R-:W3:Y:S04]  /*3cfc0*/  LDL.LU R52, [R1+0x1b0] ;  /* 0x0001b00001347983 */ /* 0x002ee80000300800 */
[----:B------:R-:W3:Y:S04]  /*3cfd0*/  LDL.LU R53, [R1+0x1b4] ;  /* 0x0001b40001357983 */ /* 0x000ee80000300800 */
[----:B------:R-:W3:Y:S04]  /*3cfe0*/  LDL.LU R54, [R1+0x1b8] ;  /* 0x0001b80001367983 */ /* 0x000ee80000300800 */
[----:B------:R-:W3:Y:S04]  /*3cff0*/  LDL.LU R55, [R1+0x1bc] ;  /* 0x0001bc0001377983 */ /* 0x000ee80000300800 */
[----:B------:R-:W4:Y:S04]  /*3d000*/  LDL.LU R31, [R1+0x10b4] ;  /* 0x0010b400011f7983 */ /* 0x000f280000300800 */
[----:B------:R-:W4:Y:S04]  /*3d010*/  LDL.LU R36, [R1+0x10b0] ;  /* 0x0010b00001247983 */ /* 0x000f280000300800 */
        /* <DEDUP_REMOVED lines=40> */
[----:B----4-:R-:W-:-:S15]  /*3d2a0*/  HMMA.16816.F32 R4, R32, R18, R4 ;  /* 0x000000122004723c */ /* 0x010fde0000001804 */
[----:B------:R-:W-:-:S08]  /*3d2b0*/  NOP ;  /* 0x0000000000007918 */ /* 0x000fd00000000000 */
[----:B------:R-:W-:Y:S04]  /*3d2c0*/  STL.64 [R1+0x830], R4 ;  /* 0x0008300401007387 */ /* 0x000fe80000100a00 */
[----:B------:R0:W-:Y:S04]  /*3d2d0*/  STL.64 [R1+0x838], R6 ;  /* 0x0008380601007387 */ /* 0x0001e80000100a00 */
[----:B0-----:R-:W4:Y:S04]  /*3d2e0*/  LDL.LU.64 R6, [R1+0x2e90] ;  /* 0x002e900001067983 */ /* 0x001f280000300a00 */
[----:B------:R-:W3:Y:S01]  /*3d2f0*/  LDL.LU.64 R4, [R1+0x2e88] ;  /* 0x002e880001047983 */ /* 0x000ee20000300a00 */
[----:B------:R-:W-:-:S02]  /*3d300*/  IMAD R30, R36, 0x100, R31 ;  /* 0x00000100241e7824 */ /* 0x000fc400078e021f */
[----:B--2---:R-:W-:Y:S01]  /*3d310*/  IMAD R31, R38, 0x100, R37 ;  /* 0x00000100261f7824 */ /* 0x004fe200078e0225 */
[----:B------:R-:W-:Y:S02]  /*3d320*/  F2FP.F16.E5M2.UNPACK_B R28, R28 ;  /* 0x0000001cff1c723e */ /* 0x000fe400020004ff */
[----:B------:R-:W-:Y:S02]  /*3d330*/  F2FP.F16.E5M2.UNPACK_B R29, R29 ;  /* 0x0000001dff1d723e */ /* 0x000fe400020004ff */
[----:B------:R-:W-:Y:S02]  /*3d340*/  F2FP.F16.E5M2.UNPACK_B R30, R30 ;  /* 0x0000001eff1e723e */ /* 0x000fe400020004ff */
[----:B------:R-:W-:Y:S01]  /*3d350*/  F2FP.F16.E5M2.UNPACK_B R31, R31 ;  /* 0x0000001fff1f723e */ /* 0x000fe200020004ff */
[----:B----4-:R-:W-:Y:S01]  /*3d360*/  HMMA.16816.F32 R32, R32, R6, R52 ;  /* 0x000000062020723c */ /* 0x010fe20000001834 */
[----:B------:R-:W2:Y:S04]  /*3d370*/  LDL.LU.64 R54, [R1+0x2e80] ;  /* 0x002e800001367983 */ /* 0x000ea80000300a00 */
[----:B------:R-:W2:Y:S01]  /*3d380*/  LDL.LU.64 R52, [R1+0x2e78] ;  /* 0x002e780001347983 */ /* 0x000ea20000300a00 */
[----:B---3--:R-:W-:-:S15]  /*3d390*/  HMMA.16816.F32 R8, R28, R4, R8 ;  /* 0x000000041c08723c */ /* 0x008fde0000001808 */
[----:B------:R-:W-:-:S02]  /*3d3a0*/  NOP ;  /* 0x0000000000007918 */ /* 0x000fc40000000000 */
[----:B------:R0:W-:Y:S04]  /*3d3b0*/  STL.64 [R1+0x1c0], R32 ;  /* 0x0001c02001007387 */ /* 0x0001e80000100a00 */
[----:B------:R1:W-:Y:S04]  /*3d3c0*/  STL.64 [R1+0x1c8], R34 ;  /* 0x0001c82201007387 */ /* 0x0003e80000100a00 */
[----:B0-----:R-:W3:Y:S04]  /*3d3d0*/  LDL.LU R32, [R1+0x170] ;  /* 0x0001700001207983 */ /* 0x001ee80000300800 */
[----:B------:R-:W3:Y:S04]  /*3d3e0*/  LDL.LU R33, [R1+0x174] ;  /* 0x0001740001217983 */ /* 0x000ee80000300800 */
[----:B-1----:R-:W3:Y:S04]  /*3d3f0*/  LDL.LU R34, [R1+0x178] ;  /* 0x0001780001227983 */ /* 0x002ee80000300800 */
[----:B------:R-:W3:Y:S04]  /*3d400*/  LDL.LU R35, [R1+0x17c] ;  /* 0x00017c0001237983 */ /* 0x000ee80000300800 */
[----:B------:R-:W-:Y:S04]  /*3d410*/  STL.64 [R1+0x1b0], R8 ;  /* 0x0001b00801007387 */ /* 0x000fe80000100a00 */
[----:B------:R0:W-:Y:S04]  /*3d420*/  STL.64 [R1+0x1b8], R10 ;  /* 0x0001b80a01007387 */ /* 0x0001e80000100a00 */
[----:B0-----:R-:W4:Y:S04]  /*3d430*/  LDL.LU.64 R10, [R1+0x2e70] ;  /* 0x002e7000010a7983 */ /* 0x001f280000300a00 */
[----:B------:R-:W4:Y:S01]  /*3d440*/  LDL.LU.64 R8, [R1+0x2e68] ;  /* 0x002e680001087983 */ /* 0x000f220000300a00 */
[----:B--2---:R-:W-:-:S15]  /*3d450*/  HMMA.16816.F32 R52, R28, R2, R52 ;  /* 0x000000021c34723c */ /* 0x004fde0000001834 */
[----:B------:R-:W-:-:S08]  /*3d460*/  NOP ;  /* 0x0000000000007918 */ /* 0x000fd00000000000 */
        /* <DEDUP_REMOVED lines=10> */
[----:B---3--:R-:W-:-:S15]  /*3d510*/  HMMA.16816.F32 R32, R28, R20, R32 ;  /* 0x000000141c20723c */ /* 0x008fde0000001820 */
[----:B------:R-:W-:-:S08]  /*3d520*/  NOP ;  /* 0x0000000000007918 */ /* 0x000fd00000000000 */
[----:B------:R0:W-:Y:S02]  /*3d530*/  STL.64 [R1+0x180], R32 ;  /* 0x0001802001007387 */ /* 0x0001e40000100a00 */
[----:B0-----:R-:W-:Y:S02]  /*3d540*/  IMAD R32, R26, 0x100, R39 ;  /* 0x000001001a207824 */ /* 0x001fe400078e0227 */
[----:B------:R0:W-:Y:S01]  /*3d550*/  STL.64 [R1+0x188], R34 ;  /* 0x0001882201007387 */ /* 0x0001e20000100a00 */
[----:B------:R-:W-:Y:S01]  /*3d560*/  HMMA.16816.F32 R12, R28, R6, R12 ;  /* 0x000000061c0c723c */ /* 0x000fe2000000180c */
[----:B------:R-:W-:Y:S01]  /*3d570*/  IMAD R33, R44, 0x100, R27 ;  /* 0x000001002c217824 */ /* 0x000fe200078e021b */
[----:B------:R-:W-:-:S04]  /*3d580*/  F2FP.F16.E5M2.UNPACK_B R32, R32 ;  /* 0x00000020ff20723e */ /* 0x000fc800020004ff */
[----:B------:R-:W-:Y:S01]  /*3d590*/  F2FP.F16.E5M2.UNPACK_B R33, R33 ;  /* 0x00000021ff21723e */ /* 0x000fe200020004ff */
[----:B0-----:R-:W-:Y:S02]  /*3d5a0*/  IMAD R34, R46, 0x100, R45 ;  /* 0x000001002e227824 */ /* 0x001fe400078e022d */
[----:B------:R-:W-:-:S03]  /*3d5b0*/  IMAD R35, R61, 0x100, R47 ;  /* 0x000001003d237824 */ /* 0x000fc600078e022f */
[----:B------:R-:W-:Y:S02]  /*3d5c0*/  F2FP.F16.E5M2.UNPACK_B R34, R34 ;  /* 0x00000022ff22723e */ /* 0x000fe400020004ff */
[----:B------:R-:W-:Y:S01]  /*3d5d0*/  F2FP.F16.E5M2.UNPACK_B R35, R35 ;  /* 0x00000023ff23723e */ /* 0x000fe200020004ff */
[----:B--2---:R-:W-:-:S15]  /*3d5e0*/  HMMA.16816.F32 R36, R28, R24, R52 ;  /* 0x000000181c24723c */ /* 0x004fde0000001834 */
[----:B------:R-:W-:-:S08]  /*3d5f0*/  NOP ;  /* 0x0000000000007918 */ /* 0x000fd00000000000 */
[----:B------:R-:W-:Y:S04]  /*3d600*/  STL.64 [R1+0x170], R36 ;  /* 0x0001702401007387 */ /* 0x000fe80000100a00 */
[----:B------:R0:W-:Y:S04]  /*3d610*/  STL.64 [R1+0x178], R38 ;  /* 0x0001782601007387 */ /* 0x0001e80000100a00 */
[----:B------:R-:W-:Y:S04]  /*3d620*/  STL.64 [R1+0x2e30], R22 ;  /* 0x002e301601007387 */ /* 0x000fe80000100a00 */
[----:B------:R1:W-:Y:S01]  /*3d630*/  STL.64 [R1+0x2e28], R20 ;  /* 0x002e281401007387 */ /* 0x0003e20000100a00 */
[C---:B0-----:R-:W-:Y:S06]  /*3d640*/  HMMA.16816.F32 R36, R28.reuse, R22, R40 ;  /* 0x000000161c24723c */ /* 0x041fec0000001828 */
[----:B-1----:R-:W-:Y:S06]  /*3d650*/  HMMA.16816.F32 R20, R28, R18, R48 ;  /* 0x000000121c14723c */ /* 0x002fec0000001830 */
[C---:B----4-:R-:W-:Y:S11]  /*3d660*/  HMMA.16816.F32 R8, R32.reuse, R4, R8 ;  /* 0x000000042008723c */ /* 0x050ff60000001808 */
        /* <DEDUP_REMOVED lines=10> */
[----:B------:R-:W-:Y:S04]  /*3d710*/  STL.64 [R1+0x158], R10 ;  /* 0x0001580a01007387 */ /* 0x000fe80000100a00 */
[----:B------:R-:W2:-:S13]  /*3d720*/  LDL.LU R48, [R1+0xb0] ;  /* 0x0000b00001307983 */ /* 0x000e9a0000300800 */
[----:B------:R0:W-:Y:S04]  /*3d730*/  STL.64 [R1+0x140], R4 ;  /* 0x0001400401007387 */ /* 0x0001e80000100a00 */
[----:B------:R1:W-:Y:S04]  /*3d740*/  STL.64 [R1+0x148], R6 ;  /* 0x0001480601007387 */ /* 0x0003e80000100a00 */
[----:B------:R-:W2:Y:S04]  /*3d750*/  LDL.LU R49, [R1+0xb4] ;  /* 0x0000b40001317983 */ /* 0x000ea80000300800 */
[----:B------:R-:W3:Y:S04]  /*3d760*/  LDL.LU R50, [R1+0xb8] ;  /* 0x0000b80001327983 */ /* 0x000ee80000300800 */
[----:B------:R-:W3:Y:S01]  /*3d770*/  LDL.LU R51, [R1+0xbc] ;  /* 0x0000bc0001337983 */ /* 0x000ee20000300800 */
[----:B------:R-:W-:-:S03]  /*3d780*/  IMAD.MOV.U32 R43, RZ, RZ, R0 ;  /* 0x000000ffff2b7224 */ /* 0x000fc600078e0000 */
[----:B---3--:R-:W-:Y:S04]  /*3d790*/  STL.64 [R1+0x2df8], R50 ;  /* 0x002df83201007387 */ /* 0x008fe80000100a00 */
[----:B--2---:R-:W-:Y:S04]  /*3d7a0*/  STL.64 [R1+0x2df0], R48 ;  /* 0x002df03001007387 */ /* 0x004fe80000100a00 */
[----:B------:R-:W2:Y:S04]  /*3d7b0*/  LDL.LU R40, [R1+0xc0] ;  /* 0x0000c00001287983 */ /* 0x000ea80000300800 */
[----:B------:R-:W2:Y:S04]  /*3d7c0*/  LDL.LU R41, [R1+0xc4] ;  /* 0x0000c40001297983 */ /* 0x000ea80000300800 */
[----:B------:R-:W3:Y:S04]  /*3d7d0*/  LDL.LU R42, [R1+0xc8] ;  /* 0x0000c800012a7983 */ /* 0x000ee80000300800 */
[----:B------:R-:W0:Y:S04]  /*3d7e0*/  LDL.LU R0, [R1+0x2e40] ;  /* 0x002e400001007983 */ /* 0x000e280000300800 */
[----:B---3--:R-:W-:Y:S04]  /*3d7f0*/  STL.64 [R1+0x2e08], R42 ;  /* 0x002e082a01007387 */ /* 0x008fe80000100a00 */
[----:B--2---:R2:W-:Y:S04]  /*3d800*/  STL.64 [R1+0x2e00], R40 ;  /* 0x002e002801007387 */ /* 0x0045e80000100a00 */
[----:B------:R-:W3:Y:S04]  /*3d810*/  LDL.LU R36, [R1+0xf0] ;  /* 0x0000f00001247983 */ /* 0x000ee80000300800 */
[----:B------:R-:W3:Y:S04]  /*3d820*/  LDL.LU R37, [R1+0xf4] ;  /* 0x0000f40001257983 */ /* 0x000ee80000300800 */
[----:B------:R-:W4:Y:S04]  /*3d830*/  LDL.LU R38, [R1+0xf8] ;  /* 0x0000f80001267983 */ /* 0x000f280000300800 */
[----:B------:R-:W4:Y:S01]  /*3d840*/  LDL.LU R39, [R1+0xfc] ;  /* 0x0000fc0001277983 */ /* 0x000f220000300800 */
[----:B0-----:R-:W-:-:S03]  /*3d850*/  IMAD.MOV.U32 R5, RZ, RZ, R0 ;  /* 0x000000ffff057224 */ /* 0x001fc600078e0000 */
[----:B----4-:R-:W-:Y:S04]  /*3d860*/  STL.64 [R1+0x2e20], R38 ;  /* 0x002e202601007387 */ /* 0x010fe80000100a00 */
[----:B---3--:R0:W-:Y:S04]  /*3d870*/  STL.64 [R1+0x2e18], R36 ;  /* 0x002e182401007387 */ /* 0x0081e80000100a00 */
[----:B------:R-:W3:Y:S04]  /*3d880*/  LDL.LU R4, [R1+0x5d0] ;  /* 0x0005d00001047983 */ /* 0x000ee80000300800 */
[----:B------:R-:W4:Y:S04]  /*3d890*/  LDL.LU R0, [R1+0x2e3c] ;  /* 0x002e3c0001007983 */ /* 0x000f280000300800 */
[----:B-1----:R-:W3:Y:S04]  /*3d8a0*/  LDL.LU R6, [R1+0x5d8] ;  /* 0x0005d80001067983 */ /* 0x002ee80000300800 */
[----:B------:R-:W3:Y:S04]  /*3d8b0*/  LDL.LU R7, [R1+0x5dc] ;  /* 0x0005dc0001077983 */ /* 0x000ee80000300800 */
[----:B--2---:R-:W2:Y:S04]  /*3d8c0*/  LDL.LU R40, [R1+0x100] ;  /* 0x0001000001287983 */ /* 0x004ea80000300800 */
[----:B------:R-:W2:Y:S04]  /*3d8d0*/  LDL.LU R41, [R1+0x104] ;  /* 0x0001040001297983 */ /* 0x000ea80000300800 */
[----:B------:R-:W2:Y:S01]  /*3d8e0*/  LDL.LU R42, [R1+0x108] ;  /* 0x00010800012a7983 */ /* 0x000ea20000300800 */
[----:B----4-:R-:W-:-:S03]  /*3d8f0*/  IMAD.MOV.U32 R43, RZ, RZ, R0 ;  /* 0x000000ffff2b7224 */ /* 0x010fc600078e0000 */
[----:B------:R-:W4:Y:S04]  /*3d900*/  LDL.LU R0, [R1+0x2e38] ;  /* 0x002e380001007983 */ /* 0x000f280000300800 */
[----:B0-----:R-:W3:Y:S04]  /*3d910*/  LDL.LU R36, [R1+0x110] ;  /* 0x0001100001247983 */ /* 0x001ee80000300800 */
[----:B------:R-:W3:Y:S04]  /*3d920*/  LDL.LU R37, [R1+0x114] ;  /* 0x0001140001257983 */ /* 0x000ee80000300800 */
[----:B------:R-:W3:Y:S04]  /*3d930*/  LDL.LU R38, [R1+0x118] ;  /* 0x0001180001267983 */ /* 0x000ee80000300800 */
[----:B------:R-:W3:Y:S04]  /*3d940*/  LDL.LU R39, [R1+0x11c] ;  /* 0x00011c0001277983 */ /* 0x000ee80000300800 */
        /* <DEDUP_REMOVED lines=9> */
[----:B------:R-:W3:Y:S01]  /*3d9e0*/  LDL.LU R27, [R1+0x10fc] ;  /* 0x0010fc00011b7983 */ /* 0x000ee20000300800 */
[----:B----4-:R-:W-:-:S03]  /*3d9f0*/  IMAD.MOV.U32 R23, RZ, RZ, R0 ;  /* 0x000000ffff177224 */ /* 0x010fc600078e0000 */
[----:B------:R-:W4:Y:S04]  /*3da00*/  LDL.LU R0, [R1+0x10f8] ;  /* 0x0010f80001007983 */ /* 0x000f280000300800 */
[----:B------:R-:W4:Y:S04]  /*3da10*/  LDL.LU R48, [R1+0x5e0] ;  /* 0x0005e00001307983 */ /* 0x000f280000300800 */
[----:B------:R-:W4:Y:S04]  /*3da20*/  LDL.LU R49, [R1+0x5e4] ;  /* 0x0005e40001317983 */ /* 0x000f280000300800 */
[----:B------:R-:W4:Y:S04]  /*3da30*/  LDL.LU R50, [R1+0x5e8] ;  /* 0x0005e80001327983 */ /* 0x000f280000300800 */
[----:B------:R-:W4:Y:S01]  /*3da40*/  LDL.LU R51, [R1+0x5ec] ;  /* 0x0005ec0001337983 */ /* 0x000f220000300800 */
[C---:B--2---:R-:W-:Y:S03]  /*3da50*/  HMMA.16816.F32 R20, R32.reuse, R16, R20 ;  /* 0x000000102014723c */ /* 0x044fe60000001814 */
        /* <DEDUP_REMOVED lines=20> */
[----:B------:R-:W-:Y:S04]  /*3dba0*/  STL.64 [R1+0x130], R20 ;  /* 0x0001301401007387 */ /* 0x000fe80000100a00 */
[----:B------:R0:W-:Y:S04]  /*3dbb0*/  STL.64 [R1+0x138], R22 ;  /* 0x0001381601007387 */ /* 0x0001e80000100a00 */
[----:B0-----:R-:W4:Y:S04]  /*3dbc0*/  LDL.LU.64 R22, [R1+0x2e30] ;  /* 0x002e300001167983 */ /* 0x001f280000300a00 */
[----:B------:R-:W2:Y:S01]  /*3dbd0*/  LDL.LU.64 R20, [R1+0x2e28] ;  /* 0x002e280001147983 */ /* 0x000ea20000300a00 */
[C---:B------:R-:W-:Y:S06]  /*3dbe0*/  HMMA.16816.F32 R40, R32.reuse, R24, R40 ;  /* 0x000000182028723c */ /* 0x040fec0000001828 */
[----:B---3--:R-:W-:Y:S01]  /*3dbf0*/  HMMA.16816.F32 R4, R32, R18, R4 ;  /* 0x000000122004723c */ /* 0x008fe20000001804 */
[----:B------:R-:W-:-:S05]  /*3dc00*/  IMAD R28, R28, 0x100, R61 ;  /* 0x000001001c1c7824 */ /* 0x000fca00078e023d */
[C---:B--2---:R-:W-:Y:S06]  /*3dc10*/  HMMA.16816.F32 R36, R32.reuse, R20, R36 ;  /* 0x000000142024723c */ /* 0x044fec0000001824 */
[----:B----4-:R-:W-:-:S15]  /*3dc20*/  HMMA.16816.F32 R48, R32, R22, R48 ;  /* 0x000000162030723c */ /* 0x010fde0000001830 */
[----:B------:R-:W-:-:S02]  /*3dc30*/  NOP ;  /* 0x0000000000007918 */ /* 0x000fc40000000000 */
[----:B------:R-:W-:Y:S04]  /*3dc40*/  STL.64 [R1+0x120], R36 ;  /* 0x0001202401007387 */ /* 0x000fe80000100a00 */
[----:B------:R0:W-:Y:S04]  /*3dc50*/  STL.64 [R1+0x128], R38 ;  /* 0x0001282601007387 */ /* 0x0001e80000100a00 */
[----:B0-----:R-:W2:Y:S04]  /*3dc60*/  LDL.LU.64 R38, [R1+0x2e20] ;  /* 0x002e200001267983 */ /* 0x001ea80000300a00 */
[----:B------:R-:W2:Y:S04]  /*3dc70*/  LDL.LU.64 R36, [R1+0x2e18] ;  /* 0x002e180001247983 */ /* 0x000ea80000300a00 */
[----:B------:R-:W3:Y:S04]  /*3dc80*/  LDL.LU R61, [R1+0x2e10] ;  /* 0x002e1000013d7983 */ /* 0x000ee80000300800 */
[----:B------:R-:W-:Y:S04]  /*3dc90*/  STL.64 [R1+0x110], R40 ;  /* 0x0001102801007387 */ /* 0x000fe80000100a00 */
[----:B------:R0:W-:Y:S04]  /*3dca0*/  STL.64 [R1+0x118], R42 ;  /* 0x0001182a01007387 */ /* 0x0001e80000100a00 */
[----:B0-----:R-:W4:Y:S04]  /*3dcb0*/  LDL.LU.64 R42, [R1+0x2e08] ;  /* 0x002e0800012a7983 */ /* 0x001f280000300a00 */
[----:B------:R-:W4:Y:S04]  /*3dcc0*/  LDL.LU.64 R40, [R1+0x2e00] ;  /* 0x002e000001287983 */ /* 0x000f280000300a00 */
[----:B------:R-:W-:Y:S04]  /*3dcd0*/  STL.64 [R1+0x800], R48 ;  /* 0x0008003001007387 */ /* 0x000fe80000100a00 */
[----:B------:R0:W-:Y:S04]  /*3dce0*/  STL.64 [R1+0x808], R50 ;  /* 0x0008083201007387 */ /* 0x0001e80000100a00 */
[----:B0-----:R-:W3:Y:S04]  /*3dcf0*/  LDL.LU.64 R50, [R1+0x2df8] ;  /* 0x002df80001327983 */ /* 0x001ee80000300a00 */
[----:B------:R-:W3:Y:S04]  /*3dd00*/  LDL.LU.64 R48, [R1+0x2df0] ;  /* 0x002df00001307983 */ /* 0x000ee80000300a00 */
[----:B------:R-:W-:Y:S04]  /*3dd10*/  STL.64 [R1+0x7f0], R4 ;  /* 0x0007f00401007387 */ /* 0x000fe80000100a00 */
[----:B------:R0:W-:Y:S04]  /*3dd20*/  STL.64 [R1+0x7f8], R6 ;  /* 0x0007f80601007387 */ /* 0x0001e80000100a00 */
[----:B0-----:R-:W2:Y:S04]  /*3dd30*/  LDL.LU.64 R6, [R1+0x2de8] ;  /* 0x002de80001067983 */ /* 0x001ea80000300a00 */
[----:B------:R-:W4:Y:S01]  /*3dd40*/  LDL.LU.64 R4, [R1+0x2de0] ;  /* 0x002de00001047983 */ /* 0x000f220000300a00 */
[----:B------:R-:W-:-:S02]  /*3dd50*/  IMAD R29, R30, 0x100, R29 ;  /* 0x000001001e1d7824 */ /* 0x000fc400078e021d */
[----:B------:R-:W-:Y:S02]  /*3dd60*/  IMAD R30, R26, 0x100, R31 ;  /* 0x000001001a1e7824 */ /* 0x000fe400078e021f */
[----:B------:R-:W-:Y:S01]  /*3dd70*/  IMAD R31, R0, 0x100, R27 ;  /* 0x00000100001f7824 */ /* 0x000fe200078e021b */
[----:B------:R-:W-:Y:S02]  /*3dd80*/  F2FP.F16.E5M2.UNPACK_B R28, R28 ;  /* 0x0000001cff1c723e */ /* 0x000fe400020004ff */
[----:B------:R-:W-:Y:S02]  /*3dd90*/  F2FP.F16.E5M2.UNPACK_B R29, R29 ;  /* 0x0000001dff1d723e */ /* 0x000fe400020004ff */
[----:B------:R-:W-:Y:S02]  /*3dda0*/  F2FP.F16.E5M2.UNPACK_B R30, R30 ;  /* 0x0000001eff1e723e */ /* 0x000fe400020004ff */
[----:B------:R-:W-:Y:S01]  /*3ddb0*/  F2FP.F16.E5M2.UNPACK_B R31, R31 ;  /* 0x0000001fff1f723e */ /* 0x000fe200020004ff */
[----:B--2---:R-:W-:Y:S06]  /*3ddc0*/  HMMA.16816.F32 R32, R32, R6, R36 ;  /* 0x000000062020723c */ /* 0x004fec0000001824 */
[----:B----4-:R-:W-:-:S15]  /*3ddd0*/  HMMA.16816.F32 R36, R28, R4, R52 ;  /* 0x000000041c24723c */ /* 0x010fde0000001834 */
[----:B------:R-:W-:-:S08]  /*3dde0*/  NOP ;  /* 0x0000000000007918 */ /* 0x000fd00000000000 */
[----:B------:R-:W-:Y:S04]  /*3ddf0*/  STL.64 [R1+0xf0], R36 ;  /* 0x0000f02401007387 */ /* 0x000fe80000100a00 */
[----:B------:R-:W-:Y:S04]  /*3de00*/  STL.64 [R1+0x100], R32 ;  /* 0x0001002001007387 */ /* 0x000fe80000100a00 */
[----:B------:R0:W-:Y:S04]  /*3de10*/  STL.64 [R1+0x108], R34 ;  /* 0x0001082201007387 */ /* 0x0001e80000100a00 */
[----:B------:R-:W-:Y:S04]  /*3de20*/  STL [R1+0xf8], R38 ;  /* 0x0000f82601007387 */ /* 0x000fe80000100800 */
[----:B------:R-:W-:Y:S04]  /*3de30*/  STL.64 [R1+0x2dd0], R6 ;  /* 0x002dd00601007387 */ /* 0x000fe80000100a00 */
[----:B------:R1:W-:Y:S01]  /*3de40*/  STL.64 [R1+0x2dc8], R4 ;  /* 0x002dc80401007387 */ /* 0x0003e20000100a00 */
[C---:B0-----:R-:W-:Y:S06]  /*3de50*/  HMMA.16816.F32 R32, R28.reuse, R2, R44 ;  /* 0x000000021c20723c */ /* 0x041fec000000182c */
[----:B-1----:R-:W-:Y:S01]  /*3de60*/  HMMA.16816.F32 R4, R28, R16, R40 ;  /* 0x000000101c04723c */ /* 0x002fe20000001828 */
[----:B------:R-:W-:-:S05]  /*3de70*/  IMAD.MOV.U32 R0, RZ, RZ, R39 ;  /* 0x000000ffff007224 */ /* 0x000fca00078e0027 */
[----:B------:R0:W-:-:S15]  /*3de80*/  STL [R1+0x2a58], R0 ;  /* 0x002a580001007387 */ /* 0x0001de0000100800 */
[----:B------:R-:W-:-:S02]  /*3de90*/  NOP ;  /* 0x0000000000007918 */ /* 0x000fc40000000000 */
[----:B------:R-:W-:Y:S04]  /*3dea0*/  STL.64 [R1+0xd0], R4 ;  /* 0x0000d00401007387 */ /* 0x000fe80000100a00 */
[----:B------:R-:W-:Y:S04]  /*3deb0*/  STL.64 [R1+0xe0], R32 ;  /* 0x0000e02001007387 */ /* 0x000fe80000100a00 */
[----:B------:R-:W-:Y:S04]  /*3dec0*/  STL.64 [R1+0xe8], R34 ;  /* 0x0000e82201007387 */ /* 0x000fe80000100a00 */
[----:B------:R3:W-:Y:S01]  /*3ded0*/  STL [R1+0xd8], R6 ;  /* 0x0000d80601007387 */ /* 0x0007e20000100800 */
[----:B0-----:R-:W-:-:S02]  /*3dee0*/  IMAD.MOV.U32 R0, RZ, RZ, R7 ;  /* 0x000000ffff007224 */ /* 0x001fc400078e0007 */
[----:B---3--:R-:W-:Y:S03]  /*3def0*/  HMMA.16816.F32 R4, R28, R20, R48 ;  /* 0x000000141c04723c */ /* 0x008fe60000001830 */
[----:B------:R-:W-:-:S15]  /*3df00*/  STL [R1+0x2a5c], R0 ;  /* 0x002a5c0001007387 */ /* 0x000fde0000100800 */
[----:B------:R-:W-:-:S05]  /*3df10*/  NOP ;  /* 0x0000000000007918 */ /* 0x000fca0000000000 */
[----:B------:R-:W-:Y:S04]  /*3df20*/  STL.64 [R1+0xc0], R4 ;  /* 0x0000c00401007387 */ /* 0x000fe80000100a00 */
[----:B------:R0:W-:Y:S02]  /*3df30*/  STL.64 [R1+0xc8], R6 ;  /* 0x0000c80601007387 */ /* 0x0001e40000100a00 */
[----:B0-----:R-:W-:-:S15]  /*3df40*/  HMMA.16816.F32 R4, R28, R24, R8 ;  /* 0x000000181c04723c */ /* 0x001fde0000001808 */
[----:B------:R-:W-:-:S09]  /*3df50*/  NOP ;  /* 0x0000000000007918 */ /* 0x000fd20000000000 */
[----:B------:R-:W-:Y:S01]  /*3df60*/  IMAD.MOV.U32 R0, RZ, RZ, R7 ;  /* 0x000000ffff007224 */ /* 0x000fe200078e0007 */
[----:B------:R0:W-:Y:S04]  /*3df70*/  STL.64 [R1+0xb0], R4 ;  /* 0x0000b00401007387 */ /* 0x0001e80000100a00 */
[----:B------:R1:W-:Y:S04]  /*3df80*/  STL [R1+0xb8], R6 ;  /* 0x0000b80601007387 */ /* 0x0003e80000100800 */
[----:B------:R-:W-:Y:S04]  /*3df90*/  STL [R1+0x2b28], R0 ;  /* 0x002b280001007387 */ /* 0x000fe80000100800 */
[----:B------:R-:W2:Y:S04]  /*3dfa0*/  LDL.LU R48, [R1+0x40] ;  /* 0x0000400001307983 */ /* 0x000ea80000300800 */
[----:B------:R-:W2:Y:S04]  /*3dfb0*/  LDL.LU R49, [R1+0x44] ;  /* 0x0000440001317983 */ /* 0x000ea80000300800 */
[----:B------:R-:W3:Y:S01]  /*3dfc0*/  LDL.LU R50, [R1+0x48] ;  /* 0x0000480001327983 */ /* 0x000ee20000300800 */
[----:B------:R-:W-:-:S03]  /*3dfd0*/  IMAD.MOV.U32 R51, RZ, RZ, R61 ;  /* 0x000000ffff337224 */ /* 0x000fc600078e003d */
[----:B------:R-:W4:Y:S04]  /*3dfe0*/  LDL.LU R61, [R1+0x2ddc] ;  /* 0x002ddc00013d7983 */ /* 0x000f280000300800 */
[----:B---3--:R-:W-:Y:S04]  /*3dff0*/  STL.64 [R1+0x2db0], R50 ;  /* 0x002db03201007387 */ /* 0x008fe80000100a00 */
[----:B--2---:R-:W-:Y:S04]  /*3e000*/  STL.64 [R1+0x2da8], R48 ;  /* 0x002da83001007387 */ /* 0x004fe80000100a00 */
[----:B------:R-:W2:Y:S04]  /*3e010*/  LDL.LU R40, [R1+0x50] ;  /* 0x0000500001287983 */ /* 0x000ea80000300800 */
[----:B------:R-:W2:Y:S04]  /*3e020*/  LDL.LU R41, [R1+0x54] ;  /* 0x0000540001297983 */ /* 0x000ea80000300800 */
[----:B------:R-:W3:Y:S04]  /*3e030*/  LDL.LU R42, [R1+0x58] ;  /* 0x00005800012a7983 */ /* 0x000ee80000300800 */
[----:B------:R-:W3:Y:S01]  /*3e040*/  LDL.LU R43, [R1+0x5c] ;  /* 0x00005c00012b7983 */ /* 0x000ee20000300800 */
[----:B----4-:R-:W-:-:S02]  /*3e050*/  IMAD.MOV.U32 R55, RZ, RZ, R61 ;  /* 0x000000ffff377224 */ /* 0x010fc400078e003d */
[----:B------:R-:W-:Y:S02]  /*3e060*/  IMAD R34, R57, 0x100, R56 ;  /* 0x0000010039227824 */ /* 0x000fe400078e0238 */
[----:B------:R-:W-:Y:S01]  /*3e070*/  IMAD R35, R59, 0x100, R58 ;  /* 0x000001003b237824 */ /* 0x000fe200078e023a */
[----:B---3--:R-:W-:Y:S04]  /*3e080*/  STL.64 [R1+0x2dc0], R42 ;  /* 0x002dc02a01007387 */ /* 0x008fe80000100a00 */
[----:B--2---:R2:W-:Y:S04]  /*3e090*/  STL.64 [R1+0x2db8], R40 ;  /* 0x002db82801007387 */ /* 0x0045e80000100a00 */
        /* <DEDUP_REMOVED lines=12> */
[----:B0-----:R-:W4:Y:S04]  /*3e160*/  LDL.LU R4, [R1+0x5b0] ;  /* 0x0005b00001047983 */ /* 0x001f280000300800 */
[----:B------:R-:W4:Y:S04]  /*3e170*/  LDL.LU R5, [R1+0x5b4] ;  /* 0x0005b40001057983 */ /* 0x000f280000300800 */
[----:B-1----:R-:W4:Y:S04]  /*3e180*/  LDL.LU R6, [R1+0x5b8] ;  /* 0x0005b80001067983 */ /* 0x002f280000300800 */
[----:B------:R-:W4:Y:S04]  /*3e190*/  LDL.LU R7, [R1+0x5bc] ;  /* 0x0005bc0001077983 */ /* 0x000f280000300800 */
[----:B--2---:R-:W2:Y:S04]  /*3e1a0*/  LDL.LU R40, [R1+0x90] ;  /* 0x0000900001287983 */ /* 0x004ea80000300800 */
[----:B------:R-:W2:Y:S04]  /*3e1b0*/  LDL.LU R41, [R1+0x94] ;  /* 0x0000940001297983 */ /* 0x000ea80000300800 */
[----:B------:R-:W2:Y:S04]  /*3e1c0*/  LDL.LU R42, [R1+0x98] ;  /* 0x00009800012a7983 */ /* 0x000ea80000300800 */
[----:B------:R-:W2:Y:S04]  /*3e1d0*/  LDL.LU R43, [R1+0x9c] ;  /* 0x00009c00012b7983 */ /* 0x000ea80000300800 */
[----:B------:R-:W2:Y:S04]  /*3e1e0*/  LDL.LU R48, [R1+0x80] ;  /* 0x0000800001307983 */ /* 0x000ea80000300800 */
[----:B------:R-:W2:Y:S04]  /*3e1f0*/  LDL.LU R49, [R1+0x84] ;  /* 0x0000840001317983 */ /* 0x000ea80000300800 */
[----:B------:R-:W2:Y:S01]  /*3e200*/  LDL.LU R50, [R1+0x88] ;  /* 0x0000880001327983 */ /* 0x000ea20000300800 */
[----:B------:R-:W-:-:S02]  /*3e210*/  IMAD R32, R13, 0x100, R12 ;  /* 0x000001000d207824 */ /* 0x000fc400078e020c */
[----:B------:R-:W-:Y:S01]  /*3e220*/  IMAD R33, R15, 0x100, R14 ;  /* 0x000001000f217824 */ /* 0x000fe200078e020e */
[C---:B---3--:R-:W-:Y:S01]  /*3e230*/  HMMA.16816.F32 R56, R28.reuse, R22, R56 ;  /* 0x000000161c38723c */ /* 0x048fe20000001838 */
[----:B----4-:R-:W-:Y:S02]  /*3e240*/  IMAD.MOV.U32 R51, RZ, RZ, R61 ;  /* 0x000000ffff337224 */ /* 0x010fe400078e003d */
[----:B------:R-:W3:Y:S04]  /*3e250*/  LDL.LU R61, [R1+0x1128] ;  /* 0x00112800013d7983 */ /* 0x000ee80000300800 */
[----:B------:R-:W4:Y:S04]  /*3e260*/  LDL.LU R0, [R1+0x1130] ;  /* 0x0011300001007983 */ /* 0x000f280000300800 */
[----:B------:R-:W4:Y:S04]  /*3e270*/  LDL.LU R26, [R1+0x113c] ;  /* 0x00113c00011a7983 */ /* 0x000f280000300800 */
[----:B------:R-:W4:Y:S04]  /*3e280*/  LDL.LU R27, [R1+0x1138] ;  /* 0x00113800011b7983 */ /* 0x000f280000300800 */
[----:B------:R-:W3:Y:S01]  /*3e290*/  LDL.LU R12, [R1+0x5a0] ;  /* 0x0005a000010c7983 */ /* 0x000ee20000300800 */
[----:B------:R-:W-:Y:S03]  /*3e2a0*/  HMMA.16816.F32 R4, R28, R18, R4 ;  /* 0x000000121c04723c */ /* 0x000fe60000001804 */
[----:B------:R-:W3:Y:S04]  /*3e2b0*/  LDL.LU R13, [R1+0x5a4] ;  /* 0x0005a400010d7983 */ /* 0x000ee80000300800 */
[----:B------:R-:W3:Y:S04]  /*3e2c0*/  LDL.LU R14, [R1+0x5a8] ;  /* 0x0005a800010e7983 */ /* 0x000ee80000300800 */
[----:B------:R-:W3:Y:S04]  /*3e2d0*/  LDL.LU R15, [R1+0x5ac] ;  /* 0x0005ac00010f7983 */ /* 0x000ee80000300800 */
[----:B------:R-:W4:Y:S04]  /*3e2e0*/  LDL.LU R36, [R1+0x590] ;  /* 0x0005900001247983 */ /* 0x000f280000300800 */
[----:B------:R-:W4:Y:S04]  /*3e2f0*/  LDL.LU R37, [R1+0x594] ;  /* 0x0005940001257983 */ /* 0x000f280000300800 */
[----:B------:R-:W4:Y:S04]  /*3e300*/  LDL.LU R38, [R1+0x598] ;  /* 0x0005980001267983 */ /* 0x000f280000300800 */
[----:B------:R-:W4:Y:S04]  /*3e310*/  LDL.LU R39, [R1+0x59c] ;  /* 0x00059c0001277983 */ /* 0x000f280000300800 */
[----:B------:R-:W4:Y:S04]  /*3e320*/  LDL.LU R8, [R1+0x30] ;  /* 0x0000300001087983 */ /* 0x000f280000300800 */
[----:B------:R0:W-:Y:S04]  /*3e330*/  STL.64 [R1+0x7e0], R56 ;  /* 0x0007e03801007387 */ /* 0x0001e80000100a00 */
[----:B------:R1:W-:Y:S04]  /*3e340*/  STL.64 [R1+0x7e8], R58 ;  /* 0x0007e83a01007387 */ /* 0x0003e80000100a00 */
[----:B------:R-:W4:Y:S04]  /*3e350*/  LDL.LU R9, [R1+0x34] ;  /* 0x0000340001097983 */ /* 0x000f280000300800 */
[----:B------:R-:W4:Y:S04]  /*3e360*/  LDL.LU R10, [R1+0x38] ;  /* 0x00003800010a7983 */ /* 0x000f280000300800 */
[----:B------:R-:W4:Y:S04]  /*3e370*/  LDL.LU R11, [R1+0x3c] ;  /* 0x00003c00010b7983 */ /* 0x000f280000300800 */
[----:B0-----:R-:W4:Y:S04]  /*3e380*/  LDL.LU R56, [R1+0x10] ;  /* 0x0000100001387983 */ /* 0x001f280000300800 */
[----:B------:R-:W4:Y:S04]  /*3e390*/  LDL.LU R57, [R1+0x14] ;  /* 0x0000140001397983 */ /* 0x000f280000300800 */
[----:B-1----:R-:W4:Y:S04]  /*3e3a0*/  LDL.LU R58, [R1+0x18] ;  /* 0x00001800013a7983 */ /* 0x002f280000300800 */
[----:B------:R-:W4:Y:S04]  /*3e3b0*/  LDL.LU R59, [R1+0x1c] ;  /* 0x00001c00013b7983 */ /* 0x000f280000300800 */
[----:B------:R-:W-:Y:S04]  /*3e3c0*/  STL.64 [R1+0x7d0], R4 ;  /* 0x0007d00401007387 */ /* 0x000fe80000100a00 */
[----:B------:R0:W-:Y:S04]  /*3e3d0*/  STL.64 [R1+0x7d8], R6 ;  /* 0x0007d80601007387 */ /* 0x0001e80000100a00 */
[----:B0-----:R-:W2:Y:S04]  /*3e3e0*/  LDL.LU.64 R6, [R1+0x2dd0] ;  /* 0x002dd00001067983 */ /* 0x001ea80000300a00 */
[----:B------:R-:W3:Y:S01]  /*3e3f0*/  LDL.LU.64 R4, [R1+0x2dc8] ;  /* 0x002dc80001047983 */ /* 0x000ee20000300a00 */
[----:B------:R-:W-:-:S02]  /*3e400*/  F2FP.F16.E5M2.UNPACK_B R32, R32 ;  /* 0x00000020ff20723e */ /* 0x000fc400020004ff */
[----:B------:R-:W-:Y:S02]  /*3e410*/  F2FP.F16.E5M2.UNPACK_B R33, R33 ;  /* 0x00000021ff21723e */ /* 0x000fe400020004ff */
[----:B------:R-:W-:Y:S02]  /*3e420*/  F2FP.F16.E5M2.UNPACK_B R34, R34 ;  /* 0x00000022ff22723e */ /* 0x000fe400020004ff */
[----:B------:R-:W-:Y:S01]  /*3e430*/  F2FP.F16.E5M2.UNPACK_B R35, R35 ;  /* 0x00000023ff23723e */ /* 0x000fe200020004ff */
[----:B--2---:R-:W-:Y:S06]  /*3e440*/  HMMA.16816.F32 R28, R28, R6, R40 ;  /* 0x000000061c1c723c */ /* 0x004fec0000001828 */
[----:B---3--:R-:W-:Y:S01]  /*3e450*/  HMMA.16816.F32 R48, R32, R4, R48 ;  /* 0x000000042030723c */ /* 0x008fe20000001830 */
[----:B------:R-:W2:Y:S04]  /*3e460*/  LDL.LU.64 R42, [R1+0x2dc0] ;  /* 0x002dc000012a7983 */ /* 0x000ea80000300a00 */
[----:B------:R-:W2:-:S12]  /*3e470*/  LDL.LU.64 R40, [R1+0x2db8] ;  /* 0x002db80001287983 */ /* 0x000e980000300a00 */
        /* <DEDUP_REMOVED lines=8> */
[----:B0-----:R-:W3:Y:S04]  /*3e500*/  LDL.LU.64 R50, [R1+0x2db0] ;  /* 0x002db00001327983 */ /* 0x001ee80000300a00 */
[----:B------:R-:W3:Y:S01]  /*3e510*/  LDL.LU.64 R48, [R1+0x2da8] ;  /* 0x002da80001307983 */ /* 0x000ee20000300a00 */
[C---:B------:R-:W-:Y:S06]  /*3e520*/  HMMA.16816.F32 R44, R32.reuse, R2, R44 ;  /* 0x00000002202c723c */ /* 0x040fec000000182c */
[C---:B------:R-:W-:Y:S06]  /*3e530*/  HMMA.16816.F32 R52, R32.reuse, R16, R52 ;  /* 0x000000102034723c */ /* 0x040fec0000001834 */
[C---:B------:R-:W-:Y:S06]  /*3e540*/  HMMA.16816.F32 R12, R32.reuse, R22, R12 ;  /* 0x00000016200c723c */ /* 0x040fec000000180c */
[C---:B----4-:R-:W-:Y:S05]  /*3e550*/  HMMA.16816.F32 R36, R32.reuse, R18, R36 ;  /* 0x000000122024723c */ /* 0x050fea0000001824 */
        /* <DEDUP_REMOVED lines=8> */
[----:B--2---:R-:W-:-:S15]  /*3e5e0*/  HMMA.16816.F32 R40, R32, R20, R40 ;  /* 0x000000142028723c */ /* 0x004fde0000001828 */
[----:B------:R-:W-:-:S08]  /*3e5f0*/  NOP ;  /* 0x0000000000007918 */ /* 0x000fd00000000000 */
[----:B------:R-:W-:Y:S04]  /*3e600*/  STL.64 [R1+0x60], R40 ;  /* 0x0000602801007387 */ /* 0x000fe80000100a00 */
[----:B------:R0:W-:Y:S01]  /*3e610*/  STL.64 [R1+0x68], R42 ;  /* 0x0000682a01007387 */ /* 0x0001e20000100a00 */
[----:B---3--:R-:W-:Y:S01]  /*3e620*/  IMAD R28, R29, 0x100, R28 ;  /* 0x000001001d1c7824 */ /* 0x008fe200078e021c */
[C---:B------:R-:W-:Y:S06]  /*3e630*/  HMMA.16816.F32 R48, R32.reuse, R24, R48 ;  /* 0x000000182030723c */ /* 0x040fec0000001830 */
[----:B------:R-:W-:Y:S01]  /*3e640*/  HMMA.16816.F32 R32, R32, R6, R8 ;  /* 0x000000062020723c */ /* 0x000fe20000001808 */
[----:B0-----:R-:W2:Y:S01]  /*3e650*/  LDL.LU.64 R42, [R1+0x2d80] ;  /* 0x002d8000012a7983 */ /* 0x001ea20000300a00 */
[----:B------:R-:W-:-:S03]  /*3e660*/  IMAD R29, R61, 0x100, R30 ;  /* 0x000001003d1d7824 */ /* 0x000fc600078e021e */
[----:B------:R-:W3:Y:S01]  /*3e670*/  LDL.LU.64 R40, [R1+0x2d78] ;  /* 0x002d780001287983 */ /* 0x000ee20000300a00 */
[----:B------:R-:W-:Y:S02]  /*3e680*/  IMAD R30, R0, 0x100, R31 ;  /* 0x00000100001e7824 */ /* 0x000fe400078e021f */
[----:B------:R-:W-:Y:S01]  /*3e690*/  IMAD R31, R27, 0x100, R26 ;  /* 0x000001001b1f7824 */ /* 0x000fe200078e021a */
[----:B------:R-:W-:Y:S02]  /*3e6a0*/  F2FP.F16.E5M2.UNPACK_B R28, R28 ;  /* 0x0000001cff1c723e */ /* 0x000fe400020004ff */
[----:B------:R-:W-:-:S06]  /*3e6b0*/  F2FP.F16.E5M2.UNPACK_B R29, R29 ;  /* 0x0000001dff1d723e */ /* 0x000fcc00020004ff */
[----:B------:R-:W-:Y:S01]  /*3e6c0*/  STL.64 [R1+0x50], R48 ;  /* 0x0000503001007387 */ /* 0x000fe20000100a00 */
[----:B------:R-:W-:-:S03]  /*3e6d0*/  IMAD.MOV.U32 R61, RZ, RZ, R51 ;  /* 0x000000ffff3d7224 */ /* 0x000fc600078e0033 */
[----:B------:R0:W-:Y:S04]  /*3e6e0*/  STL.64 [R1+0x58], R50 ;  /* 0x0000583201007387 */ /* 0x0001e80000100a00 */
[----:B0-----:R-:W3:Y:S04]  /*3e6f0*/  LDL.LU.64 R50, [R1+0x2d70] ;  /* 0x002d700001327983 */ /* 0x001ee80000300a00 */
[----:B------:R-:W3:Y:S04]  /*3e700*/  LDL.LU.64 R48, [R1+0x2d68] ;  /* 0x002d680001307983 */ /* 0x000ee80000300a00 */
[----:B------:R-:W-:Y:S04]  /*3e710*/  STL [R1+0x294c], R61 ;  /* 0x00294c3d01007387 */ /* 0x000fe80000100800 */
[----:B------:R-:W-:Y:S04]  /*3e720*/  STL.64 [R1+0x7c0], R12 ;  /* 0x0007c00c01007387 */ /* 0x000fe80000100a00 */
[----:B------:R0:W-:Y:S01]  /*3e730*/  STL.64 [R1+0x7c8], R14 ;  /* 0x0007c80e01007387 */ /* 0x0001e20000100a00 */
[----:B------:R-:W-:-:S02]  /*3e740*/  F2FP.F16.E5M2.UNPACK_B R30, R30 ;  /* 0x0000001eff1e723e */ /* 0x000fc400020004ff */
[----:B------:R-:W-:Y:S01]  /*3e750*/  F2FP.F16.E5M2.UNPACK_B R31, R31 ;  /* 0x0000001fff1f723e */ /* 0x000fe200020004ff */
[----:B0-----:R-:W3:Y:S04]  /*3e760*/  LDL.LU.64 R14, [R1+0x2d60] ;  /* 0x002d6000010e7983 */ /* 0x001ee80000300a00 */
[----:B------:R-:W3:Y:S04]  /*3e770*/  LDL.LU.64 R12, [R1+0x2d58] ;  /* 0x002d5800010c7983 */ /* 0x000ee80000300a00 */
[----:B------:R0:W-:Y:S04]  /*3e780*/  STL.64 [R1+0x7b0], R36 ;  /* 0x0007b02401007387 */ /* 0x0001e80000100a00 */
[----:B------:R1:W-:Y:S04]  /*3e790*/  STL.64 [R1+0x7b8], R38 ;  /* 0x0007b82601007387 */ /* 0x0003e80000100a00 */
[----:B0-----:R-:W3:Y:S04]  /*3e7a0*/  LDL.LU R36, [R1+0x114c] ;  /* 0x00114c0001247983 */ /* 0x001ee80000300800 */
[----:B------:R-:W3:Y:S04]  /*3e7b0*/  LDL.LU R37, [R1+0x1154] ;  /* 0x0011540001257983 */ /* 0x000ee80000300800 */
[----:B-1----:R-:W3:Y:S04]  /*3e7c0*/  LDL.LU R38, [R1+0x1160] ;  /* 0x0011600001267983 */ /* 0x002ee80000300800 */
[----:B------:R-:W3:Y:S04]  /*3e7d0*/  LDL.LU R39, [R1+0x115c] ;  /* 0x00115c0001277983 */ /* 0x000ee80000300800 */
[----:B------:R-:W3:Y:S04]  /*3e7e0*/  LDL.LU R26, [R1+0x1168] ;  /* 0x00116800011a7983 */ /* 0x000ee80000300800 */
[----:B------:R-:W3:Y:S04]  /*3e7f0*/  LDL.LU R27, [R1+0x1164] ;  /* 0x00116400011b7983 */ /* 0x000ee80000300800 */
[----:B------:R-:W3:Y:S04]  /*3e800*/  LDL.LU.64 R10, [R1+0x2d50] ;  /* 0x002d5000010a7983 */ /* 0x000ee80000300a00 */
[----:B------:R-:W3:Y:S04]  /*3e810*/  LDL.LU.64 R8, [R1+0x2d48] ;  /* 0x002d480001087983 */ /* 0x000ee80000300a00 */
[----:B------:R0:W-:Y:S04]  /*3e820*/  STL.64 [R1+0x750], R32 ;  /* 0x0007502001007387 */ /* 0x0001e80000100a00 */
[----:B------:R1:W-:Y:S01]  /*3e830*/  STL.64 [R1+0x758], R34 ;  /* 0x0007582201007387 */ /* 0x0003e20000100a00 */
[----:B------:R-:W-:Y:S03]  /*3e840*/  HMMA.16816.F32 R56, R28, R4, R56 ;  /* 0x000000041c38723c */ /* 0x000fe60000001838 */
[----:B0-----:R-:W4:Y:S04]  /*3e850*/  LDL.LU R32, [R1] ;  /* 0x0000000001207983 */ /* 0x001f280000300800 */
[----:B------:R-:W4:Y:S04]  /*3e860*/  LDL.LU R33, [R1+0x4] ;  /* 0x0000040001217983 */ /* 0x000f280000300800 */
[----:B-1----:R-:W4:-:S12]  /*3e870*/  LDL.LU R34, [R1+0x8] ;  /* 0x0000080001227983 */ /* 0x002f180000300800 */
[----:B------:R-:W-:Y:S04]  /*3e880*/  STL.64 [R1+0x30], R56 ;  /* 0x0000303801007387 */ /* 0x000fe80000100a00 */
[----:B------:R0:W-:Y:S04]  /*3e890*/  STL.64 [R1+0x38], R58 ;  /* 0x0000383a01007387 */ /* 0x0001e80000100a00 */
[----:B0-----:R-:W2:Y:S04]  /*3e8a0*/  LDL.LU.64 R58, [R1+0x2d40] ;  /* 0x002d4000013a7983 */ /* 0x001ea80000300a00 */
[----:B------:R-:W2:Y:S01]  /*3e8b0*/  LDL.LU.64 R56, [R1+0x2d38] ;  /* 0x002d380001387983 */ /* 0x000ea20000300a00 */
[----:B------:R-:W-:-:S07]  /*3e8c0*/  IMAD.MOV.U32 R35, RZ, RZ, R60 ;  /* 0x000000ffff237224 */ /* 0x000fce00078e003c */
[----:B----4-:R-:W-:Y:S01]  /*3e8d0*/  HMMA.16816.F32 R32, R28, R2, R32 ;  /* 0x000000021c20723c */ /* 0x010fe20000001820 */
[----:B------:R-:W4:Y:S04]  /*3e8e0*/  LDL.LU R2, [R1+0x1150] ;  /* 0x0011500001027983 */ /* 0x000f280000300800 */
[----:B------:R-:W4:-:S15]  /*3e8f0*/  LDL.LU R3, [R1+0x1158] ;  /* 0x0011580001037983 */ /* 0x000f1e0000300800 */
[----:B------:R-:W-:-:S03]  /*3e900*/  NOP ;  /* 0x0000000000007918 */ /* 0x000fc60000000000 */
[----:B------:R-:W-:Y:S04]  /*3e910*/  STL.64 [R1+0x20], R32 ;  /* 0x0000202001007387 */ /* 0x000fe80000100a00 */
[----:B------:R2:W-:Y:S02]  /*3e920*/  STL.64 [R1+0x28], R34 ;  /* 0x0000282201007387 */ /* 0x0005e40000100a00 */
[----:B--2---:R-:W-:-:S15]  /*3e930*/  HMMA.16816.F32 R32, R28, R16, R56 ;  /* 0x000000101c20723c */ /* 0x004fde0000001838 */
[----:B------:R-:W-:-:S08]  /*3e940*/  NOP ;  /* 0x0000000000007918 */ /* 0x000fd00000000000 */
[----:B------:R0:W-:Y:S04]  /*3e950*/  STL.64 [R1], R32 ;  /* 0x0000002001007387 */ /* 0x0001e80000100a00 */
[----:B------:R1:W-:Y:S01]  /*3e960*/  STL.64 [R1+0x8], R34 ;  /* 0x0000082201007387 */ /* 0x0003e20000100a00 */
[----:B------:R-:W-:Y:S02]  /*3e970*/  IMAD.MOV.U32 R60, RZ, RZ, R35 ;  /* 0x000000ffff3c7224 */ /* 0x000fe400078e0023 */
[----:B0-----:R-:W-:Y:S02]  /*3e980*/  IMAD.MOV.U32 R32, RZ, RZ, R53 ;  /* 0x000000ffff207224 */ /* 0x001fe400078e0035 */
[----:B------:R-:W-:Y:S01]  /*3e990*/  IMAD.MOV.U32 R33, RZ, RZ, R54 ;  /* 0x000000ffff217224 */ /* 0x000fe200078e0036 */
[----:B------:R-:W2:Y:S04]  /*3e9a0*/  LDL.LU R53, [R1+0x2d34] ;  /* 0x002d340001357983 */ /* 0x000ea80000300800 */
[----:B------:R-:W2:Y:S01]  /*3e9b0*/  LDL.LU R54, [R1+0x2d30] ;  /* 0x002d300001367983 */ /* 0x000ea20000300800 */
[----:B-1----:R-:W-:-:S02]  /*3e9c0*/  IMAD.MOV.U32 R34, RZ, RZ, R55 ;  /* 0x000000ffff227224 */ /* 0x002fc400078e0037 */
[----:B------:R-:W-:Y:S01]  /*3e9d0*/  IMAD.MOV.U32 R35, RZ, RZ, R47 ;  /* 0x000000ffff237224 */ /* 0x000fe200078e002f */
[----:B------:R-:W2:Y:S04]  /*3e9e0*/  LDL.LU R55, [R1+0x2d2c] ;  /* 0x002d2c0001377983 */ /* 0x000ea80000300800 */
[----:B------:R-:W4:Y:S04]  /*3e9f0*/  LDL.LU R47, [R1+0x2d28] ;  /* 0x002d2800012f7983 */ /* 0x000f280000300800 */
[----:B------:R-:W4:Y:S04]  /*3ea00*/  LDL R4, [R1+0x998] ;  /* 0x0009980001047983 */ /* 0x000f280000100800 */
[----:B------:R-:W4:Y:S01]  /*3ea10*/  LDL R5, [R1+0x99c] ;  /* 0x00099c0001057983 */ /* 0x000f220000100800 */
[----:B------:R-:W-:-:S02]  /*3ea20*/  IMAD.MOV.U32 R56, RZ, RZ, R43 ;  /* 0x000000ffff387224 */ /* 0x000fc400078e002b */
[----:B------:R-:W-:Y:S02]  /*3ea30*/  IMAD.MOV.U32 R57, RZ, RZ, R42 ;  /* 0x000000ffff397224 */ /* 0x000fe400078e002a */
[----:B---3--:R-:W-:Y:S02]  /*3ea40*/  IMAD.MOV.U32 R58, RZ, RZ, R41 ;  /* 0x000000ffff3a7224 */ /* 0x008fe400078e0029 */
[----:B------:R-:W-:Y:S02]  /*3ea50*/  IMAD.MOV.U32 R59, RZ, RZ, R40 ;  /* 0x000000ffff3b7224 */ /* 0x000fe400078e0028 */
[----:B------:R-:W-:Y:S02]  /*3ea60*/  IMAD R38, R39, 0x100, R38 ;  /* 0x0000010027267824 */ /* 0x000fe400078e0226 */
[----:B------:R-:W-:Y:S01]  /*3ea70*/  IMAD R39, R27, 0x100, R26 ;  /* 0x000001001b277824 */ /* 0x000fe200078e021a */
[----:B------:R-:W3:Y:S04]  /*3ea80*/  LDL R61, [R1+0x9a8] ;  /* 0x0009a800013d7983 */ /* 0x000ee80000100800 */
[----:B------:R-:W3:Y:S04]  /*3ea90*/  LDL R0, [R1+0x9ac] ;  /* 0x0009ac0001007983 */ /* 0x000ee80000100800 */
[----:B------:R-:W-:Y:S01]  /*3eaa0*/  STL [R1+0x2950], R60 ;  /* 0x0029503c01007387 */ /* 0x000fe20000100800 */
[C---:B--2---:R-:W-:Y:S06]  /*3eab0*/  HMMA.16816.F32 R52, R28.reuse, R20, R52 ;  /* 0x000000141c34723c */ /* 0x044fec0000001834 */
[C---:B----4-:R-:W-:Y:S06]  /*3eac0*/  HMMA.16816.F32 R40, R28.reuse, R24, R44 ;  /* 0x000000181c28723c */ /* 0x050fec000000182c */
[C---:B------:R-:W-:Y:S06]  /*3ead0*/  HMMA.16816.F32 R20, R28.reuse, R22, R8 ;  /* 0x000000161c14723c */ /* 0x040fec0000001808 */
[----:B------:R-:W-:Y:S05]  /*3eae0*/  HMMA.16816.F32 R24, R28, R18, R12 ;  /* 0x000000121c18723c */ /* 0x000fea000000180c */
[----:B------:R-:W-:Y:S04]  /*3eaf0*/  STL.64 [R1+0x2940], R54 ;  /* 0x0029403601007387 */ /* 0x000fe80000100a00 */
[----:B------:R0:W-:Y:S04]  /*3eb00*/  STL.64 [R1+0x2938], R52 ;  /* 0x0029383401007387 */ /* 0x0001e80000100a00 */
[----:B------:R-:W-:Y:S04]  /*3eb10*/  STL.64 [R1+0x2960], R42 ;  /* 0x0029602a01007387 */ /* 0x000fe80000100a00 */
[----:B------:R1:W-:Y:S04]  /*3eb20*/  STL.64 [R1+0x2958], R40 ;  /* 0x0029582801007387 */ /* 0x0003e80000100a00 */
[----:B------:R-:W-:Y:S04]  /*3eb30*/  STL.64 [R1+0x2970], R22 ;  /* 0x0029701601007387 */ /* 0x000fe80000100a00 */
[----:B------:R-:W-:Y:S04]  /*3eb40*/  STL.64 [R1+0x2968], R20 ;  /* 0x0029681401007387 */ /* 0x000fe80000100a00 */
[----:B------:R-:W-:Y:S04]  /*3eb50*/  STL.64 [R1+0x2980], R26 ;  /* 0x0029801a01007387 */ /* 0x000fe80000100a00 */
[----:B------:R-:W-:Y:S04]  /*3eb60*/  STL.64 [R1+0x2978], R24 ;  /* 0x0029781801007387 */ /* 0x000fe80000100a00 */
[----:B------:R-:W2:Y:S04]  /*3eb70*/  LDL R18, [R1+0x9b8] ;  /* 0x0009b80001127983 */ /* 0x000ea80000100800 */
[----:B------:R-:W4:Y:S01]  /*3eb80*/  LDL R19, [R1+0x9bc] ;  /* 0x0009bc0001137983 */ /* 0x000f220000100800 */
[----:B------:R-:W-:-:S02]  /*3eb90*/  IMAD R36, R36, 0x100, R2 ;  /* 0x0000010024247824 */ /* 0x000fc400078e0202 */
[----:B------:R-:W-:Y:S01]  /*3eba0*/  IMAD R37, R37, 0x100, R3 ;  /* 0x0000010025257824 */ /* 0x000fe200078e0203 */
[----:B------:R-:W-:Y:S02]  /*3ebb0*/  F2FP.F16.E5M2.UNPACK_B R38, R38 ;  /* 0x00000026ff26723e */ /* 0x000fe400020004ff */
[----:B------:R-:W-:Y:S02]  /*3ebc0*/  F2FP.F16.E5M2.UNPACK_B R39, R39 ;  /* 0x00000027ff27723e */ /* 0x000fe400020004ff */
[----:B------:R-:W-:Y:S02]  /*3ebd0*/  F2FP.F16.E5M2.UNPACK_B R2, R4 ;  /* 0x00000004ff02723e */ /* 0x000fe400020004ff */
[----:B------:R-:W-:Y:S02]  /*3ebe0*/  F2FP.F16.E5M2.UNPACK_B R36, R36 ;  /* 0x00000024ff24723e */ /* 0x000fe400020004ff */
[----:B------:R-:W-:Y:S02]  /*3ebf0*/  F2FP.F16.E5M2.UNPACK_B R37, R37 ;  /* 0x00000025ff25723e */ /* 0x000fe400020004ff */
[----:B------:R-:W-:Y:S01]  /*3ec00*/  F2FP.F16.E5M2.UNPACK_B R3, R5 ;  /* 0x00000005ff03723e */ /* 0x000fe200020004ff */
[----:B------:R-:W-:Y:S06]  /*3ec10*/  HMMA.16816.F32 R28, R28, R6, R48 ;  /* 0x000000061c1c723c */ /* 0x000fec0000001830 */
[----:B------:R-:W-:Y:S01]  /*3ec20*/  HMMA.16816.F32 R44, R36, R2, R56 ;  /* 0x00000002242c723c */ /* 0x000fe20000001838 */
[----:B---3--:R-:W-:-:S15]  /*3ec30*/  F2FP.F16.E5M2.UNPACK_B R4, R61 ;  /* 0x0000003dff04723e */ /* 0x008fde00020004ff */
[----:B------:R-:W-:-:S01]  /*3ec40*/  NOP ;  /* 0x0000000000007918 */ /* 0x000fc20000000000 */
[----:B------:R-:W-:Y:S04]  /*3ec50*/  STL.64 [R1+0x2990], R30 ;  /* 0x0029901e01007387 */ /* 0x000fe80000100a00 */
[----:B------:R3:W-:Y:S04]  /*3ec60*/  STL.64 [R1+0x2988], R28 ;  /* 0x0029881c01007387 */ /* 0x0007e80000100a00 */
[----:B------:R-:W-:Y:S04]  /*3ec70*/  STL.64 [R1+0x29a0], R46 ;  /* 0x0029a02e01007387 */ /* 0x000fe80000100a00 */
[----:B------:R-:W-:Y:S01]  /*3ec80*/  STL.64 [R1+0x2998], R44 ;  /* 0x0029982c01007387 */ /* 0x000fe20000100a00 */
[----:B------:R-:W-:-:S07]  /*3ec90*/  F2FP.F16.E5M2.UNPACK_B R5, R0 ;  /* 0x00000000ff05723e */ /* 0x000fce00020004ff */
[----:B------:R-:W-:Y:S01]  /*3eca0*/  HMMA.16816.F32 R48, R36, R4, R32 ;  /* 0x000000042430723c */ /* 0x000fe20000001820 */
[----:B--2---:R2:W-:Y:S04]  /*3ecb0*/  STL [R1+0x29c8], R18 ;  /* 0x0029c81201007387 */ /* 0x0045e80000100800 */
[----:B----4-:R-:W-:Y:S04]  /*3ecc0*/  STL [R1+0x29cc], R19 ;  /* 0x0029cc1301007387 */ /* 0x010fe80000100800 */
[----:B0-----:R-:W4:Y:S04]  /*3ecd0*/  LDL.LU R52, [R1+0x560] ;  /* 0x0005600001347983 */ /* 0x001f280000300800 */
[----:B------:R-:W4:Y:S04]  /*3ece0*/  LDL.LU R53, [R1+0x564] ;  /* 0x0005640001357983 */ /* 0x000f280000300800 */
[----:B------:R-:W4:Y:S04]  /*3ecf0*/  LDL.LU R54, [R1+0x568] ;  /* 0x0005680001367983 */ /* 0x000f280000300800 */
[----:B------:R-:W4:Y:S04]  /*3ed00*/  LDL.LU R55, [R1+0x56c] ;  /* 0x00056c0001377983 */ /* 0x000f280000300800 */
[----:B-1----:R-:W4:Y:S04]  /*3ed10*/  LDL.LU R40, [R1+0x570] ;  /* 0x0005700001287983 */ /* 0x002f280000300800 */
[----:B------:R-:W4:Y:S04]  /*3ed20*/  LDL.LU R41, [R1+0x574] ;  /* 0x0005740001297983 */ /* 0x000f280000300800 */
[----:B------:R-:W4:Y:S04]  /*3ed30*/  LDL.LU R42, [R1+0x578] ;  /* 0x00057800012a7983 */ /* 0x000f280000300800 */
[----:B------:R-:W4:Y:S04]  /*3ed40*/  LDL.LU R43, [R1+0x57c] ;  /* 0x00057c00012b7983 */ /* 0x000f280000300800 */
[----:B---3--:R-:W3:Y:S04]  /*3ed50*/  LDL.LU R28, [R1+0x980] ;  /* 0x00098000011c7983 */ /* 0x008ee80000300800 */
[----:B------:R-:W3:Y:S04]  /*3ed60*/  LDL.LU R29, [R1+0x984] ;  /* 0x00098400011d7983 */ /* 0x000ee80000300800 */
[----:B------:R-:W3:Y:S04]  /*3ed70*/  LDL.LU R30, [R1+0x988] ;  /* 0x00098800011e7983 */ /* 0x000ee80000300800 */
[----:B------:R-:W3:Y:S04]  /*3ed80*/  LDL.LU R31, [R1+0x98c] ;  /* 0x00098c00011f7983 */ /* 0x000ee80000300800 */
[----:B------:R-:W4:Y:S04]  /*3ed90*/  LDL.LU R56, [R1+0x780] ;  /* 0x0007800001387983 */ /* 0x000f280000300800 */
[----:B------:R-:W4:Y:S04]  /*3eda0*/  LDL.LU R57, [R1+0x784] ;  /* 0x0007840001397983 */ /* 0x000f280000300800 */
[----:B------:R-:W4:Y:S04]  /*3edb0*/  LDL.LU R58, [R1+0x788] ;  /* 0x00078800013a7983 */ /* 0x000f280000300800 */
[----:B------:R-:W4:Y:S01]  /*3edc0*/  LDL.LU R59, [R1+0x78c] ;  /* 0x00078c00013b7983 */ /* 0x000f220000300800 */
[----:B------:R-:W-:-:S03]  /*3edd0*/  F2FP.F16.E5M2.UNPACK_B R6, R18 ;  /* 0x00000012ff06723e */ /* 0x000fc600020004ff */
[----:B------:R-:W3:Y:S04]  /*3ede0*/  LDL R8, [R1+0x9c8] ;  /* 0x0009c80001087983 */ /* 0x000ee80000100800 */
[----:B------:R-:W4:Y:S04]  /*3edf0*/  LDL R9, [R1+0x9cc] ;  /* 0x0009cc0001097983 */ /* 0x000f280000100800 */
[----:B--2---:R-:W2:Y:S04]  /*3ee00*/  LDL.LU R18, [R1+0x1170] ;  /* 0x0011700001127983 */ /* 0x004ea80000300800 */
[----:B------:R-:W2:Y:S04]  /*3ee10*/  LDL.LU R32, [R1+0x116c] ;  /* 0x00116c0001207983 */ /* 0x000ea80000300800 */
[----:B------:R-:W2:Y:S04]  /*3ee20*/  LDL.LU R12, [R1+0x1178] ;  /* 0x00117800010c7983 */ /* 0x000ea80000300800 */
[----:B------:R-:W2:Y:S04]  /*3ee30*/  LDL.LU R33, [R1+0x1174] ;  /* 0x0011740001217983 */ /* 0x000ea80000300800 */
[----:B------:R-:W2:Y:S04]  /*3ee40*/  LDL.LU R13, [R1+0x1180] ;  /* 0x00118000010d7983 */ /* 0x000ea80000300800 */
[----:B------:R-:W2:Y:S04]  /*3ee50*/  LDL.LU R34, [R1+0x117c] ;  /* 0x00117c0001227983 */ /* 0x000ea80000300800 */
[----:B------:R-:W2:Y:S04]  /*3ee60*/  LDL R10, [R1+0x9d8] ;  /* 0x0009d800010a7983 */ /* 0x000ea80000100800 */
[----:B------:R-:W2:Y:S04]  /*3ee70*/  LDL R11, [R1+0x9dc] ;  /* 0x0009dc00010b7983 */ /* 0x000ea80000100800 */
[----:B------:R-:W2:Y:S04]  /*3ee80*/  LDL.LU R14, [R1+0x1188] ;  /* 0x00118800010e7983 */ /* 0x000ea80000300800 */
[----:B------:R-:W2:Y:S04]  /*3ee90*/  LDL.LU R35, [R1+0x1184] ;  /* 0x0011840001237983 */ /* 0x000ea80000300800 */
[----:B------:R-:W2:Y:S04]  /*3eea0*/  LDL R15, [R1+0x9e8] ;  /* 0x0009e800010f7983 */ /* 0x000ea80000100800 */
[----:B------:R-:W2:Y:S04]  /*3eeb0*/  LDL R60, [R1+0x9ec] ;  /* 0x0009ec00013c7983 */ /* 0x000ea80000100800 */
[----:B------:R-:W2:Y:S04]  /*3eec0*/  LDL.LU R44, [R1+0x7a0] ;  /* 0x0007a000012c7983 */ /* 0x000ea80000300800 */
[----:B------:R-:W2:Y:S04]  /*3eed0*/  LDL.LU R45, [R1+0x7a4] ;  /* 0x0007a400012d7983 */ /* 0x000ea80000300800 */
[----:B------:R-:W2:Y:S04]  /*3eee0*/  LDL.LU R46, [R1+0x7a8] ;  /* 0x0007a800012e7983 */ /* 0x000ea80000300800 */
[----:B------:R-:W2:Y:S04]  /*3eef0*/  LDL.LU R47, [R1+0x7ac] ;  /* 0x0007ac00012f7983 */ /* 0x000ea80000300800 */
[----:B------:R-:W2:Y:S04]  /*3ef00*/  LDL R16, [R1+0x9f8] ;  /* 0x0009f80001107983 */ /* 0x000ea80000100800 */
[----:B------:R-:W2:Y:S04]  /*3ef10*/  LDL R17, [R1+0x9fc] ;  /* 0x0009fc0001117983 */ /* 0x000ea80000100800 */
[----:B------:R-:W2:Y:S04]  /*3ef20*/  LDL R61, [R1+0xa08] ;  /* 0x000a0800013d7983 */ /* 0x000ea80000100800 */
[----:B------:R-:W2:Y:S04]  /*3ef30*/  LDL R0, [R1+0xa0c] ;  /* 0x000a0c0001007983 */ /* 0x000ea80000100800 */
        /* <DEDUP_REMOVED lines=10> */
[----:B0-----:R-:W2:Y:S04]  /*3efe0*/  LDL.LU R48, [R1+0x790] ;  /* 0x0007900001307983 */ /* 0x001ea80000300800 */
[----:B------:R-:W2:Y:S04]  /*3eff0*/  LDL.LU R49, [R1+0x794] ;  /* 0x0007940001317983 */ /* 0x000ea80000300800 */
[----:B------:R-:W2:Y:S04]  /*3f000*/  LDL.LU R50, [R1+0x798] ;  /* 0x0007980001327983 */ /* 0x000ea80000300800 */
[----:B------:R-:W2:Y:S01]  /*3f010*/  LDL.LU R51, [R1+0x79c] ;  /* 0x00079c0001337983 */ /* 0x000ea20000300800 */
[----:B------:R-:W-:-:S02]  /*3f020*/  F2FP.F16.E5M2.UNPACK_B R7, R19 ;  /* 0x00000013ff07723e */ /* 0x000fc400020004ff */
[----:B---3--:R-:W-:Y:S02]  /*3f030*/  F2FP.F16.E5M2.UNPACK_B R8, R8 ;  /* 0x00000008ff08723e */ /* 0x008fe400020004ff */
[----:B----4-:R-:W-:-:S03]  /*3f040*/  F2FP.F16.E5M2.UNPACK_B R9, R9 ;  /* 0x00000009ff09723e */ /* 0x010fc600020004ff */
[----:B------:R-:W-:Y:S01]  /*3f050*/  HMMA.16816.F32 R56, R36, R6, R56 ;  /* 0x000000062438723c */ /* 0x000fe20000001838 */
[----:B--2---:R-:W-:Y:S02]  /*3f060*/  IMAD R33, R33, 0x100, R12 ;  /* 0x0000010021217824 */ /* 0x004fe400078e020c */
[----:B------:R-:W-:Y:S01]  /*3f070*/  IMAD R34, R34, 0x100, R13 ;  /* 0x0000010022227824 */ /* 0x000fe200078e020d */
[----:B------:R-:W-:Y:S02]  /*3f080*/  F2FP.F16.E5M2.UNPACK_B R10, R10 ;  /* 0x0000000aff0a723e */ /* 0x000fe400020004ff */
[----:B------:R-:W-:Y:S02]  /*3f090*/  F2FP.F16.E5M2.UNPACK_B R11, R11 ;  /* 0x0000000bff0b723e */ /* 0x000fe400020004ff */
[----:B------:R-:W-:Y:S02]  /*3f0a0*/  F2FP.F16.E5M2.UNPACK_B R12, R15 ;  /* 0x0000000fff0c723e */ /* 0x000fe400020004ff */
[----:B------:R-:W-:-:S03]  /*3f0b0*/  F2FP.F16.E5M2.UNPACK_B R13, R60 ;  /* 0x0000003cff0d723e */ /* 0x000fc600020004ff */
[C---:B------:R-:W-:Y:S06]  /*3f0c0*/  HMMA.16816.F32 R44, R36.reuse, R10, R44 ;  /* 0x0000000a242c723c */ /* 0x040fec000000182c */
[C---:B------:R-:W-:Y:S01]  /*3f0d0*/  HMMA.16816.F32 R28, R36.reuse, R12, R28 ;  /* 0x0000000c241c723c */ /* 0x040fe2000000181c */
[----:B------:R-:W-:Y:S01]  /*3f0e0*/  IMAD R35, R35, 0x100, R14 ;  /* 0x0000010023237824 */ /* 0x000fe200078e020e */
[----:B------:R-:W-:Y:S02]  /*3f0f0*/  F2FP.F16.E5M2.UNPACK_B R14, R16 ;  /* 0x00000010ff0e723e */ /* 0x000fe400020004ff */
[----:B------:R-:W-:Y:S01]  /*3f100*/  F2FP.F16.E5M2.UNPACK_B R15, R17 ;  /* 0x00000011ff0f723e */ /* 0x000fe200020004ff */
[----:B------:R-:W-:Y:S01]  /*3f110*/  STL.64 [R1+0x29c0], R58 ;  /* 0x0029c03a01007387 */ /* 0x000fe20000100a00 */
[----:B------:R-:W-:Y:S03]  /*3f120*/  HMMA.16816.F32 R48, R36, R8, R48 ;  /* 0x000000082430723c */ /* 0x000fe60000001830 */
[----:B------:R-:W-:Y:S01]  /*3f130*/  STL.64 [R1+0x29b8], R56 ;  /* 0x0029b83801007387 */ /* 0x000fe20000100a00 */
[----:B------:R-:W-:-:S02]  /*3f140*/  F2FP.F16.E5M2.UNPACK_B R16, R61 ;  /* 0x0000003dff10723e */ /* 0x000fc400020004ff */
[----:B------:R-:W-:Y:S01]  /*3f150*/  F2FP.F16.E5M2.UNPACK_B R17, R0 ;  /* 0x00000000ff11723e */ /* 0x000fe200020004ff */
[----:B------:R-:W-:-:S15]  /*3f160*/  HMMA.16816.F32 R24, R36, R14, R24 ;  /* 0x0000000e2418723c */ /* 0x000fde0000001818 */
[----:B------:R-:W-:-:S01]  /*3f170*/  NOP ;  /* 0x0000000000007918 */ /* 0x000fc20000000000 */
[----:B------:R-:W-:Y:S04]  /*3f180*/  STL.64 [R1+0x10], R48 ;  /* 0x0000103001007387 */ /* 0x000fe80000100a00 */
[----:B------:R-:W-:Y:S04]  /*3f190*/  STL.64 [R1+0x18], R50 ;  /* 0x0000183201007387 */ /* 0x000fe80000100a00 */
[----:B------:R-:W-:Y:S04]  /*3f1a0*/  STL [R1+0x2d00], R11 ;  /* 0x002d000b01007387 */ /* 0x000fe80000100800 */
[----:B------:R-:W-:Y:S04]  /*3f1b0*/  STL.64 [R1+0x40], R44 ;  /* 0x0000402c01007387 */ /* 0x000fe80000100a00 */
[----:B------:R-:W-:Y:S04]  /*3f1c0*/  STL.64 [R1+0x48], R46 ;  /* 0x0000482e01007387 */ /* 0x000fe80000100a00 */
[----:B------:R-:W-:Y:S04]  /*3f1d0*/  STL.64 [R1+0x740], R28 ;  /* 0x0007401c01007387 */ /* 0x000fe80000100a00 */
[----:B------:R-:W-:Y:S04]  /*3f1e0*/  STL.64 [R1+0x748], R30 ;  /* 0x0007481e01007387 */ /* 0x000fe80000100a00 */
[----:B------:R-:W-:Y:S04]  /*3f1f0*/  STL.64 [R1+0x2cf8], R14 ;  /* 0x002cf80e01007387 */ /* 0x000fe80000100a00 */
[----:B------:R0:W-:Y:S01]  /*3f200*/  STL.64 [R1+0x2cf0], R12 ;  /* 0x002cf00c01007387 */ /* 0x0001e20000100a00 */
[----:B------:R-:W-:Y:S01]  /*3f210*/  IMAD R32, R32, 0x100, R18 ;  /* 0x0000010020207824 */ /* 0x000fe200078e0212 */
[----:B0-----:R-:W-:Y:S04]  /*3f220*/  HMMA.16816.F32 R12, R36, R16, R20 ;  /* 0x00000010240c723c */ /* 0x001fe80000001814 */
[----:B------:R-:W-:-:S02]  /*3f230*/  F2FP.F16.E5M2.UNPACK_B R32, R32 ;  /* 0x00000020ff20723e */ /* 0x000fc400020004ff */
[----:B------:R-:W-:Y:S02]  /*3f240*/  F2FP.F16.E5M2.UNPACK_B R33, R33 ;  /* 0x00000021ff21723e */ /* 0x000fe400020004ff */
[----:B------:R-:W-:Y:S02]  /*3f250*/  F2FP.F16.E5M2.UNPACK_B R34, R34 ;  /* 0x00000022ff22723e */ /* 0x000fe400020004ff */
[----:B------:R-:W-:Y:S01]  /*3f260*/  F2FP.F16.E5M2.UNPACK_B R35, R35 ;  /* 0x00000023ff23723e */ /* 0x000fe200020004ff */
[----:B------:R-:W-:Y:S04]  /*3f270*/  STL.64 [R1+0x730], R24 ;  /* 0x0007301801007387 */ /* 0x000fe80000100a00 */
[----:B------:R-:W-:Y:S04]  /*3f280*/  STL.64 [R1+0x738], R26 ;  /* 0x0007381a01007387 */ /* 0x000fe80000100a00 */
[----:B------:R0:W-:Y:S02]  /*3f290*/  STL.64 [R1+0x2cd8], R16 ;  /* 0x002cd81001007387 */ /* 0x0001e40000100a00 */
[C---:B0-----:R-:W-:Y:S02]  /*3f2a0*/  HMMA.16816.F32 R16, R32.reuse, R2, R40 ;  /* 0x000000022010723c */ /* 0x041fe40000001828 */
[----:B------:R-:W-:Y:S04]  /*3f2b0*/  STL.64 [R1+0x580], R12 ;  /* 0x0005800c01007387 */ /* 0x000fe80000100a00 */
[----:B------:R0:W-:Y:S04]  /*3f2c0*/  STL.64 [R1+0x588], R14 ;  /* 0x0005880e01007387 */ /* 0x0001e80000100a00 */
[----:B------:R-:W2:Y:S01]  /*3f2d0*/  LDL.LU R28, [R1+0x4e0] ;  /* 0x0004e000011c7983 */ /* 0x000ea20000300800 */
[----:B0-----:R-:W-:-:S12]  /*3f2e0*/  HMMA.16816.F32 R12, R32, R4, R52 ;  /* 0x00000004200c723c */ /* 0x001fd80000001834 */
[----:B------:R-:W-:Y:S04]  /*3f2f0*/  STL.64 [R1+0x570], R16 ;  /* 0x0005701001007387 */ /* 0x000fe80000100a00 */
[----:B------:R-:W-:Y:S07]  /*3f300*/  STL.64 [R1+0x578], R18 ;  /* 0x0005781201007387 */ /* 0x000fee0000100a00 */
        /* <DEDUP_REMOVED lines=33> */
[----:B-1----:R-:W4:Y:S04]  /*3f520*/  LDL.LU R48, [R1+0x540] ;  /* 0x0005400001307983 */ /* 0x002f280000300800 */
[----:B------:R-:W4:Y:S04]  /*3f530*/  LDL.LU R49, [R1+0x544] ;  /* 0x0005440001317983 */ /* 0x000f280000300800 */
[----:B------:R-:W4:Y:S04]  /*3f540*/  LDL.LU R50, [R1+0x548] ;  /* 0x0005480001327983 */ /* 0x000f280000300800 */
[----:B------:R-:W4:Y:S04]  /*3f550*/  LDL.LU R51, [R1+0x54c] ;  /* 0x00054c0001337983 */ /* 0x000f280000300800 */
        /* <DEDUP_REMOVED lines=37> */
[----:B--2---:R-:W-:Y:S01]  /*3f7b0*/  HMMA.16816.F32 R28, R32, R6, R28 ;  /* 0x00000006201c723c */ /* 0x004fe2000000181c */
[----:B---3--:R-:W-:-:S15]  /*3f7c0*/  IMAD R36, R36, 0x100, R11 ;  /* 0x0000010024247824 */ /* 0x008fde00078e020b */
[----:B------:R-:W-:-:S07]  /*3f7d0*/  NOP ;  /* 0x0000000000007918 */ /* 0x000fce0000000000 */
        /* <DEDUP_REMOVED lines=8> */
[----:B------:R-:W4:Y:S02]  /*3f860*/  LDL.LU R11, [R1+0x2d00] ;  /* 0x002d0000010b7983 */ /* 0x000f240000300800 */
[----:B----4-:R-:W-:-:S15]  /*3f870*/  HMMA.16816.F32 R12, R32, R10, R12 ;  /* 0x0000000a200c723c */ /* 0x010fde000000180c */
[----:B------:R-:W-:-:S08]  /*3f880*/  NOP ;  /* 0x0000000000007918 */ /* 0x000fd00000000000 */
[----:B------:R-:W-:Y:S04]  /*3f890*/  STL.64 [R1+0x530], R12 ;  /* 0x0005300c01007387 */ /* 0x000fe80000100a00 */
[----:B------:R0:W-:Y:S04]  /*3f8a0*/  STL.64 [R1+0x538], R14 ;  /* 0x0005380e01007387 */ /* 0x0001e80000100a00 */
[----:B0-----:R-:W4:Y:S04]  /*3f8b0*/  LDL.LU.64 R14, [R1+0x2cf8] ;  /* 0x002cf800010e7983 */ /* 0x001f280000300a00 */
[----:B------:R-:W2:Y:S02]  /*3f8c0*/  LDL.LU.64 R12, [R1+0x2cf0] ;  /* 0x002cf000010c7983 */ /* 0x000ea40000300a00 */
[C---:B--2---:R-:W-:Y:S06]  /*3f8d0*/  HMMA.16816.F32 R44, R32.reuse, R12, R44 ;  /* 0x0000000c202c723c */ /* 0x044fec000000182c */
[----:B----4-:R-:W-:-:S15]  /*3f8e0*/  HMMA.16816.F32 R16, R32, R14, R16 ;  /* 0x0000000e2010723c */ /* 0x010fde0000001810 */
[----:B------:R-:W-:-:S02]  /*3f8f0*/  NOP ;  /* 0x0000000000007918 */ /* 0x000fc40000000000 */
[----:B------:R-:W-:Y:S04]  /*3f900*/  STL.64 [R1+0x720], R44 ;  /* 0x0007202c01007387 */ /* 0x000fe80000100a00 */
[----:B------:R0:W-:Y:S04]  /*3f910*/  STL.64 [R1+0x728], R46 ;  /* 0x0007282e01007387 */ /* 0x0001e80000100a00 */
[----:B0-----:R-:W2:Y:S04]  /*3f920*/  LDL.LU.64 R46, [R1+0x2ce8] ;  /* 0x002ce800012e7983 */ /* 0x001ea80000300a00 */
[----:B------:R-:W2:Y:S04]  /*3f930*/  LDL.LU.64 R44, [R1+0x2ce0] ;  /* 0x002ce000012c7983 */ /* 0x000ea80000300a00 */
[----:B------:R0:W-:Y:S04]  /*3f940*/  STL.64 [R1+0x710], R16 ;  /* 0x0007101001007387 */ /* 0x0001e80000100a00 */
[----:B------:R-:W-:Y:S04]  /*3f950*/  STL.64 [R1+0x718], R18 ;  /* 0x0007181201007387 */ /* 0x000fe80000100a00 */
[----:B0-----:R-:W4:Y:S01]  /*3f960*/  LDL.LU.64 R16, [R1+0x2cd8] ;  /* 0x002cd80001107983 */ /* 0x001f220000300a00 */
[----:B------:R-:W-:-:S02]  /*3f970*/  IMAD R37, R38, 0x100, R37 ;  /* 0x0000010026257824 */ /* 0x000fc400078e0225 */
[----:B------:R-:W-:Y:S02]  /*3f980*/  IMAD R38, R24, 0x100, R39 ;  /* 0x0000010018267824 */ /* 0x000fe400078e0227 */
[----:B------:R-:W-:Y:S01]  /*3f990*/  IMAD R39, R26, 0x100, R25 ;  /* 0x000001001a277824 */ /* 0x000fe200078e0219 */
[----:B------:R-:W-:Y:S02]  /*3f9a0*/  F2FP.F16.E5M2.UNPACK_B R36, R36 ;  /* 0x00000024ff24723e */ /* 0x000fe400020004ff */
[----:B------:R-:W-:Y:S02]  /*3f9b0*/  F2FP.F16.E5M2.UNPACK_B R37, R37 ;  /* 0x00000025ff25723e */ /* 0x000fe400020004ff */
[----:B------:R-:W-:Y:S02]  /*3f9c0*/  F2FP.F16.E5M2.UNPACK_B R38, R38 ;  /* 0x00000026ff26723e */ /* 0x000fe400020004ff */
[----:B------:R-:W-:-:S07]  /*3f9d0*/  F2FP.F16.E5M2.UNPACK_B R39, R39 ;  /* 0x00000027ff27723e */ /* 0x000fce00020004ff */
[C---:B------:R-:W-:Y:S06]  /*3f9e0*/  HMMA.16816.F32 R56, R36.reuse, R2, R56 ;  /* 0x000000022438723c */ /* 0x040fec0000001838 */
[----:B---3--:R-:W-:Y:S06]  /*3f9f0*/  HMMA.16816.F32 R48, R36, R4, R48 ;  /* 0x000000042430723c */ /* 0x008fec0000001830 */
[----:B----4-:R-:W-:Y:S01]  /*3fa00*/  HMMA.16816.F32 R32, R32, R16, R28 ;  /* 0x000000102020723c */ /* 0x010fe2000000181c */
[----:B------:R-:W3:Y:S04]  /*3fa10*/  LDL.LU.64 R30, [R1+0x2cd0] ;  /* 0x002cd000011e7983 */ /* 0x000ee80000300a00 */
[----:B------:R-:W3:-:S15]  /*3fa20*/  LDL.LU.64 R28, [R1+0x2cc8] ;  /* 0x002cc800011c7983 */ /* 0x000ede0000300a00 */
[----:B------:R-:W-:-:S03]  /*3fa30*/  NOP ;  /* 0x0000000000007918 */ /* 0x000fc60000000000 */
[----:B------:R-:W-:Y:S04]  /*3fa40*/  STL.64 [R1+0x520], R32 ;  /* 0x0005202001007387 */ /* 0x000fe80000100a00 */
[----:B------:R2:W-:Y:S04]  /*3fa50*/  STL.64 [R1+0x528], R34 ;  /* 0x0005282201007387 */ /* 0x0005e80000100a00 */
[----:B------:R-:W-:Y:S04]  /*3fa60*/  STL.64 [R1+0x510], R56 ;  /* 0x0005103801007387 */ /* 0x000fe80000100a00 */
[----:B------:R-:W-:Y:S04]  /*3fa70*/  STL.64 [R1+0x518], R58 ;  /* 0x0005183a01007387 */ /* 0x000fe80000100a00 */
[----:B------:R-:W-:Y:S04]  /*3fa80*/  STL.64 [R1+0x2ca0], R6 ;  /* 0x002ca00601007387 */ /* 0x000fe80000100a00 */
[----:B------:R-:W-:Y:S04]  /*3fa90*/  STL.64 [R1+0x500], R48 ;  /* 0x0005003001007387 */ /* 0x000fe80000100a00 */
[----:B------:R-:W-:Y:S04]  /*3faa0*/  STL.64 [R1+0x508], R50 ;  /* 0x0005083201007387 */ /* 0x000fe80000100a00 */
[----:B------:R-:W-:Y:S01]  /*3fab0*/  STL.64 [R1+0x2c98], R4 ;  /* 0x002c980401007387 */ /* 0x000fe20000100a00 */
[----:B--2---:R-:W-:-:S15]  /*3fac0*/  HMMA.16816.F32 R32, R36, R6, R44 ;  /* 0x000000062420723c */ /* 0x004fde000000182c */
[----:B------:R-:W-:-:S08]  /*3fad0*/  NOP ;  /* 0x0000000000007918 */ /* 0x000fd00000000000 */
[----:B------:R0:W-:Y:S04]  /*3fae0*/  STL.64 [R1+0x4f0], R32 ;  /* 0x0004f02001007387 */ /* 0x0001e80000100a00 */
[----:B------:R1:W-:Y:S01]  /*3faf0*/  STL.64 [R1+0x4f8], R34 ;  /* 0x0004f82201007387 */ /* 0x0003e20000100a00 */
[----:B0-----:R-:W-:Y:S02]  /*3fb00*/  IMAD R32, R40, 0x100, R27 ;  /* 0x0000010028207824 */ /* 0x001fe400078e021b */
[----:B------:R-:W-:Y:S02]  /*3fb10*/  IMAD R33, R42, 0x100, R41 ;  /* 0x000001002a217824 */ /* 0x000fe400078e0229 */
[----:B-1----:R-:W-:Y:S01]  /*3fb20*/  IMAD R34, R60, 0x100, R43 ;  /* 0x000001003c227824 */ /* 0x002fe200078e022b */
[----:B---3--:R-:W-:-:S15]  /*3fb30*/  HMMA.16816.F32 R4, R36, R8, R28 ;  /* 0x000000082404723c */ /* 0x008fde000000181c */
[----:B------:R-:W-:-:S08]  /*3fb40*/  NOP ;  /* 0x0000000000007918 */ /* 0x000fd00000000000 */
[----:B------:R-:W-:Y:S04]  /*3fb50*/  STL.64 [R1+0x4e0], R4 ;  /* 0x0004e00401007387 */ /* 0x000fe80000100a00 */
[----:B------:R0:W-:Y:S02]  /*3fb60*/  STL.64 [R1+0x4e8], R6 ;  /* 0x0004e80601007387 */ /* 0x0001e40000100a00 */
[----:B0-----:R-:W-:Y:S06]  /*3fb70*/  HMMA.16816.F32 R4, R36, R10, R20 ;  /* 0x0000000a2404723c */ /* 0x001fec0000001814 */
[----:B------:R-:W-:Y:S04]  /*3fb80*/  STL.64 [R1+0x2c80], R10 ;  /* 0x002c800a01007387 */ /* 0x000fe80000100a00 */
[----:B------:R-:W-:-:S13]  /*3fb90*/  STL.64 [R1+0x2c78], R8 ;  /* 0x002c780801007387 */ /* 0x000fda0000100a00 */
        /* <DEDUP_REMOVED lines=48> */
[----:B------:R-:W3:Y:S04]  /*3fea0*/  LDL.LU R8, [R1+0x490] ;  /* 0x0004900001087983 */ /* 0x000ee80000300800 */
[----:B------:R-:W3:Y:S04]  /*3feb0*/  LDL.LU R9, [R1+0x494] ;  /* 0x0004940001097983 */ /* 0x000ee80000300800 */
[----:B------:R-:W3:Y:S04]  /*3fec0*/  LDL.LU R10, [R1+0x498] ;  /* 0x00049800010a7983 */ /* 0x000ee80000300800 */
[----:B------:R-:W3:Y:S04]  /*3fed0*/  LDL.LU R11, [R1+0x49c] ;  /* 0x00049c00010b7983 */ /* 0x000ee80000300800 */
[----:B0-----:R-:W4:Y:S04]  /*3fee0*/  LDL.LU R40, [R1+0x4a0] ;  /* 0x0004a00001287983 */ /* 0x001f280000300800 */
[----:B------:R-:W4:Y:S04]  /*3fef0*/  LDL.LU R41, [R1+0x4a4] ;  /* 0x0004a40001297983 */ /* 0x000f280000300800 */
[----:B------:R-:W4:Y:S04]  /*3ff00*/  LDL.LU R42, [R1+0x4a8] ;  /* 0x0004a800012a7983 */ /* 0x000f280000300800 */
[----:B------:R-:W4:Y:S04]  /*3ff10*/  LDL.LU R43, [R1+0x4ac] ;  /* 0x0004ac00012b7983 */ /* 0x000f280000300800 */
[----:B-1----:R-:W3:Y:S04]  /*3ff20*/  LDL.LU R44, [R1+0x4c0] ;  /* 0x0004c000012c7983 */ /* 0x002ee80000300800 */
[----:B------:R-:W3:Y:S04]  /*3ff30*/  LDL.LU R45, [R1+0x4c4] ;  /* 0x0004c400012d7983 */ /* 0x000ee80000300800 */
[----:B------:R-:W3:Y:S04]  /*3ff40*/  LDL.LU R46, [R1+0x4c8] ;  /* 0x0004c800012e7983 */ /* 0x000ee80000300800 */
[----:B------:R-:W3:Y:S04]  /*3ff50*/  LDL.LU R47, [R1+0x4cc] ;  /* 0x0004cc00012f7983 */ /* 0x000ee80000300800 */
[----:B--2---:R-:W2:Y:S04]  /*3ff60*/  LDL.LU R48, [R1+0x930] ;  /* 0x0009300001307983 */ /* 0x004ea80000300800 */
[----:B------:R-:W2:Y:S04]  /*3ff70*/  LDL.LU R49, [R1+0x934] ;  /* 0x0009340001317983 */ /* 0x000ea80000300800 */
[----:B------:R-:W2:Y:S04]  /*3ff80*/  LDL.LU R50, [R1+0x938] ;  /* 0x0009380001327983 */ /* 0x000ea80000300800 */
[----:B------:R-:W2:Y:S04]  /*3ff90*/  LDL.LU R51, [R1+0x93c] ;  /* 0x00093c0001337983 */ /* 0x000ea80000300800 */
[----:B------:R-:W4:Y:S04]  /*3ffa0*/  LDL.LU R4, [R1+0x4b0] ;  /* 0x0004b00001047983 */ /* 0x000f280000300800 */
[----:B------:R-:W4:Y:S04]  /*3ffb0*/  LDL.LU R5, [R1+0x4b4] ;  /* 0x0004b40001057983 */ /* 0x000f280000300800 */
[----:B------:R-:W4:Y:S04]  /*3ffc0*/  LDL.LU R6, [R1+0x4b8] ;  /* 0x0004b80001067983 */ /* 0x000f280000300800 */
[----:B------:R-:W4:Y:S04]  /*3ffd0*/  LDL.LU R7, [R1+0x4bc] ;  /* 0x0004bc0001077983 */ /* 0x000f280000300800 */
[----:B------:R-:W4:Y:S01]  /*3ffe0*/  LDL.LU R19, [R1+0x11d8] ;  /* 0x0011d80001137983 */ /* 0x000f220000300800 */
[----:B------:R-:W-:-:S03]  /*3fff0*/  IMAD R35, R0, 0x100, R61 ;  /* 0x0000010000237824 */ /* 0x000fc600078e023d */
[----:B------:R-:W4:Y:S04]  /*40000*/  LDL.LU R18, [R1+0x11e4] ;  /* 0x0011e40001127983 */ /* 0x000f280000300800 */
[----:B------:R-:W4:Y:S04]  /*40010*/  LDL.LU R20, [R1+0x11e0] ;  /* 0x0011e00001147983 */ /* 0x000f280000300800 */
[----:B------:R-:W4:Y:S04]  /*40020*/  LDL.LU R21, [R1+0x11ec] ;  /* 0x0011ec0001157983 */ /* 0x000f280000300800 */
[----:B------:R-:W4:Y:S04]  /*40030*/  LDL.LU R22, [R1+0x11e8] ;  /* 0x0011e80001167983 */ /* 0x000f280000300800 */
[----:B------:R-:W4:Y:S01]  /*40040*/  LDL.LU R28, [R1+0x920] ;  /* 0x00092000011c7983 */ /* 0x000f220000300800 */
[----:B------:R-:W-:-:S02]  /*40050*/  F2FP.F16.E5M2.UNPACK_B R32, R32 ;  /* 0x00000020ff20723e */ /* 0x000fc400020004ff */
[----:B------:R-:W-:Y:S02]  /*40060*/  F2FP.F16.E5M2.UNPACK_B R33, R33 ;  /* 0x00000021ff21723e */ /* 0x000fe400020004ff */
[----:B------:R-:W-:Y:S01]  /*40070*/  F2FP.F16.E5M2.UNPACK_B R34, R34 ;  /* 0x00000022ff22723e */ /* 0x000fe200020004ff */
[----:B------:R-:W4:Y:S01]  /*40080*/  LDL.LU R29, [R1+0x924] ;  /* 0x00092400011d7983 */ /* 0x000f220000300800 */
[----:B------:R-:W-:-:S03]  /*40090*/  F2FP.F16.E5M2.UNPACK_B R35, R35 ;  /* 0x00000023ff23723e */ /* 0x000fc600020004ff */
        /* <DEDUP_REMOVED lines=18> */
[C---:B--2---:R-:W-:Y:S06]  /*401c0*/  HMMA.16816.F32 R48, R36.reuse, R14, R48 ;  /* 0x0000000e2430723c */ /* 0x044fec0000001830 */
[----:B---3--:R-:W-:Y:S06]  /*401d0*/  HMMA.16816.F32 R36, R36, R16, R44 ;  /* 0x000000102424723c */ /* 0x008fec000000182c */
[C---:B----4-:R-:W-:Y:S11]  /*401e0*/  HMMA.16816.F32 R4, R32.reuse, R2, R4 ;  /* 0x000000022004723c */ /* 0x050ff60000001804 */
[----:B------:R-:W-:Y:S04]  /*401f0*/  STL.64 [R1+0x6f0], R48 ;  /* 0x0006f03001007387 */ /* 0x000fe80000100a00 */
[----:B------:R0:W-:Y:S04]  /*40200*/  STL.64 [R1+0x6f8], R50 ;  /* 0x0006f83201007387 */ /* 0x0001e80000100a00 */
[----:B0-----:R-:W2:Y:S04]  /*40210*/  LDL.LU.64 R50, [R1+0x2cc0] ;  /* 0x002cc00001327983 */ /* 0x001ea80000300a00 */
[----:B------:R-:W2:Y:S04]  /*40220*/  LDL.LU.64 R48, [R1+0x2cb8] ;  /* 0x002cb80001307983 */ /* 0x000ea80000300a00 */
[----:B------:R-:W3:Y:S04]  /*40230*/  LDL.LU.64 R46, [R1+0x2cb0] ;  /* 0x002cb000012e7983 */ /* 0x000ee80000300a00 */
[----:B------:R-:W3:Y:S04]  /*40240*/  LDL.LU.64 R44, [R1+0x2ca8] ;  /* 0x002ca800012c7983 */ /* 0x000ee80000300a00 */
[----:B------:R0:W-:Y:S04]  /*40250*/  STL.64 [R1+0x4c0], R36 ;  /* 0x0004c02401007387 */ /* 0x0001e80000100a00 */
[----:B------:R1:W-:Y:S04]  /*40260*/  STL.64 [R1+0x4c8], R38 ;  /* 0x0004c82601007387 */ /* 0x0003e80000100a00 */
[----:B0-----:R-:W4:Y:S04]  /*40270*/  LDL.LU R37, [R1+0x11d4] ;  /* 0x0011d40001257983 */ /* 0x001f280000300800 */
[----:B-1----:R-:W4:Y:S04]  /*40280*/  LDL.LU R38, [R1+0x11d0] ;  /* 0x0011d00001267983 */ /* 0x002f280000300800 */
[----:B------:R-:W4:Y:S04]  /*40290*/  LDL.LU R39, [R1+0x11dc] ;  /* 0x0011dc0001277983 */ /* 0x000f280000300800 */
[----:B------:R-:W-:Y:S04]  /*402a0*/  STL.64 [R1+0x4b0], R4 ;  /* 0x0004b00401007387 */ /* 0x000fe80000100a00 */
[----:B------:R0:W-:Y:S04]  /*402b0*/  STL.64 [R1+0x4b8], R6 ;  /* 0x0004b80601007387 */ /* 0x0001e80000100a00 */
[----:B0-----:R-:W2:Y:S04]  /*402c0*/  LDL.LU.64 R6, [R1+0x2ca0] ;  /* 0x002ca00001067983 */ /* 0x001ea80000300a00 */
[----:B------:R-:W3:Y:S02]  /*402d0*/  LDL.LU.64 R4, [R1+0x2c98] ;  /* 0x002c980001047983 */ /* 0x000ee40000300a00 */
        /* <DEDUP_REMOVED lines=10> */
[----:B------:R-:W4:Y:S01]  /*40380*/  LDL.LU.64 R8, [R1+0x2c78] ;  /* 0x002c780001087983 */ /* 0x000f220000300a00 */
[C---:B------:R-:W-:Y:S06]  /*40390*/  HMMA.16816.F32 R28, R32.reuse, R12, R28 ;  /* 0x0000000c201c723c */ /* 0x040fec000000181c */
[C---:B----4-:R-:W-:Y:S06]  /*403a0*/  HMMA.16816.F32 R48, R32.reuse, R8, R48 ;  /* 0x000000082030723c */ /* 0x050fec0000001830 */
[----:B---3--:R-:W-:-:S15]  /*403b0*/  HMMA.16816.F32 R44, R32, R10, R44 ;  /* 0x0000000a202c723c */ /* 0x008fde000000182c */
[----:B------:R-:W-:-:S02]  /*403c0*/  NOP ;  /* 0x0000000000007918 */ /* 0x000fc40000000000 */
        /* <DEDUP_REMOVED lines=9> */
[----:B------:R0:W-:Y:S01]  /*40460*/  STL.64 [R1+0x6e8], R30 ;  /* 0x0006e81e01007387 */ /* 0x0001e20000100a00 */
[----:B--2---:R-:W-:Y:S03]  /*40470*/  HMMA.16816.F32 R40, R32, R14, R40 ;  /* 0x0000000e2028723c */ /* 0x004fe60000001828 */
[----:B0-----:R-:W2:Y:S04]  /*40480*/  LDL.LU.64 R30, [R1+0x2c50] ;  /* 0x002c5000011e7983 */ /* 0x001ea80000300a00 */
[----:B------:R-:W2:-:S15]  /*40490*/  LDL.LU.64 R28, [R1+0x2c48] ;  /* 0x002c4800011c7983 */ /* 0x000e9e0000300a00 */
[----:B------:R-:W-:-:S01]  /*404a0*/  NOP ;  /* 0x0000000000007918 */ /* 0x000fc20000000000 */
[----:B------:R-:W-:Y:S04]  /*404b0*/  STL.64 [R1+0x6d0], R40 ;  /* 0x0006d02801007387 */ /* 0x000fe80000100a00 */
[----:B------:R0:W-:Y:S04]  /*404c0*/  STL.64 [R1+0x6d8], R42 ;  /* 0x0006d82a01007387 */ /* 0x0001e80000100a00 */
[----:B0-----:R-:W2:Y:S04]  /*404d0*/  LDL.LU.64 R42, [R1+0x2c40] ;  /* 0x002c4000012a7983 */ /* 0x001ea80000300a00 */
[----:B------:R-:W2:Y:S01]  /*404e0*/  LDL.LU.64 R40, [R1+0x2c38] ;  /* 0x002c380001287983 */ /* 0x000ea20000300a00 */
        /* <DEDUP_REMOVED lines=8> */
[----:B------:R-:W-:-:S15]  /*40570*/  HMMA.16816.F32 R56, R32, R16, R56 ;  /* 0x000000102038723c */ /* 0x000fde0000001838 */
[----:B------:R-:W-:-:S08]  /*40580*/  NOP ;  /* 0x0000000000007918 */ /* 0x000fd00000000000 */
[----:B------:R-:W-:Y:S04]  /*40590*/  STL.64 [R1+0x460], R56 ;  /* 0x0004603801007387 */ /* 0x000fe80000100a00 */
[----:B------:R-:W-:Y:S01]  /*405a0*/  STL.64 [R1+0x468], R58 ;  /* 0x0004683a01007387 */ /* 0x000fe20000100a00 */
[C---:B---3--:R-:W-:Y:S06]  /*405b0*/  HMMA.16816.F32 R48, R36.reuse, R2, R48 ;  /* 0x000000022430723c */ /* 0x048fec0000001830 */
[----:B----4-:R-:W-:-:S15]  /*405c0*/  HMMA.16816.F32 R32, R36, R4, R44 ;  /* 0x000000042420723c */ /* 0x010fde000000182c */
[----:B------:R-:W-:-:S02]  /*405d0*/  NOP ;  /* 0x0000000000007918 */ /* 0x000fc40000000000 */
[----:B------:R-:W-:Y:S04]  /*405e0*/  STL.64 [R1+0x450], R48 ;  /* 0x0004503001007387 */ /* 0x000fe80000100a00 */
[----:B------:R-:W-:Y:S04]  /*405f0*/  STL.64 [R1+0x458], R50 ;  /* 0x0004583201007387 */ /* 0x000fe80000100a00 */
[----:B------:R-:W-:Y:S01]  /*40600*/  STL.64 [R1+0x2c00], R6 ;  /* 0x002c000601007387 */ /* 0x000fe20000100a00 */
[C---:B--2---:R-:W-:Y:S03]  /*40610*/  HMMA.16816.F32 R28, R36.reuse, R6, R28 ;  /* 0x00000006241c723c */ /* 0x044fe6000000181c */
[----:B------:R-:W-:Y:S04]  /*40620*/  STL.64 [R1+0x440], R32 ;  /* 0x0004402001007387 */ /* 0x000fe80000100a00 */
[----:B------:R-:W-:Y:S04]  /*40630*/  STL.64 [R1+0x448], R34 ;  /* 0x0004482201007387 */ /* 0x000fe80000100a00 */
[----:B------:R0:W-:Y:S02]  /*40640*/  STL.64 [R1+0x2bf8], R4 ;  /* 0x002bf80401007387 */ /* 0x0001e40000100a00 */
[C---:B0-----:R-:W-:Y:S10]  /*40650*/  HMMA.16816.F32 R4, R36.reuse, R8, R24 ;  /* 0x000000082404723c */ /* 0x041ff40000001818 */
[----:B------:R-:W-:Y:S04]  /*40660*/  STL.64 [R1+0x430], R28 ;  /* 0x0004301c01007387 */ /* 0x000fe80000100a00 */
[----:B------:R-:W-:Y:S09]  /*40670*/  STL.64 [R1+0x438], R30 ;  /* 0x0004381e01007387 */ /* 0x000ff20000100a00 */
[----:B------:R-:W-:Y:S04]  /*40680*/  STL.64 [R1+0x420], R4 ;  /* 0x0004200401007387 */ /* 0x000fe80000100a00 */
[----:B------:R0:W-:Y:S02]  /*40690*/  STL.64 [R1+0x428], R6 ;  /* 0x0004280601007387 */ /* 0x0001e40000100a00 */
[----:B0-----:R-:W-:Y:S06]  /*406a0*/  HMMA.16816.F32 R4, R36, R10, R40 ;  /* 0x0000000a2404723c */ /* 0x001fec0000001828 */
[----:B------:R-:W-:Y:S04]  /*406b0*/  STL.64 [R1+0x2be0], R10 ;  /* 0x002be00a01007387 */ /* 0x000fe80000100a00 */
[----:B------:R-:W-:Y:S01]  /*406c0*/  STL.64 [R1+0x2bd8], R8 ;  /* 0x002bd80801007387 */ /* 0x000fe20000100a00 */
[----:B------:R-:W-:-:S02]  /*406d0*/  IMAD R32, R52, 0x100, R23 ;  /* 0x0000010034207824 */ /* 0x000fc400078e0217 */
[----:B------:R-:W-:Y:S02]  /*406e0*/  IMAD R33, R54, 0x100, R53 ;  /* 0x0000010036217824 */ /* 0x000fe400078e0235 */
[----:B------:R-:W-:-:S08]  /*406f0*/  IMAD R34, R60, 0x100, R55 ;  /* 0x000001003c227824 */ /* 0x000fd000078e0237 */
[----:B------:R-:W-:Y:S04]  /*40700*/  STL.64 [R1+0x410], R4 ;  /* 0x0004100401007387 */ /* 0x000fe80000100a00 */
[----:B------:R-:W-:Y:S04]  /*40710*/  STL.64 [R1+0x418], R6 ;  /* 0x0004180601007387 */ /* 0x000fe80000100a00 */
        /* <DEDUP_REMOVED lines=46> */
[----:B------:R-:W4:Y:S04]  /*40a00*/  LDL.LU R44, [R1+0x3e0] ;  /* 0x0003e000012c7983 */ /* 0x000f280000300800 */
[----:B------:R-:W4:Y:S04]  /*40a10*/  LDL.LU R45, [R1+0x3e4] ;  /* 0x0003e400012d7983 */ /* 0x000f280000300800 */
[----:B------:R-:W4:Y:S04]  /*40a20*/  LDL.LU R46, [R1+0x3e8] ;  /* 0x0003e800012e7983 */ /* 0x000f280000300800 */
[----:B------:R-:W4:Y:S04]  /*40a30*/  LDL.LU R47, [R1+0x3ec] ;  /* 0x0003ec00012f7983 */ /* 0x000f280000300800 */
[----:B---3--:R-:W3:Y:S04]  /*40a40*/  LDL.LU R48, [R1+0x400] ;  /* 0x0004000001307983 */ /* 0x008ee80000300800 */
[----:B------:R-:W3:Y:S04]  /*40a50*/  LDL.LU R49, [R1+0x404] ;  /* 0x0004040001317983 */ /* 0x000ee80000300800 */
[----:B------:R-:W3:Y:S04]  /*40a60*/  LDL.LU R50, [R1+0x408] ;  /* 0x0004080001327983 */ /* 0x000ee80000300800 */
[----:B------:R-:W3:Y:S04]  /*40a70*/  LDL.LU R51, [R1+0x40c] ;  /* 0x00040c0001337983 */ /* 0x000ee80000300800 */
[----:B0-----:R-:W2:Y:S04]  /*40a80*/  LDL.LU R28, [R1+0x900] ;  /* 0x00090000011c7983 */ /* 0x001ea80000300800 */
[----:B------:R-:W2:Y:S04]  /*40a90*/  LDL.LU R29, [R1+0x904] ;  /* 0x00090400011d7983 */ /* 0x000ea80000300800 */
[----:B------:R-:W2:Y:S04]  /*40aa0*/  LDL.LU R30, [R1+0x908] ;  /* 0x00090800011e7983 */ /* 0x000ea80000300800 */
[----:B------:R-:W2:Y:S04]  /*40ab0*/  LDL.LU R31, [R1+0x90c] ;  /* 0x00090c00011f7983 */ /* 0x000ea80000300800 */
[----:B------:R-:W4:Y:S04]  /*40ac0*/  LDL.LU R20, [R1+0x8f0] ;  /* 0x0008f00001147983 */ /* 0x000f280000300800 */
[----:B------:R-:W4:Y:S04]  /*40ad0*/  LDL.LU R21, [R1+0x8f4] ;  /* 0x0008f40001157983 */ /* 0x000f280000300800 */
[----:B------:R-:W4:Y:S04]  /*40ae0*/  LDL.LU R22, [R1+0x8f8] ;  /* 0x0008f80001167983 */ /* 0x000f280000300800 */
[----:B------:R-:W4:Y:S04]  /*40af0*/  LDL.LU R23, [R1+0x8fc] ;  /* 0x0008fc0001177983 */ /* 0x000f280000300800 */
        /* <DEDUP_REMOVED lines=11> */
[----:B------:R-:W3:Y:S01]  /*40bb0*/  LDL.LU R53, [R1+0x8e4] ;  /* 0x0008e40001357983 */ /* 0x000ee20000300800 */
[----:B------:R-:W-:-:S02]  /*40bc0*/  F2FP.F16.E5M2.UNPACK_B R32, R32 ;  /* 0x00000020ff20723e */ /* 0x000fc400020004ff */
[----:B------:R-:W-:Y:S02]  /*40bd0*/  F2FP.F16.E5M2.UNPACK_B R33, R33 ;  /* 0x00000021ff21723e */ /* 0x000fe400020004ff */
        /* <DEDUP_REMOVED lines=16> */
[C---:B--2---:R-:W-:Y:S06]  /*40ce0*/  HMMA.16816.F32 R28, R36.reuse, R12, R28 ;  /* 0x0000000c241c723c */ /* 0x044fec000000181c */
[C---:B----4-:R-:W-:Y:S06]  /*40cf0*/  HMMA.16816.F32 R20, R36.reuse, R14, R20 ;  /* 0x0000000e2414723c */ /* 0x050fec0000001814 */
[----:B---3--:R-:W-:Y:S06]  /*40d00*/  HMMA.16816.F32 R36, R36, R16, R48 ;  /* 0x000000102424723c */ /* 0x008fec0000001830 */
[C---:B------:R-:W-:Y:S05]  /*40d10*/  HMMA.16816.F32 R4, R32.reuse, R2, R4 ;  /* 0x000000022004723c */ /* 0x040fea0000001804 */
        /* <DEDUP_REMOVED lines=8> */
[----:B------:R-:W4:Y:S04]  /*40da0*/  LDL.LU.64 R50, [R1+0x2c10] ;  /* 0x002c100001327983 */ /* 0x000f280000300a00 */
[----:B------:R-:W4:Y:S04]  /*40db0*/  LDL.LU.64 R48, [R1+0x2c08] ;  /* 0x002c080001307983 */ /* 0x000f280000300a00 */
        /* <DEDUP_REMOVED lines=44> */
[C---:B------:R-:W-:Y:S06]  /*41080*/  HMMA.16816.F32 R56, R32.reuse, R14, R56 ;  /* 0x0000000e2038723c */ /* 0x040fec0000001838 */
[----:B------:R-:W-:Y:S06]  /*41090*/  HMMA.16816.F32 R48, R32, R16, R48 ;  /* 0x000000102030723c */ /* 0x000fec0000001830 */
[C---:B--2---:R-:W-:Y:S01]  /*410a0*/  HMMA.16816.F32 R32, R36.reuse, R2, R44 ;  /* 0x000000022420723c */ /* 0x044fe2000000182c */
[----:B------:R-:W-:Y:S05]  /*410b0*/  STL [R1+0x2ba0], R13 ;  /* 0x002ba00d01007387 */ /* 0x000fea0000100800 */
[C---:B------:R-:W-:Y:S05]  /*410c0*/  HMMA.16816.F32 R24, R36.reuse, R6, R24 ;  /* 0x000000062418723c */ /* 0x040fea0000001818 */
[----:B------:R-:W-:Y:S04]  /*410d0*/  STL.64 [R1+0x690], R56 ;  /* 0x0006903801007387 */ /* 0x000fe80000100a00 */
[----:B------:R-:W-:Y:S04]  /*410e0*/  STL.64 [R1+0x698], R58 ;  /* 0x0006983a01007387 */ /* 0x000fe80000100a00 */
[----:B------:R-:W-:Y:S04]  /*410f0*/  STL.64 [R1+0x3a0], R48 ;  /* 0x0003a03001007387 */ /* 0x000fe80000100a00 */
[----:B------:R-:W-:Y:S04]  /*41100*/  STL.64 [R1+0x3a8], R50 ;  /* 0x0003a83201007387 */ /* 0x000fe80000100a00 */
[----:B------:R0:W-:Y:S04]  /*41110*/  STL.64 [R1+0x390], R32 ;  /* 0x0003902001007387 */ /* 0x0001e80000100a00 */
[----:B------:R-:W-:Y:S04]  /*41120*/  STL.64 [R1+0x398], R34 ;  /* 0x0003982201007387 */ /* 0x000fe80000100a00 */
[----:B------:R-:W-:Y:S01]  /*41130*/  STL.64 [R1+0x2b68], R6 ;  /* 0x002b680601007387 */ /* 0x000fe20000100a00 */
[----:B0-----:R-:W-:Y:S01]  /*41140*/  IMAD R32, R60, 0x100, R43 ;  /* 0x000001003c207824 */ /* 0x001fe200078e022b */
[----:B---3--:R-:W-:-:S15]  /*41150*/  HMMA.16816.F32 R28, R36, R4, R28 ;  /* 0x00000004241c723c */ /* 0x008fde000000181c */
[----:B------:R-:W-:-:S08]  /*41160*/  NOP ;  /* 0x0000000000007918 */ /* 0x000fd00000000000 */
[----:B------:R-:W-:Y:S04]  /*41170*/  STL.64 [R1+0x380], R28 ;  /* 0x0003801c01007387 */ /* 0x000fe80000100a00 */
[----:B------:R-:W-:Y:S04]  /*41180*/  STL.64 [R1+0x388], R30 ;  /* 0x0003881e01007387 */ /* 0x000fe80000100a00 */
[----:B------:R4:W-:Y:S02]  /*41190*/  STL.64 [R1+0x2b60], R4 ;  /* 0x002b600401007387 */ /* 0x0009e40000100a00 */
[----:B----4-:R-:W-:Y:S02]  /*411a0*/  HMMA.16816.F32 R4, R36, R8, R20 ;  /* 0x000000082404723c */ /* 0x010fe40000001814 */
[----:B------:R-:W-:Y:S04]  /*411b0*/  STL.64 [R1+0x370], R24 ;  /* 0x0003701801007387 */ /* 0x000fe80000100a00 */
[----:B------:R-:W-:-:S15]  /*411c0*/  STL.64 [R1+0x378], R26 ;  /* 0x0003781a01007387 */ /* 0x000fde0000100a00 */
[----:B------:R-:W-:-:S02]  /*411d0*/  NOP ;  /* 0x0000000000007918 */ /* 0x000fc40000000000 */
[----:B------:R-:W-:Y:S04]  /*411e0*/  STL.64 [R1+0x360], R4 ;  /* 0x0003600401007387 */ /* 0x000fe80000100a00 */
[----:B------:R0:W-:Y:S02]  /*411f0*/  STL.64 [R1+0x368], R6 ;  /* 0x0003680601007387 */ /* 0x0001e40000100a00 */
[----:B0-----:R-:W-:Y:S06]  /*41200*/  HMMA.16816.F32 R4, R36, R10, R52 ;  /* 0x0000000a2404723c */ /* 0x001fec0000001834 */
[----:B------:R-:W-:Y:S04]  /*41210*/  STL.64 [R1+0x2b58], R10 ;  /* 0x002b580a01007387 */ /* 0x000fe80000100a00 */
[----:B------:R0:W-:-:S13]  /*41220*/  STL.64 [R1+0x2b50], R8 ;  /* 0x002b500801007387 */ /* 0x0001da0000100a00 */
        /* <DEDUP_REMOVED lines=32> */
[----:B------:R-:W4:Y:S04]  /*41430*/  LDL.LU R13, [R1+0x1244] ;  /* 0x00124400010d7983 */ /* 0x000f280000300800 */
[----:B------:R-:W4:Y:S04]  /*41440*/  LDL.LU R34, [R1+0x1240] ;  /* 0x0012400001227983 */ /* 0x000f280000300800 */
[----:B------:R-:W3:Y:S04]  /*41450*/  LDL.LU R35, [R1+0x124c] ;  /* 0x00124c0001237983 */ /* 0x000ee80000300800 */
[----:B------:R-:W3:Y:S04]  /*41460*/  LDL.LU R19, [R1+0x1248] ;  /* 0x0012480001137983 */ /* 0x000ee80000300800 */
        /* <DEDUP_REMOVED lines=33> */
[----:B----4-:R-:W-:-:S03]  /*41680*/  IMAD R34, R34, 0x100, R13 ;  /* 0x0000010022227824 */ /* 0x010fc600078e020d */
[----:B------:R-:W4:Y:S01]  /*41690*/  LDL.LU R13, [R1+0x2ba0] ;  /* 0x002ba000010d7983 */ /* 0x000f220000300800 */
[----:B---3--:R-:W-:Y:S01]  /*416a0*/  IMAD R35, R19, 0x100, R35 ;  /* 0x0000010013237824 */ /* 0x008fe200078e0223 */
[----:B------:R-:W-:Y:S02]  /*416b0*/  F2FP.F16.E5M2.UNPACK_B R32, R32 ;  /* 0x00000020ff20723e */ /* 0x000fe400020004ff */
[----:B------:R-:W-:Y:S01]  /*416c0*/  F2FP.F16.E5M2.UNPACK_B R33, R33 ;  /* 0x00000021ff21723e */ /* 0x000fe200020004ff */
[----:B--2---:R-:W-:Y:S01]  /*416d0*/  HMMA.16816.F32 R24, R36, R14, R24 ;  /* 0x0000000e2418723c */ /* 0x004fe20000001818 */
[----:B------:R-:W-:Y:S02]  /*416e0*/  F2FP.F16.E5M2.UNPACK_B R34, R34 ;  /* 0x00000022ff22723e */ /* 0x000fe400020004ff */
[----:B------:R-:W-:-:S07]  /*416f0*/  F2FP.F16.E5M2.UNPACK_B R35, R35 ;  /* 0x00000023ff23723e */ /* 0x000fce00020004ff */
[----:B------:R-:W-:Y:S06]  /*41700*/  HMMA.16816.F32 R4, R32, R2, R4 ;  /* 0x000000022004723c */ /* 0x000fec0000001804 */
[C---:B----4-:R-:W-:Y:S06]  /*41710*/  HMMA.16816.F32 R48, R36.reuse, R12, R48 ;  /* 0x0000000c2430723c */ /* 0x050fec0000001830 */
[----:B------:R-:W-:-:S15]  /*41720*/  HMMA.16816.F32 R36, R36, R16, R40 ;  /* 0x000000102424723c */ /* 0x000fde0000001828 */
        /* <DEDUP_REMOVED lines=13> */
[----:B0-----:R-:W2:Y:S04]  /*41800*/  LDL.LU R36, [R1+0x310] ;  /* 0x0003100001247983 */ /* 0x001ea80000300800 */
[----:B------:R-:W2:Y:S04]  /*41810*/  LDL.LU R37, [R1+0x314] ;  /* 0x0003140001257983 */ /* 0x000ea80000300800 */
[----:B-1----:R-:W2:Y:S04]  /*41820*/  LDL.LU R38, [R1+0x318] ;  /* 0x0003180001267983 */ /* 0x002ea80000300800 */
[----:B------:R-:W2:Y:S04]  /*41830*/  LDL.LU R39, [R1+0x31c] ;  /* 0x00031c0001277983 */ /* 0x000ea80000300800 */
[----:B------:R-:W-:Y:S04]  /*41840*/  STL.64 [R1+0x330], R4 ;  /* 0x0003300401007387 */ /* 0x000fe80000100a00 */
[----:B------:R0:W-:Y:S04]  /*41850*/  STL.64 [R1+0x338], R6 ;  /* 0x0003380601007387 */ /* 0x0001e80000100a00 */
[----:B0-----:R-:W2:Y:S04]  /*41860*/  LDL.LU.64 R6, [R1+0x2b68] ;  /* 0x002b680001067983 */ /* 0x001ea80000300a00 */
[----:B------:R-:W3:Y:S02]  /*41870*/  LDL.LU.64 R4, [R1+0x2b60] ;  /* 0x002b600001047983 */ /* 0x000ee40000300a00 */
[----:B---3--:R-:W-:-:S15]  /*41880*/  HMMA.16816.F32 R8, R32, R4, R8 ;  /* 0x000000042008723c */ /* 0x008fde0000001808 */
[----:B------:R-:W-:-:S08]  /*41890*/  NOP ;  /* 0x0000000000007918 */ /* 0x000fd00000000000 */
[----:B------:R-:W-:Y:S04]  /*418a0*/  STL.64 [R1+0x320], R8 ;  /* 0x0003200801007387 */ /* 0x000fe80000100a00 */
[----:B------:R0:W-:Y:S04]  /*418b0*/  STL.64 [R1+0x328], R10 ;  /* 0x0003280a01007387 */ /* 0x0001e80000100a00 */
[----:B0-----:R-:W3:Y:S04]  /*418c0*/  LDL.LU.64 R10, [R1+0x2b58] ;  /* 0x002b5800010a7983 */ /* 0x001ee80000300a00 */
[----:B------:R-:W4:Y:S01]  /*418d0*/  LDL.LU.64 R8, [R1+0x2b50] ;  /* 0x002b500001087983 */ /* 0x000f220000300a00 */
[C---:B--2---:R-:W-:Y:S06]  /*418e0*/  HMMA.16816.F32 R36, R32.reuse, R6, R36 ;  /* 0x000000062024723c */ /* 0x044fec0000001824 */
[C---:B------:R-:W-:Y:S06]  /*418f0*/  HMMA.16816.F32 R28, R32.reuse, R12, R28 ;  /* 0x0000000c201c723c */ /* 0x040fec000000181c */
[----:B------:R-:W-:Y:S11]  /*41900*/  HMMA.16816.F32 R24, R32, R14, R24 ;  /* 0x0000000e2018723c */ /* 0x000ff60000001818 */
[----:B------:R0:W-:Y:S04]  /*41910*/  STL.64 [R1+0x310], R36 ;  /* 0x0003102401007387 */ /* 0x0001e80000100a00 */
[----:B------:R1:W-:Y:S01]  /*41920*/  STL.64 [R1+0x318], R38 ;  /* 0x0003182601007387 */ /* 0x0003e20000100a00 */
[----:B0-----:R-:W-:-:S02]  /*41930*/  IMAD R36, R44, 0x100, R18 ;  /* 0x000001002c247824 */ /* 0x001fc400078e0212 */
[----:B------:R-:W-:Y:S02]  /*41940*/  IMAD R37, R46, 0x100, R45 ;  /* 0x000001002e257824 */ /* 0x000fe400078e022d */
[----:B-1----:R-:W-:Y:S02]  /*41950*/  IMAD R38, R60, 0x100, R47 ;  /* 0x000001003c267824 */ /* 0x002fe400078e022f */
[----:B------:R-:W-:Y:S01]  /*41960*/  IMAD R39, R0, 0x100, R61 ;  /* 0x0000010000277824 */ /* 0x000fe200078e023d */
[----:B------:R-:W-:Y:S02]  /*41970*/  F2FP.F16.E5M2.UNPACK_B R36, R36 ;  /* 0x00000024ff24723e */ /* 0x000fe400020004ff */
[----:B------:R-:W-:Y:S02]  /*41980*/  F2FP.F16.E5M2.UNPACK_B R37, R37 ;  /* 0x00000025ff25723e */ /* 0x000fe400020004ff */
[----:B------:R-:W-:Y:S02]  /*41990*/  F2FP.F16.E5M2.UNPACK_B R38, R38 ;  /* 0x00000026ff26723e */ /* 0x000fe400020004ff */
[----:B------:R-:W-:Y:S01]  /*419a0*/  F2FP.F16.E5M2.UNPACK_B R39, R39 ;  /* 0x00000027ff27723e */ /* 0x000fe200020004ff */
[C---:B----4-:R-:W-:Y:S06]  /*419b0*/  HMMA.16816.F32 R56, R32.reuse, R8, R56 ;  /* 0x000000082038723c */ /* 0x050fec0000001838 */
[----:B---3--:R-:W-:-:S15]  /*419c0*/  HMMA.16816.F32 R48, R32, R10, R48 ;  /* 0x0000000a2030723c */ /* 0x008fde0000001830 */
[----:B------:R-:W-:-:S02]  /*419d0*/  NOP ;  /* 0x0000000000007918 */ /* 0x000fc40000000000 */
        /* <DEDUP_REMOVED lines=12> */
[----:B------:R0:W-:Y:S02]  /*41aa0*/  STL.64 [R1+0x2b00], R16 ;  /* 0x002b001001007387 */ /* 0x0001e40000100a00 */
[C---:B0-----:R-:W-:Y:S11]  /*41ab0*/  HMMA.16816.F32 R16, R36.reuse, R2, R40 ;  /* 0x000000022410723c */ /* 0x041ff60000001828 */
[----:B------:R-:W-:Y:S04]  /*41ac0*/  STL.64 [R1+0x2e0], R12 ;  /* 0x0002e00c01007387 */ /* 0x000fe80000100a00 */
[----:B------:R0:W-:Y:S04]  /*41ad0*/  STL.64 [R1+0x2e8], R14 ;  /* 0x0002e80e01007387 */ /* 0x0001e80000100a00 */
[----:B------:R-:W2:Y:S01]  /*41ae0*/  LDL.LU R28, [R1+0x240] ;  /* 0x00024000011c7983 */ /* 0x000ea20000300800 */
[----:B0-----:R-:W-:Y:S03]  /*41af0*/  HMMA.16816.F32 R12, R36, R4, R52 ;  /* 0x00000004240c723c */ /* 0x001fe60000001834 */
[----:B------:R-:W-:Y:S04]  /*41b00*/  STL.64 [R1+0x2d0], R16 ;  /* 0x0002d01001007387 */ /* 0x000fe80000100a00 */
[----:B------:R-:W-:-:S15]  /*41b10*/  STL.64 [R1+0x2d8], R18 ;  /* 0x0002d81201007387 */ /* 0x000fde0000100a00 */
[----:B------:R-:W-:-:S01]  /*41b20*/  NOP ;  /* 0x0000000000007918 */ /* 0x000fc20000000000 */
        /* <DEDUP_REMOVED lines=85> */
[----:B------:R-:W4:Y:S01]  /*42080*/  LDL.LU R11, [R1+0x2b2c] ;  /* 0x002b2c00010b7983 */ /* 0x000f220000300800 */
[----:B------:R-:W-:-:S03]  /*42090*/  IMAD R33, R33, 0x100, R0 ;  /* 0x0000010021217824 */ /* 0x000fc600078e0200 */
[----:B------:R-:W2:Y:S01]  /*420a0*/  LDL.LU R0, [R1+0x2b28] ;  /* 0x002b280001007983 */ /* 0x000ea20000300800 */
[----:B----4-:R-:W-:-:S15]  /*420b0*/  HMMA.16816.F32 R12, R36, R10, R12 ;  /* 0x0000000a240c723c */ /* 0x010fde000000180c */
[----:B------:R-:W-:-:S08]  /*420c0*/  NOP ;  /* 0x0000000000007918 */ /* 0x000fd00000000000 */
[----:B------:R-:W-:Y:S04]  /*420d0*/  STL.64 [R1+0x290], R12 ;  /* 0x0002900c01007387 */ /* 0x000fe80000100a00 */
[----:B------:R0:W-:Y:S04]  /*420e0*/  STL.64 [R1+0x298], R14 ;  /* 0x0002980e01007387 */ /* 0x0001e80000100a00 */
[----:B0-----:R-:W4:Y:S04]  /*420f0*/  LDL.LU.64 R14, [R1+0x2b20] ;  /* 0x002b2000010e7983 */ /* 0x001f280000300a00 */
[----:B------:R-:W3:Y:S02]  /*42100*/  LDL.LU.64 R12, [R1+0x2b18] ;  /* 0x002b1800010c7983 */ /* 0x000ee40000300a00 */
[C---:B---3--:R-:W-:Y:S06]  /*42110*/  HMMA.16816.F32 R44, R36.reuse, R12, R44 ;  /* 0x0000000c242c723c */ /* 0x048fec000000182c */
[----:B----4-:R-:W-:-:S15]  /*42120*/  HMMA.16816.F32 R16, R36, R14, R16 ;  /* 0x0000000e2410723c */ /* 0x010fde0000001810 */
[----:B------:R-:W-:-:S02]  /*42130*/  NOP ;  /* 0x0000000000007918 */ /* 0x000fc40000000000 */
[----:B------:R-:W-:Y:S04]  /*42140*/  STL.64 [R1+0x640], R44 ;  /* 0x0006402c01007387 */ /* 0x000fe80000100a00 */
[----:B------:R0:W-:Y:S04]  /*42150*/  STL.64 [R1+0x648], R46 ;  /* 0x0006482e01007387 */ /* 0x0001e80000100a00 */
[----:B0-----:R-:W3:Y:S04]  /*42160*/  LDL.LU.64 R46, [R1+0x2b10] ;  /* 0x002b1000012e7983 */ /* 0x001ee80000300a00 */
[----:B------:R-:W3:Y:S04]  /*42170*/  LDL.LU.64 R44, [R1+0x2b08] ;  /* 0x002b0800012c7983 */ /* 0x000ee80000300a00 */
[----:B------:R0:W-:Y:S04]  /*42180*/  STL.64 [R1+0x630], R16 ;  /* 0x0006301001007387 */ /* 0x0001e80000100a00 */
[----:B------:R-:W-:Y:S04]  /*42190*/  STL.64 [R1+0x638], R18 ;  /* 0x0006381201007387 */ /* 0x000fe80000100a00 */
[----:B0-----:R-:W2:Y:S01]  /*421a0*/  LDL.LU.64 R16, [R1+0x2b00] ;  /* 0x002b000001107983 */ /* 0x001ea20000300a00 */
[----:B------:R-:W-:-:S02]  /*421b0*/  IMAD R34, R35, 0x100, R34 ;  /* 0x0000010023227824 */ /* 0x000fc400078e0222 */
[----:B------:R-:W-:Y:S01]  /*421c0*/  IMAD R35, R25, 0x100, R24 ;  /* 0x0000010019237824 */ /* 0x000fe200078e0218 */
[----:B------:R-:W-:Y:S02]  /*421d0*/  F2FP.F16.E5M2.UNPACK_B R32, R32 ;  /* 0x00000020ff20723e */ /* 0x000fe400020004ff */
[----:B------:R-:W-:Y:S02]  /*421e0*/  F2FP.F16.E5M2.UNPACK_B R33, R33 ;  /* 0x00000021ff21723e */ /* 0x000fe400020004ff */
[----:B------:R-:W-:Y:S02]  /*421f0*/  F2FP.F16.E5M2.UNPACK_B R34, R34 ;  /* 0x00000022ff22723e */ /* 0x000fe400020004ff */
[----:B------:R-:W-:-:S07]  /*42200*/  F2FP.F16.E5M2.UNPACK_B R35, R35 ;  /* 0x00000023ff23723e */ /* 0x000fce00020004ff */
[C---:B------:R-:W-:Y:S06]  /*42210*/  HMMA.16816.F32 R56, R32.reuse, R2, R56 ;  /* 0x000000022038723c */ /* 0x040fec0000001838 */
[----:B------:R-:W-:Y:S06]  /*42220*/  HMMA.16816.F32 R48, R32, R4, R48 ;  /* 0x000000042030723c */ /* 0x000fec0000001830 */
[----:B--2---:R-:W-:Y:S01]  /*42230*/  HMMA.16816.F32 R36, R36, R16, R28 ;  /* 0x000000102424723c */ /* 0x004fe2000000181c */
[----:B------:R-:W2:Y:S04]  /*42240*/  LDL.LU.64 R30, [R1+0x2af8] ;  /* 0x002af800011e7983 */ /* 0x000ea80000300a00 */
[----:B------:R-:W2:-:S15]  /*42250*/  LDL.LU.64 R28, [R1+0x2af0] ;  /* 0x002af000011c7983 */ /* 0x000e9e0000300a00 */
        /* <DEDUP_REMOVED lines=9> */
[----:B---3--:R-:W-:-:S15]  /*422f0*/  HMMA.16816.F32 R36, R32, R6, R44 ;  /* 0x000000062024723c */ /* 0x008fde000000182c */
[----:B------:R-:W-:-:S08]  /*42300*/  NOP ;  /* 0x0000000000007918 */ /* 0x000fd00000000000 */
[----:B------:R0:W-:Y:S04]  /*42310*/  STL.64 [R1+0x250], R36 ;  /* 0x0002502401007387 */ /* 0x0001e80000100a00 */
[----:B------:R1:W-:Y:S01]  /*42320*/  STL.64 [R1+0x258], R38 ;  /* 0x0002582601007387 */ /* 0x0003e20000100a00 */
[----:B0-----:R-:W-:Y:S02]  /*42330*/  IMAD R37, R41, 0x100, R40 ;  /* 0x0000010029257824 */ /* 0x001fe400078e0228 */
        /* <DEDUP_REMOVED lines=76> */
[----:B------:R-:W3:Y:S01]  /*42800*/  LDL.LU R19, [R1+0x26a4] ;  /* 0x0026a40001137983 */ /* 0x000ee20000300800 */
[----:B------:R-:W-:-:S02]  /*42810*/  IMAD R36, R27, 0x100, R26 ;  /* 0x000001001b247824 */ /* 0x000fc400078e021a */
[----:B------:R-:W-:Y:S01]  /*42820*/  IMAD R39, R61, 0x100, R60 ;  /* 0x000001003d277824 */ /* 0x000fe200078e023c */
[----:B------:R-:W3:Y:S04]  /*42830*/  LDL.LU R18, [R1+0x26a0] ;  /* 0x0026a00001127983 */ /* 0x000ee80000300800 */
[----:B------:R-:W3:Y:S04]  /*42840*/  LDL.LU R20, [R1+0x26ac] ;  /* 0x0026ac0001147983 */ /* 0x000ee80000300800 */
[----:B------:R-:W3:Y:S04]  /*42850*/  LDL.LU R21, [R1+0x26a8] ;  /* 0x0026a80001157983 */ /* 0x000ee80000300800 */
[----:B------:R-:W3:Y:S04]  /*42860*/  LDL.LU R28, [R1+0x840] ;  /* 0x00084000011c7983 */ /* 0x000ee80000300800 */
[----:B------:R-:W3:Y:S01]  /*42870*/  LDL.LU R29, [R1+0x844] ;  /* 0x00084400011d7983 */ /* 0x000ee20000300800 */
[----:B------:R-:W-:-:S02]  /*42880*/  F2FP.F16.E5M2.UNPACK_B R36, R36 ;  /* 0x00000024ff24723e */ /* 0x000fc400020004ff */
[----:B------:R-:W-:Y:S02]  /*42890*/  F2FP.F16.E5M2.UNPACK_B R37, R37 ;  /* 0x00000025ff25723e */ /* 0x000fe400020004ff */
[----:B------:R-:W-:Y:S01]  /*428a0*/  F2FP.F16.E5M2.UNPACK_B R38, R38 ;  /* 0x00000026ff26723e */ /* 0x000fe200020004ff */
[----:B------:R-:W3:Y:S01]  /*428b0*/  LDL.LU R30, [R1+0x848] ;  /* 0x00084800011e7983 */ /* 0x000ee20000300800 */
[----:B------:R-:W-:-:S03]  /*428c0*/  F2FP.F16.E5M2.UNPACK_B R39, R39 ;  /* 0x00000027ff27723e */ /* 0x000fc600020004ff */
        /* <DEDUP_REMOVED lines=18> */
[----:B--2---:R-:W-:Y:S06]  /*429f0*/  HMMA.16816.F32 R32, R32, R16, R44 ;  /* 0x000000102020723c */ /* 0x004fec000000182c */
[C---:B---3--:R-:W-:Y:S11]  /*42a00*/  HMMA.16816.F32 R4, R36.reuse, R2, R4 ;  /* 0x000000022404723c */ /* 0x048ff60000001804 */
        /* <DEDUP_REMOVED lines=9> */
[----:B------:R-:W4:Y:S04]  /*42aa0*/  LDL.LU R33, [R1+0x2690] ;  /* 0x0026900001217983 */ /* 0x000f280000300800 */
        /* <DEDUP_REMOVED lines=67> */
[----:B------:R-:W-:Y:S04]  /*42ee0*/  STL [R1+0x29e4], R10 ;  /* 0x0029e40a01007387 */ /* 0x000fe80000100800 */
[----:B------:R-:W-:Y:S01]  /*42ef0*/  STL [R1+0x29e0], R11 ;  /* 0x0029e00b01007387 */ /* 0x000fe20000100800 */
[----:B------:R-:W-:-:S02]  /*42f00*/  IMAD R37, R53, 0x100, R52 ;  /* 0x0000010035257824 */ /* 0x000fc400078e0234 */
[----:B------:R-:W-:-:S10]  /*42f10*/  IMAD R38, R55, 0x100, R54 ;  /* 0x0000010037267824 */ /* 0x000fd400078e0236 */
[----:B------:R-:W-:Y:S04]  /*42f20*/  STL.64 [R1+0x170], R4 ;  /* 0x0001700401007387 */ /* 0x000fe80000100a00 */
[----:B------:R-:W-:Y:S04]  /*42f30*/  STL.64 [R1+0x178], R6 ;  /* 0x0001780601007387 */ /* 0x000fe80000100a00 */
[----:B------:R-:W2:Y:S04]  /*42f40*/  LDL.LU R52, [R1+0xb0] ;  /* 0x0000b00001347983 */ /* 0x000ea80000300800 */
[----:B------:R-:W2:Y:S04]  /*42f50*/  LDL.LU R53, [R1+0xb4] ;  /* 0x0000b40001357983 */ /* 0x000ea80000300800 */
[----:B------:R-:W3:Y:S01]  /*42f60*/  LDL.LU R54, [R1+0xb8] ;  /* 0x0000b80001367983 */ /* 0x000ee20000300800 */
[----:B------:R-:W-:-:S03]  /*42f70*/  IMAD.MOV.U32 R55, RZ, RZ, R0 ;  /* 0x000000ffff377224 */ /* 0x000fc600078e0000 */
[----:B------:R-:W4:Y:S04]  /*42f80*/  LDL.LU R0, [R1+0x2a5c] ;  /* 0x002a5c0001007983 */ /* 0x000f280000300800 */
        /* <DEDUP_REMOVED lines=11> */
[----:B------:R-:W3:Y:S01]  /*43040*/  LDL.LU R22, [R1+0xd8] ;  /* 0x0000d80001167983 */ /* 0x000ee20000300800 */
[----:B----4-:R-:W-:-:S03]  /*43050*/  IMAD.MOV.U32 R23, RZ, RZ, R0 ;  /* 0x000000ffff177224 */ /* 0x010fc600078e0000 */
[----:B------:R-:W4:Y:S04]  /*43060*/  LDL.LU R0, [R1+0x2a58] ;  /* 0x002a580001007983 */ /* 0x000f280000300800 */
[----:B---3--:R-:W-:Y:S04]  /*43070*/  STL.64 [R1+0x2a00], R22 ;  /* 0x002a001601007387 */ /* 0x008fe80000100a00 */
[----:B--2---:R2:W-:Y:S04]  /*43080*/  STL.64 [R1+0x29f8], R20 ;  /* 0x0029f81401007387 */ /* 0x0045e80000100a00 */
[----:B------:R-:W3:Y:S04]  /*43090*/  LDL.LU R44, [R1+0x100] ;  /* 0x00010000012c7983 */ /* 0x000ee80000300800 */
[----:B------:R-:W3:Y:S04]  /*430a0*/  LDL.LU R45, [R1+0x104] ;  /* 0x00010400012d7983 */ /* 0x000ee80000300800 */
[----:B------:R-:W4:Y:S04]  /*430b0*/  LDL.LU R46, [R1+0x108] ;  /* 0x00010800012e7983 */ /* 0x000f280000300800 */
[----:B------:R-:W4:Y:S04]  /*430c0*/  LDL.LU R47, [R1+0x10c] ;  /* 0x00010c00012f7983 */ /* 0x000f280000300800 */
[----:B----4-:R-:W-:Y:S04]  /*430d0*/  STL.64 [R1+0x2a10], R46 ;  /* 0x002a102e01007387 */ /* 0x010fe80000100a00 */
[----:B---3--:R-:W-:Y:S04]  /*430e0*/  STL.64 [R1+0x2a08], R44 ;  /* 0x002a082c01007387 */ /* 0x008fe80000100a00 */
        /* <DEDUP_REMOVED lines=11> */
[----:B----4-:R0:W-:Y:S04]  /*431a0*/  STL.64 [R1+0x2a38], R52 ;  /* 0x002a383401007387 */ /* 0x0101e80000100a00 */
        /* <DEDUP_REMOVED lines=14> */
[----:B0-----:R-:W4:Y:S04]  /*43290*/  LDL.LU R52, [R1+0x810] ;  /* 0x0008100001347983 */ /* 0x001f280000300800 */
[----:B------:R-:W4:Y:S04]  /*432a0*/  LDL.LU R53, [R1+0x814] ;  /* 0x0008140001357983 */ /* 0x000f280000300800 */
[----:B------:R-:W4:Y:S04]  /*432b0*/  LDL.LU R54, [R1+0x818] ;  /* 0x0008180001367983 */ /* 0x000f280000300800 */
[----:B------:R-:W4:Y:S04]  /*432c0*/  LDL.LU R55, [R1+0x81c] ;  /* 0x00081c0001377983 */ /* 0x000f280000300800 */
[----:B-1----:R-:W2:Y:S04]  /*432d0*/  LDL.LU R40, [R1+0x820] ;  /* 0x0008200001287983 */ /* 0x002ea80000300800 */
        /* <DEDUP_REMOVED lines=32> */
[----:B------:R-:W-:-:S03]  /*434e0*/  IMAD.MOV.U32 R31, RZ, RZ, R0 ;  /* 0x000000ffff1f7224 */ /* 0x000fc600078e0000 */
[----:B------:R-:W3:Y:S04]  /*434f0*/  LDL.LU R61, [R1+0x26fc] ;  /* 0x0026fc00013d7983 */ /* 0x000ee80000300800 */
[----:B------:R-:W3:Y:S01]  /*43500*/  LDL.LU R0, [R1+0x2704] ;  /* 0x0027040001007983 */ /* 0x000ee20000300800 */
[C---:B----4-:R-:W-:Y:S06]  /*43510*/  HMMA.16816.F32 R52, R32.reuse, R14, R52 ;  /* 0x0000000e2034723c */ /* 0x050fec0000001834 */
[C---:B--2---:R-:W-:Y:S06]  /*43520*/  HMMA.16816.F32 R40, R32.reuse, R12, R40 ;  /* 0x0000000c2028723c */ /* 0x044fec0000001828 */
[----:B---3--:R-:W-:Y:S06]  /*43530*/  HMMA.16816.F32 R32, R32, R16, R48 ;  /* 0x000000102020723c */ /* 0x008fec0000001830 */
[C---:B------:R-:W-:Y:S11]  /*43540*/  HMMA.16816.F32 R4, R36.reuse, R2, R4 ;  /* 0x000000022404723c */ /* 0x040ff60000001804 */
        /* <DEDUP_REMOVED lines=19> */
[----:B------:R-:W4:Y:S01]  /*43680*/  LDL.LU.64 R4, [R1+0x2a18] ;  /* 0x002a180001047983 */ /* 0x000f220000300a00 */
[C---:B--2---:R-:W-:Y:S06]  /*43690*/  HMMA.16816.F32 R40, R36.reuse, R8, R40 ;  /* 0x000000082428723c */ /* 0x044fec0000001828 */
[C---:B----4-:R-:W-:Y:S06]  /*436a0*/  HMMA.16816.F32 R44, R36.reuse, R4, R44 ;  /* 0x00000004242c723c */ /* 0x050fec000000182c */
[----:B---3--:R-:W-:Y:S01]  /*436b0*/  HMMA.16816.F32 R20, R36, R6, R20 ;  /* 0x000000062414723c */ /* 0x008fe20000001814 */
[----:B------:R-:W-:-:S02]  /*436c0*/  IMAD R32, R32, 0x100, R10 ;  /* 0x0000010020207824 */ /* 0x000fc400078e020a */
[----:B------:R-:W-:-:S14]  /*436d0*/  IMAD R33, R33, 0x100, R11 ;  /* 0x0000010021217824 */ /* 0x000fdc00078e020b */
        /* <DEDUP_REMOVED lines=12> */
[----:B------:R-:W2:Y:S04]  /*437a0*/  LDL.LU R10, [R1+0x29e4] ;  /* 0x0029e400010a7983 */ /* 0x000ea80000300800 */
[----:B------:R-:W2:Y:S01]  /*437b0*/  LDL.LU R11, [R1+0x29e0] ;  /* 0x0029e000010b7983 */ /* 0x000ea20000300800 */
[C---:B------:R-:W-:Y:S06]  /*437c0*/  HMMA.16816.F32 R56, R36.reuse, R12, R56 ;  /* 0x0000000c2438723c */ /* 0x040fec0000001838 */
[----:B------:R-:W-:Y:S01]  /*437d0*/  HMMA.16816.F32 R48, R36, R14, R48 ;  /* 0x0000000e2430723c */ /* 0x000fe20000001830 */
[----:B------:R-:W-:-:S02]  /*437e0*/  IMAD R34, R34, 0x100, R19 ;  /* 0x0000010022227824 */ /* 0x000fc400078e0213 */
[----:B------:R-:W-:-:S03]  /*437f0*/  IMAD R35, R35, 0x100, R18 ;  /* 0x0000010023237824 */ /* 0x000fc600078e0212 */
[C---:B--2---:R-:W-:Y:S06]  /*43800*/  HMMA.16816.F32 R52, R36.reuse, R10, R52 ;  /* 0x0000000a2434723c */ /* 0x044fec0000001834 */
[----:B------:R-:W-:-:S15]  /*43810*/  HMMA.16816.F32 R36, R36, R16, R44 ;  /* 0x000000102424723c */ /* 0x000fde000000182c */
[----:B------:R-:W-:-:S02]  /*43820*/  NOP ;  /* 0x0000000000007918 */ /* 0x000fc40000000000 */
[----:B------:R-:W-:Y:S04]  /*43830*/  STL.64 [R1+0x110], R52 ;  /* 0x0001103401007387 */ /* 0x000fe80000100a00 */
[----:B------:R0:W-:Y:S04]  /*43840*/  STL.64 [R1+0x118], R54 ;  /* 0x0001183601007387 */ /* 0x0001e80000100a00 */
[----:B0-----:R-:W2:Y:S04]  /*43850*/  LDL.LU.64 R54, [R1+0x29d8] ;  /* 0x0029d80001367983 */ /* 0x001ea80000300a00 */
[----:B------:R-:W2:Y:S04]  /*43860*/  LDL.LU.64 R52, [R1+0x29d0] ;  /* 0x0029d00001347983 */ /* 0x000ea80000300a00 */
[----:B------:R-:W2:Y:S04]  /*43870*/  LDL.LU R19, [R1+0x29cc] ;  /* 0x0029cc0001137983 */ /* 0x000ea80000300800 */
[----:B------:R-:W2:Y:S04]  /*43880*/  LDL.LU R18, [R1+0x29c8] ;  /* 0x0029c80001127983 */ /* 0x000ea80000300800 */
[----:B------:R-:W-:Y:S04]  /*43890*/  STL.64 [R1+0x5c0], R56 ;  /* 0x0005c03801007387 */ /* 0x000fe80000100a00 */
[----:B------:R0:W-:Y:S04]  /*438a0*/  STL.64 [R1+0x5c8], R58 ;  /* 0x0005c83a01007387 */ /* 0x0001e80000100a00 */
[----:B0-----:R-:W2:Y:S04]  /*438b0*/  LDL.LU.64 R58, [R1+0x29c0] ;  /* 0x0029c000013a7983 */ /* 0x001ea80000300a00 */
[----:B------:R-:W2:Y:S04]  /*438c0*/  LDL.LU.64 R56, [R1+0x29b8] ;  /* 0x0029b80001387983 */ /* 0x000ea80000300a00 */
[----:B------:R-:W-:Y:S04]  /*438d0*/  STL.64 [R1+0x5b0], R48 ;  /* 0x0005b03001007387 */ /* 0x000fe80000100a00 */
[----:B------:R0:W-:Y:S04]  /*438e0*/  STL.64 [R1+0x5b8], R50 ;  /* 0x0005b83201007387 */ /* 0x0001e80000100a00 */
[----:B0-----:R-:W2:Y:S04]  /*438f0*/  LDL.LU.64 R50, [R1+0x29b0] ;  /* 0x0029b00001327983 */ /* 0x001ea80000300a00 */
[----:B------:R-:W2:Y:S04]  /*43900*/  LDL.LU.64 R48, [R1+0x29a8] ;  /* 0x0029a80001307983 */ /* 0x000ea80000300a00 */
[----:B------:R-:W2:Y:S04]  /*43910*/  LDL.LU.64 R46, [R1+0x29a0] ;  /* 0x0029a000012e7983 */ /* 0x000ea80000300a00 */
[----:B------:R-:W2:Y:S04]  /*43920*/  LDL.LU.64 R44, [R1+0x2998] ;  /* 0x00299800012c7983 */ /* 0x000ea80000300a00 */
[----:B------:R0:W-:Y:S04]  /*43930*/  STL.64 [R1+0x100], R36 ;  /* 0x0001002401007387 */ /* 0x0001e80000100a00 */
[----:B------:R1:W-:Y:S04]  /*43940*/  STL.64 [R1+0x108], R38 ;  /* 0x0001082601007387 */ /* 0x0003e80000100a00 */
[----:B0-----:R-:W2:Y:S04]  /*43950*/  LDL.LU R36, [R1+0x26f0] ;  /* 0x0026f00001247983 */ /* 0x001ea80000300800 */
[----:B------:R-:W2:Y:S04]  /*43960*/  LDL.LU R37, [R1+0x26f8] ;  /* 0x0026f80001257983 */ /* 0x000ea80000300800 */
[----:B-1----:R-:W2:Y:S01]  /*43970*/  LDL.LU R38, [R1+0x2700] ;  /* 0x0027000001267983 */ /* 0x002ea20000300800 */
[----:B------:R-:W-:-:S02]  /*43980*/  F2FP.F16.E5M2.UNPACK_B R32, R32 ;  /* 0x00000020ff20723e */ /* 0x000fc400020004ff */
[----:B------:R-:W-:Y:S02]  /*43990*/  F2FP.F16.E5M2.UNPACK_B R33, R33 ;  /* 0x00000021ff21723e */ /* 0x000fe400020004ff */
[----:B------:R-:W-:Y:S02]  /*439a0*/  F2FP.F16.E5M2.UNPACK_B R34, R34 ;  /* 0x00000022ff22723e */ /* 0x000fe400020004ff */
[----:B------:R-:W-:Y:S01]  /*439b0*/  F2FP.F16.E5M2.UNPACK_B R35, R35 ;  /* 0x00000023ff23723e */ /* 0x000fe200020004ff */
[----:B------:R-:W2:Y:S06]  /*439c0*/  LDL.LU R39, [R1+0x270c] ;  /* 0x00270c0001277983 */ /* 0x000eac0000300800 */
[C---:B------:R-:W-:Y:S06]  /*439d0*/  HMMA.16816.F32 R28, R32.reuse, R2, R28 ;  /* 0x00000002201c723c */ /* 0x040fec000000181c */
[C---:B------:R-:W-:Y:S06]  /*439e0*/  HMMA.16816.F32 R24, R32.reuse, R4, R24 ;  /* 0x000000042018723c */ /* 0x040fec0000001818 */
[C---:B---3--:R-:W-:Y:S06]  /*439f0*/  HMMA.16816.F32 R20, R32.reuse, R6, R20 ;  /* 0x000000062014723c */ /* 0x048fec0000001814 */
[----:B----4-:R-:W-:Y:S05]  /*43a00*/  HMMA.16816.F32 R40, R32, R8, R40 ;  /* 0x000000082028723c */ /* 0x010fea0000001828 */
[----:B------:R-:W-:Y:S04]  /*43a10*/  STL.64 [R1+0xf0], R28 ;  /* 0x0000f01c01007387 */ /* 0x000fe80000100a00 */
[----:B------:R0:W-:Y:S04]  /*43a20*/  STL.64 [R1+0xf8], R30 ;  /* 0x0000f81e01007387 */ /* 0x0001e80000100a00 */
[----:B0-----:R-:W3:Y:S04]  /*43a30*/  LDL.LU.64 R30, [R1+0x2990] ;  /* 0x00299000011e7983 */ /* 0x001ee80000300a00 */
[----:B------:R-:W4:Y:S04]  /*43a40*/  LDL.LU.64 R28, [R1+0x2988] ;  /* 0x00298800011c7983 */ /* 0x000f280000300a00 */
        /* <DEDUP_REMOVED lines=11> */
[----:B------:R-:W4:Y:S01]  /*43b00*/  LDL.LU.64 R40, [R1+0x2958] ;  /* 0x0029580001287983 */ /* 0x000f220000300a00 */
[----:B--2---:R-:W-:-:S02]  /*43b10*/  IMAD R36, R36, 0x100, R60 ;  /* 0x0000010024247824 */ /* 0x004fc400078e023c */
[----:B------:R-:W-:Y:S01]  /*43b20*/  IMAD R37, R37, 0x100, R61 ;  /* 0x0000010025257824 */ /* 0x000fe200078e023d */
[----:B------:R-:W2:Y:S04]  /*43b30*/  LDL.LU R60, [R1+0x2950] ;  /* 0x00295000013c7983 */ /* 0x000ea80000300800 */
[----:B------:R-:W2:Y:S01]  /*43b40*/  LDL.LU R61, [R1+0x294c] ;  /* 0x00294c00013d7983 */ /* 0x000ea20000300800 */
[----:B------:R-:W-:-:S03]  /*43b50*/  IMAD R38, R38, 0x100, R0 ;  /* 0x0000010026267824 */ /* 0x000fc600078e0200 */
[----:B------:R-:W3:Y:S01]  /*43b60*/  LDL.LU R0, [R1+0x2948] ;  /* 0x0029480001007983 */ /* 0x000ee20000300800 */
[----:B------:R-:W-:-:S15]  /*43b70*/  HMMA.16816.F32 R52, R32, R10, R52 ;  /* 0x0000000a2034723c */ /* 0x000fde0000001834 */
[----:B------:R-:W-:-:S08]  /*43b80*/  NOP ;  /* 0x0000000000007918 */ /* 0x000fd00000000000 */
[----:B------:R-:W-:Y:S04]  /*43b90*/  STL.64 [R1+0xb0], R52 ;  /* 0x0000b03401007387 */ /* 0x000fe80000100a00 */
[----:B------:R0:W-:Y:S04]  /*43ba0*/  STL.64 [R1+0xb8], R54 ;  /* 0x0000b83601007387 */ /* 0x0001e80000100a00 */
[----:B0-----:R-:W4:Y:S04]  /*43bb0*/  LDL.LU.64 R54, [R1+0x2940] ;  /* 0x0029400001367983 */ /* 0x001f280000300a00 */
[----:B------:R-:W2:Y:S01]  /*43bc0*/  LDL.LU.64 R52, [R1+0x2938] ;  /* 0x0029380001347983 */ /* 0x000ea20000300a00 */
[----:B---3--:R-:W-:-:S03]  /*43bd0*/  IMAD R39, R0, 0x100, R39 ;  /* 0x0000010000277824 */ /* 0x008fc600078e0227 */
[----:B------:R-:W3:Y:S01]  /*43be0*/  LDL.LU R0, [R1+0x2934] ;  /* 0x0029340001007983 */ /* 0x000ee20000300800 */
[----:B------:R-:W-:Y:S02]  /*43bf0*/  F2FP.F16.E5M2.UNPACK_B R36, R36 ;  /* 0x00000024ff24723e */ /* 0x000fe400020004ff */
[----:B------:R-:W-:Y:S02]  /*43c00*/  F2FP.F16.E5M2.UNPACK_B R37, R37 ;  /* 0x00000025ff25723e */ /* 0x000fe400020004ff */
[----:B------:R-:W-:Y:S01]  /*43c10*/  F2FP.F16.E5M2.UNPACK_B R38, R38 ;  /* 0x00000026ff26723e */ /* 0x000fe200020004ff */
[----:B------:R-:W-:Y:S04]  /*43c20*/  STL.64 [R1+0x2e08], R6 ;  /* 0x002e080601007387 */ /* 0x000fe80000100a00 */
[----:B------:R0:W-:Y:S04]  /*43c30*/  STL.64 [R1+0x2e00], R4 ;  /* 0x002e000401007387 */ /* 0x0001e80000100a00 */
[----:B0-----:R-:W3:Y:S04]  /*43c40*/  LDL.LU R4, [R1+0x7e0] ;  /* 0x0007e00001047983 */ /* 0x001ee80000300800 */
[----:B------:R-:W3:Y:S04]  /*43c50*/  LDL.LU R5, [R1+0x7e4] ;  /* 0x0007e40001057983 */ /* 0x000ee80000300800 */
[----:B------:R-:W3:Y:S04]  /*43c60*/  LDL.LU R6, [R1+0x7e8] ;  /* 0x0007e80001067983 */ /* 0x000ee80000300800 */
[----:B------:R-:W3:Y:S04]  /*43c70*/  LDL.LU R7, [R1+0x7ec] ;  /* 0x0007ec0001077983 */ /* 0x000ee80000300800 */
[----:B------:R-:W-:Y:S04]  /*43c80*/  STL.64 [R1+0x2de8], R10 ;  /* 0x002de80a01007387 */ /* 0x000fe80000100a00 */
[----:B------:R-:W-:Y:S04]  /*43c90*/  STL.64 [R1+0x2de0], R8 ;  /* 0x002de00801007387 */ /* 0x000fe80000100a00 */
[----:B----4-:R-:W-:Y:S04]  /*43ca0*/  STL.64 [R1+0x2dd8], R54 ;  /* 0x002dd83601007387 */ /* 0x010fe80000100a00 */
[----:B--2---:R-:W-:Y:S04]  /*43cb0*/  STL.64 [R1+0x2dd0], R52 ;  /* 0x002dd03401007387 */ /* 0x004fe80000100a00 */
[----:B------:R-:W-:Y:S04]  /*43cc0*/  STL [R1+0x2dc8], R19 ;  /* 0x002dc81301007387 */ /* 0x000fe80000100800 */
[----:B------:R-:W-:Y:S04]  /*43cd0*/  STL.64 [R1+0x2dc0], R42 ;  /* 0x002dc02a01007387 */ /* 0x000fe80000100a00 */
[----:B------:R-:W-:Y:S04]  /*43ce0*/  STL.64 [R1+0x2db8], R40 ;  /* 0x002db82801007387 */ /* 0x000fe80000100a00 */
[----:B------:R-:W-:Y:S04]  /*43cf0*/  STL.64 [R1+0x2db0], R22 ;  /* 0x002db01601007387 */ /* 0x000fe80000100a00 */
        /* <DEDUP_REMOVED lines=9> */
[----:B------:R-:W-:Y:S04]  /*43d90*/  STL.64 [R1+0x2d60], R58 ;  /* 0x002d603a01007387 */ /* 0x000fe80000100a00 */
[----:B------:R-:W-:Y:S04]  /*43da0*/  STL.64 [R1+0x2d58], R56 ;  /* 0x002d583801007387 */ /* 0x000fe80000100a00 */
[----:B---3--:R1:W-:Y:S04]  /*43db0*/  STL [R1+0x2958], R0 ;  /* 0x0029580001007387 */ /* 0x0083e80000100800 */
[----:B0-----:R-:W2:Y:S01]  /*43dc0*/  LDL.LU R28, [R1+0x750] ;  /* 0x00075000011c7983 */ /* 0x001ea20000300800 */
[----:B------:R-:W-:-:S15]  /*43dd0*/  HMMA.16816.F32 R4, R32, R12, R4 ;  /* 0x0000000c2004723c */ /* 0x000fde0000001804 */
[----:B------:R-:W-:-:S08]  /*43de0*/  NOP ;  /* 0x0000000000007918 */ /* 0x000fd00000000000 */
[----:B------:R-:W-:Y:S04]  /*43df0*/  STL.64 [R1+0x5a0], R4 ;  /* 0x0005a00401007387 */ /* 0x000fe80000100a00 */
[----:B------:R-:W-:Y:S04]  /*43e00*/  STL.64 [R1+0x5a8], R6 ;  /* 0x0005a80601007387 */ /* 0x000fe80000100a00 */
[----:B------:R-:W2:Y:S04]  /*43e10*/  LDL.LU R29, [R1+0x754] ;  /* 0x00075400011d7983 */ /* 0x000ea80000300800 */
[----:B------:R-:W3:Y:S04]  /*43e20*/  LDL.LU R30, [R1+0x758] ;  /* 0x00075800011e7983 */ /* 0x000ee80000300800 */
[----:B------:R-:W3:Y:S01]  /*43e30*/  LDL.LU R31, [R1+0x75c] ;  /* 0x00075c00011f7983 */ /* 0x000ee20000300800 */
[----:B------:R-:W-:-:S03]  /*43e40*/  IMAD.MOV.U32 R43, RZ, RZ, R61 ;  /* 0x000000ffff2b7224 */ /* 0x000fc600078e003d */
[----:B---3--:R-:W-:Y:S04]  /*43e50*/  STL.64 [R1+0x2df8], R30 ;  /* 0x002df81e01007387 */ /* 0x008fe80000100a00 */
[----:B--2---:R0:W-:Y:S04]  /*43e60*/  STL.64 [R1+0x2df0], R28 ;  /* 0x002df01c01007387 */ /* 0x0041e80000100a00 */
[----:B------:R-:W2:Y:S04]  /*43e70*/  LDL.LU R40, [R1+0x50] ;  /* 0x0000500001287983 */ /* 0x000ea80000300800 */
[----:B------:R-:W2:Y:S04]  /*43e80*/  LDL.LU R41, [R1+0x54] ;  /* 0x0000540001297983 */ /* 0x000ea80000300800 */
[----:B------:R-:W3:Y:S04]  /*43e90*/  LDL.LU R42, [R1+0x58] ;  /* 0x00005800012a7983 */ /* 0x000ee80000300800 */
[----:B---3--:R-:W-:Y:S04]  /*43ea0*/  STL.64 [R1+0x2e18], R42 ;  /* 0x002e182a01007387 */ /* 0x008fe80000100a00 */
[----:B--2---:R2:W-:Y:S04]  /*43eb0*/  STL.64 [R1+0x2e10], R40 ;  /* 0x002e102801007387 */ /* 0x0045e80000100a00 */
[----:B-1----:R-:W3:Y:S04]  /*43ec0*/  LDL.LU R0, [R1+0x272c] ;  /* 0x00272c0001007983 */ /* 0x002ee80000300800 */
[----:B------:R-:W3:Y:S04]  /*43ed0*/  LDL.LU R61, [R1+0x2728] ;  /* 0x00272800013d7983 */ /* 0x000ee80000300800 */
[----:B------:R-:W4:Y:S04]  /*43ee0*/  LDL.LU R24, [R1+0x7b0] ;  /* 0x0007b00001187983 */ /* 0x000f280000300800 */
[----:B------:R-:W4:Y:S04]  /*43ef0*/  LDL.LU R25, [R1+0x7b4] ;  /* 0x0007b40001197983 */ /* 0x000f280000300800 */
[----:B------:R-:W2:Y:S04]  /*43f00*/  LDL.LU R26, [R1+0x7b8] ;  /* 0x0007b800011a7983 */ /* 0x000ea80000300800 */
[----:B------:R-:W2:Y:S04]  /*43f10*/  LDL.LU R27, [R1+0x7bc] ;  /* 0x0007bc00011b7983 */ /* 0x000ea80000300800 */
[----:B--2---:R-:W-:Y:S04]  /*43f20*/  STL.64 [R1+0x2e28], R26 ;  /* 0x002e281a01007387 */ /* 0x004fe80000100a00 */
[----:B----4-:R1:W-:Y:S04]  /*43f30*/  STL.64 [R1+0x2e20], R24 ;  /* 0x002e201801007387 */ /* 0x0103e80000100a00 */
        /* <DEDUP_REMOVED lines=12> */
[----:B------:R-:W2:Y:S04]  /*44000*/  LDL.LU R4, [R1+0x90] ;  /* 0x0000900001047983 */ /* 0x000ea80000300800 */
[----:B------:R-:W2:Y:S04]  /*44010*/  LDL.LU R5, [R1+0x94] ;  /* 0x0000940001057983 */ /* 0x000ea80000300800 */
[----:B------:R-:W2:Y:S04]  /*44020*/  LDL.LU R6, [R1+0x98] ;  /* 0x0000980001067983 */ /* 0x000ea80000300800 */
[----:B------:R-:W2:Y:S04]  /*44030*/  LDL.LU R7, [R1+0x9c] ;  /* 0x00009c0001077983 */ /* 0x000ea80000300800 */
[----:B------:R-:W2:Y:S04]  /*44040*/  LDL.LU R8, [R1+0x70] ;  /* 0x0000700001087983 */ /* 0x000ea80000300800 */
[----:B------:R-:W2:Y:S04]  /*44050*/  LDL.LU R9, [R1+0x74] ;  /* 0x0000740001097983 */ /* 0x000ea80000300800 */
[----:B------:R-:W2:Y:S01]  /*44060*/  LDL.LU R10, [R1+0x78] ;  /* 0x00007800010a7983 */ /* 0x000ea20000300800 */
[----:B------:R-:W-:-:S03]  /*44070*/  F2FP.F16.E5M2.UNPACK_B R39, R39 ;  /* 0x00000027ff27723e */ /* 0x000fc600020004ff */
        /* <DEDUP_REMOVED lines=18> */
[----:B------:R-:W2:Y:S04]  /*441a0*/  LDL.LU R56, [R1] ;  /* 0x0000000001387983 */ /* 0x000ea80000300800 */
[----:B------:R-:W2:Y:S04]  /*441b0*/  LDL.LU R57, [R1+0x4] ;  /* 0x0000040001397983 */ /* 0x000ea80000300800 */
[----:B------:R-:W2:Y:S01]  /*441c0*/  LDL.LU R58, [R1+0x8] ;  /* 0x00000800013a7983 */ /* 0x000ea20000300800 */
[C---:B---3--:R-:W-:Y:S06]  /*441d0*/  HMMA.16816.F32 R24, R32.reuse, R14, R24 ;  /* 0x0000000e2018723c */ /* 0x048fec0000001818 */
[----:B----4-:R-:W-:Y:S06]  /*441e0*/  HMMA.16816.F32 R32, R32, R16, R40 ;  /* 0x000000102020723c */ /* 0x010fec0000001828 */
[C---:B--2---:R-:W-:Y:S11]  /*441f0*/  HMMA.16816.F32 R4, R36.reuse, R2, R4 ;  /* 0x000000022404723c */ /* 0x044ff60000001804 */
        /* <DEDUP_REMOVED lines=9> */
[----:B------:R-:W2:Y:S04]  /*44290*/  LDL.LU R33, [R1+0x2718] ;  /* 0x0027180001217983 */ /* 0x000ea80000300800 */
[----:B-1----:R-:W2:Y:S04]  /*442a0*/  LDL.LU R34, [R1+0x2724] ;  /* 0x0027240001227983 */ /* 0x002ea80000300800 */
[----:B------:R-:W2:Y:S04]  /*442b0*/  LDL.LU R35, [R1+0x2720] ;  /* 0x0027200001237983 */ /* 0x000ea80000300800 */
[----:B------:R-:W-:Y:S04]  /*442c0*/  STL.64 [R1+0x90], R4 ;  /* 0x0000900401007387 */ /* 0x000fe80000100a00 */
[----:B------:R0:W-:Y:S04]  /*442d0*/  STL.64 [R1+0x98], R6 ;  /* 0x0000980601007387 */ /* 0x0001e80000100a00 */
[----:B0-----:R-:W3:Y:S04]  /*442e0*/  LDL.LU.64 R6, [R1+0x2e08] ;  /* 0x002e080001067983 */ /* 0x001ee80000300a00 */
[----:B------:R-:W4:Y:S01]  /*442f0*/  LDL.LU.64 R4, [R1+0x2e00] ;  /* 0x002e000001047983 */ /* 0x000f220000300a00 */
[----:B------:R-:W-:Y:S01]  /*44300*/  IMAD.MOV.U32 R59, RZ, RZ, R60 ;  /* 0x000000ffff3b7224 */ /* 0x000fe200078e003c */
[C---:B---3--:R-:W-:Y:S06]  /*44310*/  HMMA.16816.F32 R8, R36.reuse, R6, R8 ;  /* 0x000000062408723c */ /* 0x048fec0000001808 */
[----:B----4-:R-:W-:-:S15]  /*44320*/  HMMA.16816.F32 R28, R36, R4, R28 ;  /* 0x00000004241c723c */ /* 0x010fde000000181c */
[----:B------:R-:W-:-:S03]  /*44330*/  NOP ;  /* 0x0000000000007918 */ /* 0x000fc60000000000 */
[----:B------:R-:W-:-:S05]  /*44340*/  IMAD.MOV.U32 R60, RZ, RZ, R11 ;  /* 0x000000ffff3c7224 */ /* 0x000fca00078e000b */
[----:B------:R-:W-:Y:S04]  /*44350*/  STL.64 [R1+0x80], R28 ;  /* 0x0000801c01007387 */ /* 0x000fe80000100a00 */
[----:B------:R0:W-:Y:S04]  /*44360*/  STL.64 [R1+0x88], R30 ;  /* 0x0000881e01007387 */ /* 0x0001e80000100a00 */
[----:B0-----:R-:W3:Y:S04]  /*44370*/  LDL.LU.64 R30, [R1+0x2df8] ;  /* 0x002df800011e7983 */ /* 0x001ee80000300a00 */
[----:B------:R-:W3:Y:S04]  /*44380*/  LDL.LU.64 R28, [R1+0x2df0] ;  /* 0x002df000011c7983 */ /* 0x000ee80000300a00 */
[----:B------:R-:W-:Y:S04]  /*44390*/  STL.64 [R1+0x70], R8 ;  /* 0x0000700801007387 */ /* 0x000fe80000100a00 */
[----:B------:R0:W-:Y:S04]  /*443a0*/  STL [R1+0x78], R10 ;  /* 0x0000780a01007387 */ /* 0x0001e80000100800 */
[----:B0-----:R-:W4:Y:S04]  /*443b0*/  LDL.LU.64 R10, [R1+0x2de8] ;  /* 0x002de800010a7983 */ /* 0x001f280000300a00 */
[----:B------:R-:W2:Y:S04]  /*443c0*/  LDL.LU.64 R8, [R1+0x2de0] ;  /* 0x002de00001087983 */ /* 0x000ea80000300a00 */
[----:B------:R0:W-:Y:S04]  /*443d0*/  STL [R1+0x2a10], R60 ;  /* 0x002a103c01007387 */ /* 0x0001e80000100800 */
[----:B0-----:R-:W3:Y:S01]  /*443e0*/  LDL.LU R60, [R1+0x271c] ;  /* 0x00271c00013c7983 */ /* 0x001ee20000300800 */
[----:B------:R-:W-:Y:S01]  /*443f0*/  IMAD R32, R32, 0x100, R19 ;  /* 0x0000010020207824 */ /* 0x000fe200078e0213 */
[C---:B--2---:R-:W-:Y:S06]  /*44400*/  HMMA.16816.F32 R52, R36.reuse, R8, R52 ;  /* 0x000000082434723c */ /* 0x044fec0000001834 */
[----:B----4-:R-:W-:-:S15]  /*44410*/  HMMA.16816.F32 R40, R36, R10, R40 ;  /* 0x0000000a2428723c */ /* 0x010fde0000001828 */
[----:B------:R-:W-:-:S02]  /*44420*/  NOP ;  /* 0x0000000000007918 */ /* 0x000fc40000000000 */
[----:B------:R-:W-:Y:S04]  /*44430*/  STL.64 [R1+0x60], R52 ;  /* 0x0000603401007387 */ /* 0x000fe80000100a00 */
[----:B------:R0:W-:Y:S04]  /*44440*/  STL.64 [R1+0x68], R54 ;  /* 0x0000683601007387 */ /* 0x0001e80000100a00 */
[----:B0-----:R-:W2:Y:S04]  /*44450*/  LDL.LU.64 R54, [R1+0x2dd8] ;  /* 0x002dd80001367983 */ /* 0x001ea80000300a00 */
[----:B------:R-:W2:Y:S04]  /*44460*/  LDL.LU.64 R52, [R1+0x2dd0] ;  /* 0x002dd00001347983 */ /* 0x000ea80000300a00 */
[----:B------:R-:W4:Y:S04]  /*44470*/  LDL.LU R19, [R1+0x2dc8] ;  /* 0x002dc80001137983 */ /* 0x000f280000300800 */
[----:B------:R-:W-:Y:S04]  /*44480*/  STL.64 [R1+0x50], R40 ;  /* 0x0000502801007387 */ /* 0x000fe80000100a00 */
[----:B------:R0:W-:Y:S04]  /*44490*/  STL.64 [R1+0x58], R42 ;  /* 0x0000582a01007387 */ /* 0x0001e80000100a00 */
[----:B0-----:R-:W4:Y:S04]  /*444a0*/  LDL.LU.64 R42, [R1+0x2dc0] ;  /* 0x002dc000012a7983 */ /* 0x001f280000300a00 */
[----:B------:R-:W4:Y:S01]  /*444b0*/  LDL.LU.64 R40, [R1+0x2db8] ;  /* 0x002db80001287983 */ /* 0x000f220000300a00 */
[----:B------:R-:W-:Y:S01]  /*444c0*/  HMMA.16816.F32 R20, R36, R12, R20 ;  /* 0x0000000c2414723c */ /* 0x000fe20000001814 */
[----:B------:R-:W-:-:S02]  /*444d0*/  IMAD R34, R35, 0x100, R34 ;  /* 0x0000010023227824 */ /* 0x000fc400078e0222 */
[----:B---3--:R-:W-:Y:S02]  /*444e0*/  IMAD R33, R33, 0x100, R60 ;  /* 0x0000010021217824 */ /* 0x008fe400078e023c */
[----:B------:R-:W-:Y:S01]  /*444f0*/  IMAD R35, R61, 0x100, R0 ;  /* 0x000001003d237824 */ /* 0x000fe200078e0200 */
[C---:B------:R-:W-:Y:S01]  /*44500*/  HMMA.16816.F32 R24, R36.reuse, R14, R24 ;  /* 0x0000000e2418723c */ /* 0x040fe20000001818 */
[----:B------:R-:W-:Y:S01]  /*44510*/  F2FP.F16.E5M2.UNPACK_B R32, R32 ;  /* 0x00000020ff20723e */ /* 0x000fe200020004ff */
[----:B------:R-:W3:Y:S01]  /*44520*/  LDL.LU R60, [R1+0x2730] ;  /* 0x00273000013c7983 */ /* 0x000ee20000300800 */
[----:B------:R-:W-:Y:S02]  /*44530*/  F2FP.F16.E5M2.UNPACK_B R33, R33 ;  /* 0x00000021ff21723e */ /* 0x000fe400020004ff */
[----:B------:R-:W-:Y:S01]  /*44540*/  F2FP.F16.E5M2.UNPACK_B R34, R34 ;  /* 0x00000022ff22723e */ /* 0x000fe200020004ff */
[----:B------:R-:W-:Y:S01]  /*44550*/  HMMA.16816.F32 R36, R36, R16, R28 ;  /* 0x000000102424723c */ /* 0x000fe2000000181c */
[----:B------:R-:W-:-:S07]  /*44560*/  F2FP.F16.E5M2.UNPACK_B R35, R35 ;  /* 0x00000023ff23723e */ /* 0x000fce00020004ff */
[C---:B------:R-:W-:Y:S03]  /*44570*/  HMMA.16816.F32 R44, R32.reuse, R2, R44 ;  /* 0x00000002202c723c */ /* 0x040fe6000000182c */
[----:B------:R-:W-:Y:S03]  /*44580*/  STL.64 [R1+0x770], R20 ;  /* 0x0007701401007387 */ /* 0x000fe60000100a00 */
[C---:B------:R-:W-:Y:S01]  /*44590*/  HMMA.16816.F32 R48, R32.reuse, R4, R48 ;  /* 0x000000042030723c */ /* 0x040fe20000001830 */
[----:B------:R0:W-:Y:S05]  /*445a0*/  STL.64 [R1+0x778], R22 ;  /* 0x0007781601007387 */ /* 0x0001ea0000100a00 */
[----:B------:R-:W-:Y:S01]  /*445b0*/  HMMA.16816.F32 R56, R32, R6, R56 ;  /* 0x000000062038723c */ /* 0x000fe20000001838 */
[----:B0-----:R-:W3:Y:S04]  /*445c0*/  LDL.LU.64 R22, [R1+0x2db0] ;  /* 0x002db00001167983 */ /* 0x001ee80000300a00 */
[----:B------:R-:W3:Y:S04]  /*445d0*/  LDL.LU.64 R20, [R1+0x2da8] ;  /* 0x002da80001147983 */ /* 0x000ee80000300a00 */
[----:B------:R-:W-:Y:S01]  /*445e0*/  STL.64 [R1+0x760], R24 ;  /* 0x0007601801007387 */ /* 0x000fe20000100a00 */
[----:B------:R-:W-:-:S03]  /*445f0*/  IMAD.MOV.U32 R61, RZ, RZ, R39 ;  /* 0x000000ffff3d7224 */ /* 0x000fc600078e0027 */
[----:B------:R0:W-:Y:S04]  /*44600*/  STL.64 [R1+0x768], R26 ;  /* 0x0007681a01007387 */ /* 0x0001e80000100a00 */
[----:B0-----:R-:W3:Y:S04]  /*44610*/  LDL.LU.64 R26, [R1+0x2da0] ;  /* 0x002da000011a7983 */ /* 0x001ee80000300a00 */
[----:B------:R-:W3:Y:S04]  /*44620*/  LDL.LU.64 R24, [R1+0x2d98] ;  /* 0x002d980001187983 */ /* 0x000ee80000300a00 */
[----:B------:R-:W3:Y:S04]  /*44630*/  LDL.LU.64 R30, [R1+0x2d90] ;  /* 0x002d9000011e7983 */ /* 0x000ee80000300a00 */
[----:B------:R-:W3:Y:S04]  /*44640*/  LDL.LU.64 R28, [R1+0x2d88] ;  /* 0x002d8800011c7983 */ /* 0x000ee80000300a00 */
[----:B------:R-:W-:Y:S04]  /*44650*/  STL.64 [R1+0x750], R36 ;  /* 0x0007502401007387 */ /* 0x000fe80000100a00 */
[----:B------:R-:W-:Y:S04]  /*44660*/  STL [R1+0x758], R38 ;  /* 0x0007582601007387 */ /* 0x000fe80000100800 */
[----:B------:R-:W3:Y:S04]  /*44670*/  LDL.LU R39, [R1+0x2734] ;  /* 0x0027340001277983 */ /* 0x000ee80000300800 */
[----:B------:R-:W-:Y:S04]  /*44680*/  STL [R1+0x2ac8], R61 ;  /* 0x002ac83d01007387 */ /* 0x000fe80000100800 */
[----:B------:R-:W-:Y:S04]  /*44690*/  STL.64 [R1+0x30], R44 ;  /* 0x0000302c01007387 */ /* 0x000fe80000100a00 */
[----:B------:R0:W-:Y:S01]  /*446a0*/  STL.64 [R1+0x38], R46 ;  /* 0x0000382e01007387 */ /* 0x0001e20000100a00 */
[----:B------:R-:W-:-:S03]  /*446b0*/  IMAD.MOV.U32 R0, RZ, RZ, R59 ;  /* 0x000000ffff007224 */ /* 0x000fc600078e003b */
[----:B0-----:R-:W3:Y:S04]  /*446c0*/  LDL.LU.64 R46, [R1+0x2d80] ;  /* 0x002d8000012e7983 */ /* 0x001ee80000300a00 */
[----:B------:R-:W3:Y:S04]  /*446d0*/  LDL.LU.64 R44, [R1+0x2d78] ;  /* 0x002d7800012c7983 */ /* 0x000ee80000300a00 */
[----:B------:R-:W3:Y:S04]  /*446e0*/  LDL.LU R2, [R1+0x998] ;  /* 0x0009980001027983 */ /* 0x000ee80000300800 */
[----:B------:R-:W3:Y:S04]  /*446f0*/  LDL.LU R3, [R1+0x99c] ;  /* 0x00099c0001037983 */ /* 0x000ee80000300800 */
[----:B------:R-:W-:Y:S04]  /*44700*/  STL.64 [R1+0x20], R48 ;  /* 0x0000203001007387 */ /* 0x000fe80000100a00 */
[----:B------:R0:W-:Y:S04]  /*44710*/  STL.64 [R1+0x28], R50 ;  /* 0x0000283201007387 */ /* 0x0001e80000100a00 */
[----:B0-----:R-:W3:Y:S04]  /*44720*/  LDL.LU.64 R50, [R1+0x2d70] ;  /* 0x002d700001327983 */ /* 0x001ee80000300a00 */
[----:B------:R-:W3:Y:S04]  /*44730*/  LDL.LU.64 R48, [R1+0x2d68] ;  /* 0x002d680001307983 */ /* 0x000ee80000300a00 */
[----:B------:R-:W3:Y:S04]  /*44740*/  LDL.LU R5, [R1+0x2738] ;  /* 0x0027380001057983 */ /* 0x000ee80000300800 */
[----:B------:R-:W-:Y:S04]  /*44750*/  STL.64 [R1], R56 ;  /* 0x0000003801007387 */ /* 0x000fe80000100a00 */
[----:B------:R0:W-:Y:S04]  /*44760*/  STL [R1+0x8], R58 ;  /* 0x0000083a01007387 */ /* 0x0001e80000100800 */
[----:B0-----:R-:W3:Y:S04]  /*44770*/  LDL.LU.64 R58, [R1+0x2d60] ;  /* 0x002d6000013a7983 */ /* 0x001ee80000300a00 */
[----:B------:R-:W3:Y:S04]  /*44780*/  LDL.LU.64 R56, [R1+0x2d58] ;  /* 0x002d580001387983 */ /* 0x000ee80000300a00 */
[----:B------:R-:W3:Y:S04]  /*44790*/  LDL.LU R6, [R1+0x2740] ;  /* 0x0027400001067983 */ /* 0x000ee80000300800 */
[----:B------:R-:W3:Y:S04]  /*447a0*/  LDL.LU R7, [R1+0x2748] ;  /* 0x0027480001077983 */ /* 0x000ee80000300800 */
[----:B------:R-:W-:Y:S01]  /*447b0*/  STL [R1+0x2bf8], R0 ;  /* 0x002bf80001007387 */ /* 0x000fe20000100800 */
[----:B--2---:R-:W-:-:S15]  /*447c0*/  HMMA.16816.F32 R52, R32, R8, R52 ;  /* 0x000000082034723c */ /* 0x004fde0000001834 */
[----:B------:R-:W-:-:S08]  /*447d0*/  NOP ;  /* 0x0000000000007918 */ /* 0x000fd00000000000 */
[----:B------:R0:W-:Y:S01]  /*447e0*/  STL.64 [R1+0x2940], R54 ;  /* 0x0029403601007387 */ /* 0x0001e20000100a00 */
[C---:B----4-:R-:W-:Y:S03]  /*447f0*/  HMMA.16816.F32 R40, R32.reuse, R10, R40 ;  /* 0x0000000a2028723c */ /* 0x050fe60000001828 */
[----:B0-----:R-:W2:Y:S04]  /*44800*/  LDL.LU R54, [R1+0x9ac] ;  /* 0x0009ac0001367983 */ /* 0x001ea80000300800 */
[----:B------:R0:W-:Y:S04]  /*44810*/  STL.64 [R1+0x2938], R52 ;  /* 0x0029383401007387 */ /* 0x0001e80000100a00 */
[----:B0-----:R-:W4:Y:S04]  /*44820*/  LDL.LU R52, [R1+0x274c] ;  /* 0x00274c0001347983 */ /* 0x001f280000300800 */
[----:B------:R-:W2:Y:S04]  /*44830*/  LDL.LU R53, [R1+0x9a8] ;  /* 0x0009a80001357983 */ /* 0x000ea80000300800 */
[----:B------:R-:W2:Y:S04]  /*44840*/  LDL.LU R10, [R1+0x273c] ;  /* 0x00273c00010a7983 */ /* 0x000ea80000300800 */
[----:B------:R-:W2:Y:S01]  /*44850*/  LDL.LU R11, [R1+0x2744] ;  /* 0x00274400010b7983 */ /* 0x000ea20000300800 */
[C---:B---3--:R-:W-:Y:S03]  /*44860*/  HMMA.16816.F32 R20, R32.reuse, R12, R20 ;  /* 0x0000000c2014723c */ /* 0x048fe60000001814 */
[----:B------:R-:W-:Y:S04]  /*44870*/  STL.64 [R1+0x2950], R42 ;  /* 0x0029502a01007387 */ /* 0x000fe80000100a00 */
[----:B------:R-:W-:Y:S04]  /*44880*/  STL.64 [R1+0x2948], R40 ;  /* 0x0029482801007387 */ /* 0x000fe80000100a00 */
[----:B------:R-:W3:Y:S04]  /*44890*/  LDL.LU R55, [R1+0x9c8] ;  /* 0x0009c80001377983 */ /* 0x000ee80000300800 */
[----:B------:R-:W3:Y:S04]  /*448a0*/  LDL.LU R8, [R1+0x9cc] ;  /* 0x0009cc0001087983 */ /* 0x000ee80000300800 */
[----:B------:R-:W3:Y:S04]  /*448b0*/  LDL.LU R9, [R1+0x2754] ;  /* 0x0027540001097983 */ /* 0x000ee80000300800 */
[----:B------:R-:W3:Y:S01]  /*448c0*/  LDL.LU R36, [R1+0x2750] ;  /* 0x0027500001247983 */ /* 0x000ee20000300800 */
[C---:B------:R-:W-:Y:S03]  /*448d0*/  HMMA.16816.F32 R24, R32.reuse, R14, R24 ;  /* 0x0000000e2018723c */ /* 0x040fe60000001818 */
[----:B------:R-:W3:Y:S04]  /*448e0*/  LDL.LU R0, [R1+0x275c] ;  /* 0x00275c0001007983 */ /* 0x000ee80000300800 */
[----:B------:R-:W3:Y:S01]  /*448f0*/  LDL.LU R37, [R1+0x2758] ;  /* 0x0027580001257983 */ /* 0x000ee20000300800 */
[----:B------:R-:W-:Y:S03]  /*44900*/  HMMA.16816.F32 R32, R32, R16, R28 ;  /* 0x000000102020723c */ /* 0x000fe6000000181c */
[----:B------:R-:W3:Y:S04]  /*44910*/  LDL.LU R61, [R1+0x2764] ;  /* 0x00276400013d7983 */ /* 0x000ee80000300800 */
[----:B------:R-:W3:Y:S01]  /*44920*/  LDL.LU R38, [R1+0x2760] ;  /* 0x0027600001267983 */ /* 0x000ee20000300800 */
[----:B------:R-:W-:-:S03]  /*44930*/  IMAD R4, R60, 0x100, R39 ;  /* 0x000001003c047824 */ /* 0x000fc600078e0227 */
[----:B------:R-:W3:Y:S02]  /*44940*/  LDL.LU R39, [R1+0x9d8] ;  /* 0x0009d80001277983 */ /* 0x000ee40000300800 */
[----:B------:R-:W-:Y:S02]  /*44950*/  F2FP.F16.E5M2.UNPACK_B R4, R4 ;  /* 0x00000004ff04723e */ /* 0x000fe400020004ff */
[----:B------:R-:W3:Y:S01]  /*44960*/  LDL.LU R60, [R1+0x9dc] ;  /* 0x0009dc00013c7983 */ /* 0x000ee20000300800 */
[----:B------:R-:W-:Y:S02]  /*44970*/  F2FP.F16.E5M2.UNPACK_B R2, R2.H1 ;  /* 0x00000002ff02723e */ /* 0x000fe400030004ff */
[----:B------:R-:W-:Y:S01]  /*44980*/  F2FP.F16.E5M2.UNPACK_B R3, R3.H1 ;  /* 0x00000003ff03723e */ /* 0x000fe200030004ff */
[----:B------:R-:W-:Y:S04]  /*44990*/  STL.64 [R1+0x2968], R22 ;  /* 0x0029681601007387 */ /* 0x000fe80000100a00 */
[----:B------:R-:W-:Y:S04]  /*449a0*/  STL.64 [R1+0x2960], R20 ;  /* 0x0029601401007387 */ /* 0x000fe80000100a00 */
[----:B------:R-:W-:Y:S04]  /*449b0*/  STL.64 [R1+0x2978], R26 ;  /* 0x0029781a01007387 */ /* 0x000fe80000100a00 */
[----:B------:R-:W-:Y:S04]  /*449c0*/  STL.64 [R1+0x2970], R24 ;  /* 0x0029701801007387 */ /* 0x000fe80000100a00 */
[----:B------:R-:W-:Y:S04]  /*449d0*/  STL.64 [R1+0x2988], R34 ;  /* 0x0029882201007387 */ /* 0x000fe80000100a00 */
[----:B------:R-:W-:Y:S01]  /*449e0*/  STL.64 [R1+0x2980], R32 ;  /* 0x0029802001007387 */ /* 0x000fe20000100a00 */
[----:B------:R-:W-:-:S02]  /*449f0*/  F2FP.F16.E5M2.UNPACK_B R18, R18.H1 ;  /* 0x00000012ff12723e */ /* 0x000fc400030004ff */
[----:B------:R-:W-:Y:S01]  /*44a00*/  F2FP.F16.E5M2.UNPACK_B R19, R19.H1 ;  /* 0x00000013ff13723e */ /* 0x000fe200030004ff */
[----:B----4-:R-:W-:Y:S02]  /*44a10*/  IMAD R7, R7, 0x100, R52 ;  /* 0x0000010007077824 */ /* 0x010fe400078e0234 */
[----:B--2---:R-:W-:Y:S02]  /*44a20*/  IMAD R5, R5, 0x100, R10 ;  /* 0x0000010005057824 */ /* 0x004fe400078e020a */
[----:B------:R-:W-:-:S03]  /*44a30*/  IMAD R6, R6, 0x100, R11 ;  /* 0x0000010006067824 */ /* 0x000fc600078e020b */
[----:B------:R-:W-:Y:S02]  /*44a40*/  F2FP.F16.E5M2.UNPACK_B R5, R5 ;  /* 0x00000005ff05723e */ /* 0x000fe400020004ff */
[----:B------:R-:W-:Y:S02]  /*44a50*/  F2FP.F16.E5M2.UNPACK_B R7, R7 ;  /* 0x00000007ff07723e */ /* 0x000fe400020004ff */
[----:B------:R-:W-:-:S07]  /*44a60*/  F2FP.F16.E5M2.UNPACK_B R6, R6 ;  /* 0x00000006ff06723e */ /* 0x000fce00020004ff */
[----:B------:R-:W-:Y:S01]  /*44a70*/  HMMA.16816.F32 R12, R4, R2, R44 ;  /* 0x00000002040c723c */ /* 0x000fe2000000182c */
[----:B------:R-:W-:Y:S02]  /*44a80*/  F2FP.F16.E5M2.UNPACK_B R28, R53.H1 ;  /* 0x00000035ff1c723e */ /* 0x000fe400030004ff */
[----:B------:R-:W-:-:S15]  /*44a90*/  F2FP.F16.E5M2.UNPACK_B R29, R54.H1 ;  /* 0x00000036ff1d723e */ /* 0x000fde00030004ff */
[----:B------:R-:W-:-:S05]  /*44aa0*/  NOP ;  /* 0x0000000000007918 */ /* 0x000fca0000000000 */
[----:B------:R-:W-:Y:S04]  /*44ab0*/  STL.64 [R1+0xd00], R12 ;  /* 0x000d000c01007387 */ /* 0x000fe80000100a00 */
[----:B------:R0:W-:Y:S02]  /*44ac0*/  STL.64 [R1+0xd08], R14 ;  /* 0x000d080e01007387 */ /* 0x0001e40000100a00 */
[----:B0-----:R-:W-:Y:S06]  /*44ad0*/  HMMA.16816.F32 R12, R4, R28, R48 ;  /* 0x0000001c040c723c */ /* 0x001fec0000001830 */
[----:B------:R-:W-:-:S15]  /*44ae0*/  STL.64 [R1+0x2d10], R28 ;  /* 0x002d101c01007387 */ /* 0x000fde0000100a00 */
[----:B------:R-:W-:-:S02]  /*44af0*/  NOP ;  /* 0x0000000000007918 */ /* 0x000fc40000000000 */
[----:B------:R-:W-:Y:S04]  /*44b00*/  STL.64 [R1+0xd10], R12 ;  /* 0x000d100c01007387 */ /* 0x000fe80000100a00 */
[----:B------:R0:W-:Y:S02]  /*44b10*/  STL.64 [R1+0xd18], R14 ;  /* 0x000d180e01007387 */ /* 0x0001e40000100a00 */
[----:B0-----:R-:W-:-:S15]  /*44b20*/  HMMA.16816.F32 R12, R4, R18, R56 ;  /* 0x00000012040c723c */ /* 0x001fde0000001838 */
[----:B------:R-:W-:-:S08]  /*44b30*/  NOP ;  /* 0x0000000000007918 */ /* 0x000fd00000000000 */
[----:B------:R-:W-:Y:S04]  /*44b40*/  STL.64 [R1+0xd30], R12 ;  /* 0x000d300c01007387 */ /* 0x000fe80000100a00 */
[----:B------:R3:W-:Y:S04]  /*44b50*/  STL.64 [R1+0xd38], R14 ;  /* 0x000d380e01007387 */ /* 0x0007e80000100a00 */
[----:B------:R-:W2:Y:S04]  /*44b60*/  LDL.LU R20, [R1+0x530] ;  /* 0x0005300001147983 */ /* 0x000ea80000300800 */
[----:B------:R-:W2:Y:S04]  /*44b70*/  LDL.LU R21, [R1+0x534] ;  /* 0x0005340001157983 */ /* 0x000ea80000300800 */
[----:B------:R-:W4:Y:S04]  /*44b80*/  LDL.LU R22, [R1+0x538] ;  /* 0x0005380001167983 */ /* 0x000f280000300800 */
[----:B------:R-:W4:Y:S04]  /*44b90*/  LDL.LU R23, [R1+0x53c] ;  /* 0x00053c0001177983 */ /* 0x000f280000300800 */
[----:B----4-:R-:W-:Y:S04]  /*44ba0*/  STL.64 [R1+0x2d20], R22 ;  /* 0x002d201601007387 */ /* 0x010fe80000100a00 */
[----:B--2---:R-:W-:Y:S04]  /*44bb0*/  STL.64 [R1+0x2d18], R20 ;  /* 0x002d181401007387 */ /* 0x004fe80000100a00 */
        /* <DEDUP_REMOVED lines=11> */
[----:B--2---:R0:W-:Y:S04]  /*44c70*/  STL.64 [R1+0x2d38], R48 ;  /* 0x002d383001007387 */ /* 0x0041e80000100a00 */
[----:B------:R-:W2:Y:S04]  /*44c80*/  LDL.LU R56, [R1+0x570] ;  /* 0x0005700001387983 */ /* 0x000ea80000300800 */
[----:B------:R-:W2:Y:S04]  /*44c90*/  LDL.LU R57, [R1+0x574] ;  /* 0x0005740001397983 */ /* 0x000ea80000300800 */
[----:B------:R-:W4:Y:S04]  /*44ca0*/  LDL.LU R58, [R1+0x578] ;  /* 0x00057800013a7983 */ /* 0x000f280000300800 */
[----:B------:R-:W4:Y:S01]  /*44cb0*/  LDL.LU R59, [R1+0x57c] ;  /* 0x00057c00013b7983 */ /* 0x000f220000300800 */
[----:B---3--:R-:W-:Y:S01]  /*44cc0*/  F2FP.F16.E5M2.UNPACK_B R14, R39.H1 ;  /* 0x00000027ff0e723e */ /* 0x008fe200030004ff */
[----:B------:R-:W-:Y:S01]  /*44cd0*/  IMAD R36, R36, 0x100, R9 ;  /* 0x0000010024247824 */ /* 0x000fe200078e0209 */
[----:B------:R-:W-:Y:S01]  /*44ce0*/  F2FP.F16.E5M2.UNPACK_B R17, R8.H1 ;  /* 0x00000008ff11723e */ /* 0x000fe200030004ff */
[----:B----4-:R-:W-:Y:S04]  /*44cf0*/  STL.64 [R1+0x2d50], R58 ;  /* 0x002d503a01007387 */ /* 0x010fe80000100a00 */
        /* <DEDUP_REMOVED lines=29> */
[----:B------:R-:W-:-:S02]  /*44ed0*/  F2FP.F16.E5M2.UNPACK_B R16, R55.H1 ;  /* 0x00000037ff10723e */ /* 0x000fc400030004ff */
[----:B------:R-:W-:Y:S01]  /*44ee0*/  F2FP.F16.E5M2.UNPACK_B R15, R60.H1 ;  /* 0x0000003cff0f723e */ /* 0x000fe200030004ff */
[----:B------:R-:W2:Y:S04]  /*44ef0*/  LDL.LU R44, [R1+0x550] ;  /* 0x00055000012c7983 */ /* 0x000ea80000300800 */
[----:B------:R-:W2:Y:S04]  /*44f00*/  LDL.LU R45, [R1+0x554] ;  /* 0x00055400012d7983 */ /* 0x000ea80000300800 */
[----:B------:R-:W2:Y:S04]  /*44f10*/  LDL.LU R46, [R1+0x558] ;  /* 0x00055800012e7983 */ /* 0x000ea80000300800 */
[----:B------:R-:W2:Y:S04]  /*44f20*/  LDL.LU R47, [R1+0x55c] ;  /* 0x00055c00012f7983 */ /* 0x000ea80000300800 */
[----:B------:R-:W2:Y:S01]  /*44f30*/  LDL.LU R27, [R1+0x2774] ;  /* 0x00277400011b7983 */ /* 0x000ea20000300800 */
[----:B------:R-:W-:-:S03]  /*44f40*/  IMAD R37, R37, 0x100, R0 ;  /* 0x0000010025257824 */ /* 0x000fc600078e0200 */
        /* <DEDUP_REMOVED lines=12> */
[C---:B---3--:R-:W-:Y:S06]  /*45010*/  HMMA.16816.F32 R48, R4.reuse, R14, R48 ;  /* 0x0000000e0430723c */ /* 0x048fec0000001830 */
[----:B----4-:R-:W-:Y:S01]  /*45020*/  HMMA.16816.F32 R56, R4, R16, R56 ;  /* 0x000000100438723c */ /* 0x010fe20000001838 */
[----:B--2---:R-:W-:-:S02]  /*45030*/  F2FP.F16.E5M2.UNPACK_B R12, R12.H1 ;  /* 0x0000000cff0c723e */ /* 0x004fc400030004ff */
[----:B------:R-:W-:Y:S02]  /*45040*/  F2FP.F16.E5M2.UNPACK_B R13, R13.H1 ;  /* 0x0000000dff0d723e */ /* 0x000fe400030004ff */
[----:B------:R-:W-:Y:S02]  /*45050*/  F2FP.F16.E5M2.UNPACK_B R10, R10.H1 ;  /* 0x0000000aff0a723e */ /* 0x000fe400030004ff */
[----:B------:R-:W-:-:S15]  /*45060*/  F2FP.F16.E5M2.UNPACK_B R11, R11.H1 ;  /* 0x0000000bff0b723e */ /* 0x000fde00030004ff */
[----:B------:R-:W-:-:S01]  /*45070*/  NOP ;  /* 0x0000000000007918 */ /* 0x000fc20000000000 */
[----:B------:R-:W-:Y:S04]  /*45080*/  STL.64 [R1+0xd90], R56 ;  /* 0x000d903801007387 */ /* 0x000fe80000100a00 */
[----:B------:R0:W-:Y:S01]  /*45090*/  STL.64 [R1+0xd98], R58 ;  /* 0x000d983a01007387 */ /* 0x0001e20000100a00 */
[----:B------:R-:W-:Y:S02]  /*450a0*/  F2FP.F16.E5M2.UNPACK_B R8, R8.H1 ;  /* 0x00000008ff08723e */ /* 0x000fe400030004ff */
[----:B------:R-:W-:Y:S01]  /*450b0*/  F2FP.F16.E5M2.UNPACK_B R9, R9.H1 ;  /* 0x00000009ff09723e */ /* 0x000fe200030004ff */
[----:B0-----:R-:W2:Y:S04]  /*450c0*/  LDL.LU.64 R58, [R1+0x2d50] ;  /* 0x002d5000013a7983 */ /* 0x001ea80000300a00 */
[----:B------:R-:W2:Y:S01]  /*450d0*/  LDL.LU.64 R56, [R1+0x2d48] ;  /* 0x002d480001387983 */ /* 0x000ea20000300a00 */
[C---:B------:R-:W-:Y:S03]  /*450e0*/  HMMA.16816.F32 R32, R4.reuse, R12, R32 ;  /* 0x0000000c0420723c */ /* 0x040fe60000001820 */
[----:B------:R-:W-:Y:S03]  /*450f0*/  STL.64 [R1+0xda0], R48 ;  /* 0x000da03001007387 */ /* 0x000fe60000100a00 */
[C---:B------:R-:W-:Y:S01]  /*45100*/  HMMA.16816.F32 R20, R4.reuse, R10, R20 ;  /* 0x0000000a0414723c */ /* 0x040fe20000001814 */
[----:B------:R0:W-:Y:S04]  /*45110*/  STL.64 [R1+0xda8], R50 ;  /* 0x000da83201007387 */ /* 0x0001e80000100a00 */
[----:B0-----:R-:W3:Y:S04]  /*45120*/  LDL.LU.64 R50, [R1+0x2d40] ;  /* 0x002d400001327983 */ /* 0x001ee80000300a00 */
[----:B------:R-:W3:Y:S08]  /*45130*/  LDL.LU.64 R48, [R1+0x2d38] ;  /* 0x002d380001307983 */ /* 0x000ef00000300a00 */
[----:B------:R-:W-:Y:S04]  /*45140*/  STL.64 [R1+0xdb0], R32 ;  /* 0x000db02001007387 */ /* 0x000fe80000100a00 */
[----:B------:R0:W-:Y:S01]  /*45150*/  STL.64 [R1+0xdb8], R34 ;  /* 0x000db82201007387 */ /* 0x0001e20000100a00 */
[----:B------:R-:W-:Y:S03]  /*45160*/  HMMA.16816.F32 R4, R4, R8, R28 ;  /* 0x000000080404723c */ /* 0x000fe6000000181c */
[----:B0-----:R-:W4:Y:S04]  /*45170*/  LDL.LU.64 R34, [R1+0x2d30] ;  /* 0x002d300001227983 */ /* 0x001f280000300a00 */
[----:B------:R-:W4:Y:S04]  /*45180*/  LDL.LU.64 R32, [R1+0x2d28] ;  /* 0x002d280001207983 */ /* 0x000f280000300a00 */
[----:B------:R-:W-:Y:S04]  /*45190*/  STL.64 [R1+0xdd0], R20 ;  /* 0x000dd01401007387 */ /* 0x000fe80000100a00 */
[----:B------:R0:W-:Y:S04]  /*451a0*/  STL.64 [R1+0xdd8], R22 ;  /* 0x000dd81601007387 */ /* 0x0001e80000100a00 */
[----:B0-----:R-:W3:Y:S04]  /*451b0*/  LDL.LU.64 R22, [R1+0x2d20] ;  /* 0x002d200001167983 */ /* 0x001ee80000300a00 */
[----:B------:R-:W3:Y:S04]  /*451c0*/  LDL.LU.64 R20, [R1+0x2d18] ;  /* 0x002d180001147983 */ /* 0x000ee80000300a00 */
[----:B------:R-:W3:Y:S01]  /*451d0*/  LDL.LU.64 R28, [R1+0x2d10] ;  /* 0x002d1000011c7983 */ /* 0x000ee20000300a00 */
[----:B------:R-:W-:Y:S01]  /*451e0*/  IMAD R39, R39, 0x100, R26 ;  /* 0x0000010027277824 */ /* 0x000fe200078e021a */
[----:B------:R-:W-:-:S02]  /*451f0*/  F2FP.F16.E5M2.UNPACK_B R36, R36 ;  /* 0x00000024ff24723e */ /* 0x000fc400020004ff */
[----:B------:R-:W-:Y:S02]  /*45200*/  F2FP.F16.E5M2.UNPACK_B R37, R37 ;  /* 0x00000025ff25723e */ /* 0x000fe400020004ff */
[----:B------:R-:W-:Y:S02]  /*45210*/  F2FP.F16.E5M2.UNPACK_B R38, R38 ;  /* 0x00000026ff26723e */ /* 0x000fe400020004ff */
[----:B------:R-:W-:Y:S01]  /*45220*/  F2FP.F16.E5M2.UNPACK_B R39, R39 ;  /* 0x00000027ff27723e */ /* 0x000fe200020004ff */
[----:B------:R-:W-:Y:S04]  /*45230*/  STL.64 [R1+0xdc0], R4 ;  /* 0x000dc00401007387 */ /* 0x000fe80000100a00 */
[----:B------:R2:W-:Y:S02]  /*45240*/  STL.64 [R1+0xdc8], R6 ;  /* 0x000dc80601007387 */ /* 0x0005e40000100a00 */
[C---:B------:R-:W-:Y:S06]  /*45250*/  HMMA.16816.F32 R44, R36.reuse, R18, R44 ;  /* 0x00000012242c723c */ /* 0x040fec000000182c */
[----:B--2---:R-:W-:-:S15]  /*45260*/  HMMA.16816.F32 R4, R36, R2, R56 ;  /* 0x000000022404723c */ /* 0x004fde0000001838 */
[----:B------:R-:W-:-:S08]  /*45270*/  NOP ;  /* 0x0000000000007918 */ /* 0x000fd00000000000 */
[----:B------:R-:W-:Y:S04]  /*45280*/  STL.64 [R1+0xe20], R4 ;  /* 0x000e200401007387 */ /* 0x000fe80000100a00 */
[----:B------:R4:W-:Y:S02]  /*45290*/  STL.64 [R1+0xe28], R6 ;  /* 0x000e280601007387 */ /* 0x0009e40000100a00 */
[C---:B----4-:R-:W-:Y:S06]  /*452a0*/  HMMA.16816.F32 R4, R36.reuse, R16, R32 ;  /* 0x000000102404723c */ /* 0x050fec0000001820 */
[----:B---3--:R-:W-:-:S15]  /*452b0*/  HMMA.16816.F32 R48, R36, R28, R48 ;  /* 0x0000001c2430723c */ /* 0x008fde0000001830 */
[----:B------:R-:W-:-:S08]  /*452c0*/  NOP ;  /* 0x0000000000007918 */ /* 0x000fd00000000000 */
        /* <DEDUP_REMOVED lines=11> */
[----:B------:R0:W-:Y:S02]  /*45380*/  STL.64 [R1+0xde8], R18 ;  /* 0x000de81201007387 */ /* 0x0001e40000100a00 */
[----:B0-----:R-:W-:Y:S02]  /*45390*/  HMMA.16816.F32 R16, R36, R12, R52 ;  /* 0x0000000c2410723c */ /* 0x001fe40000001834 */
[----:B------:R-:W-:Y:S01]  /*453a0*/  STL.64 [R1+0x2cb8], R14 ;  /* 0x002cb80e01007387 */ /* 0x000fe20000100a00 */
[----:B------:R-:W-:-:S03]  /*453b0*/  IMAD R4, R40, 0x100, R27 ;  /* 0x0000010028047824 */ /* 0x000fc600078e021b */
[----:B------:R-:W-:Y:S01]  /*453c0*/  STL.64 [R1+0x2cb0], R12 ;  /* 0x002cb00c01007387 */ /* 0x000fe20000100a00 */
[----:B------:R-:W-:Y:S02]  /*453d0*/  IMAD R5, R42, 0x100, R41 ;  /* 0x000001002a057824 */ /* 0x000fe400078e0229 */
[----:B------:R-:W-:-:S14]  /*453e0*/  IMAD R6, R0, 0x100, R43 ;  /* 0x0000010000067824 */ /* 0x000fdc00078e022b */
        /* <DEDUP_REMOVED lines=31> */
[----:B---3--:R-:W-:Y:S04]  /*455e0*/  STL.64 [R1+0x2ce0], R40 ;  /* 0x002ce02801007387 */ /* 0x008fe80000100a00 */
[----:B-1----:R-:W3:Y:S04]  /*455f0*/  LDL.LU R32, [R1+0x4d0] ;  /* 0x0004d00001207983 */ /* 0x002ee80000300800 */
[----:B------:R-:W3:Y:S04]  /*45600*/  LDL.LU R33, [R1+0x4d4] ;  /* 0x0004d40001217983 */ /* 0x000ee80000300800 */
[----:B------:R-:W4:Y:S04]  /*45610*/  LDL.LU R34, [R1+0x4d8] ;  /* 0x0004d80001227983 */ /* 0x000f280000300800 */
[----:B------:R-:W4:Y:S04]  /*45620*/  LDL.LU R35, [R1+0x4dc] ;  /* 0x0004dc0001237983 */ /* 0x000f280000300800 */
[----:B----4-:R-:W-:Y:S04]  /*45630*/  STL.64 [R1+0x2cf8], R34 ;  /* 0x002cf82201007387 */ /* 0x010fe80000100a00 */
[----:B---3--:R0:W-:Y:S04]  /*45640*/  STL.64 [R1+0x2cf0], R32 ;  /* 0x002cf02001007387 */ /* 0x0081e80000100a00 */
[----:B------:R-:W3:Y:S04]  /*45650*/  LDL.LU R12, [R1+0x4e0] ;  /* 0x0004e000010c7983 */ /* 0x000ee80000300800 */
[----:B------:R-:W3:Y:S04]  /*45660*/  LDL.LU R13, [R1+0x4e4] ;  /* 0x0004e400010d7983 */ /* 0x000ee80000300800 */
[----:B------:R-:W4:Y:S04]  /*45670*/  LDL.LU R14, [R1+0x4e8] ;  /* 0x0004e800010e7983 */ /* 0x000f280000300800 */
[----:B------:R-:W4:Y:S04]  /*45680*/  LDL.LU R15, [R1+0x4ec] ;  /* 0x0004ec00010f7983 */ /* 0x000f280000300800 */
[----:B----4-:R-:W-:Y:S04]  /*45690*/  STL.64 [R1+0x2d08], R14 ;  /* 0x002d080e01007387 */ /* 0x010fe80000100a00 */
[----:B---3--:R1:W-:Y:S04]  /*456a0*/  STL.64 [R1+0x2d00], R12 ;  /* 0x002d000c01007387 */ /* 0x0083e80000100a00 */
[----:B--2---:R-:W2:Y:S04]  /*456b0*/  LDL.LU R48, [R1+0x4f0] ;  /* 0x0004f00001307983 */ /* 0x004ea80000300800 */
[----:B------:R-:W2:Y:S04]  /*456c0*/  LDL.LU R49, [R1+0x4f4] ;  /* 0x0004f40001317983 */ /* 0x000ea80000300800 */
[----:B------:R-:W2:Y:S04]  /*456d0*/  LDL.LU R50, [R1+0x4f8] ;  /* 0x0004f80001327983 */ /* 0x000ea80000300800 */
[----:B------:R-:W2:Y:S04]  /*456e0*/  LDL.LU R51, [R1+0x4fc] ;  /* 0x0004fc0001337983 */ /* 0x000ea80000300800 */
        /* <DEDUP_REMOVED lines=12> */
[----:B------:R-:W4:Y:S04]  /*457b0*/  LDL.LU R40, [R1+0x510] ;  /* 0x0005100001287983 */ /* 0x000f280000300800 */
[----:B------:R-:W4:Y:S04]  /*457c0*/  LDL.LU R41, [R1+0x514] ;  /* 0x0005140001297983 */ /* 0x000f280000300800 */
[----:B------:R-:W4:Y:S04]  /*457d0*/  LDL.LU R42, [R1+0x518] ;  /* 0x00051800012a7983 */ /* 0x000f280000300800 */
[----:B------:R-:W4:Y:S01]  /*457e0*/  LDL.LU R43, [R1+0x51c] ;  /* 0x00051c00012b7983 */ /* 0x000f220000300800 */
[----:B------:R-:W-:-:S03]  /*457f0*/  IMAD R7, R60, 0x100, R61 ;  /* 0x000001003c077824 */ /* 0x000fc600078e023d */
[----:B------:R-:W4:Y:S04]  /*45800*/  LDL.LU R30, [R1+0x2798] ;  /* 0x00279800011e7983 */ /* 0x000f280000300800 */
[----:B------:R-:W4:Y:S04]  /*45810*/  LDL.LU R31, [R1+0x27a4] ;  /* 0x0027a400011f7983 */ /* 0x000f280000300800 */
[----:B------:R-:W4:Y:S01]  /*45820*/  LDL.LU R20, [R1+0x27a0] ;  /* 0x0027a00001147983 */ /* 0x000f220000300800 */
[----:B------:R-:W-:-:S03]  /*45830*/  F2FP.F16.E5M2.UNPACK_B R4, R4 ;  /* 0x00000004ff04723e */ /* 0x000fc600020004ff */
[----:B------:R-:W4:Y:S01]  /*45840*/  LDL.LU R21, [R1+0x27ac] ;  /* 0x0027ac0001157983 */ /* 0x000f220000300800 */
[----:B------:R-:W-:-:S03]  /*45850*/  F2FP.F16.E5M2.UNPACK_B R5, R5 ;  /* 0x00000005ff05723e */ /* 0x000fc600020004ff */
[----:B------:R-:W4:Y:S01]  /*45860*/  LDL.LU R22, [R1+0x27a8] ;  /* 0x0027a80001167983 */ /* 0x000f220000300800 */
[----:B------:R-:W-:Y:S02]  /*45870*/  F2FP.F16.E5M2.UNPACK_B R6, R6 ;  /* 0x00000006ff06723e */ /* 0x000fe400020004ff */
[----:B------:R-:W-:Y:S01]  /*45880*/  F2FP.F16.E5M2.UNPACK_B R7, R7 ;  /* 0x00000007ff07723e */ /* 0x000fe200020004ff */
        /* <DEDUP_REMOVED lines=20> */
[----:B---3--:R-:W-:Y:S06]  /*459d0*/  HMMA.16816.F32 R16, R4, R28, R16 ;  /* 0x0000001c0410723c */ /* 0x008fec0000001810 */
[C---:B--2---:R-:W-:Y:S06]  /*459e0*/  HMMA.16816.F32 R12, R36.reuse, R10, R12 ;  /* 0x0000000a240c723c */ /* 0x044fec000000180c */
[----:B----4-:R-:W-:Y:S06]  /*459f0*/  HMMA.16816.F32 R36, R36, R8, R32 ;  /* 0x000000082424723c */ /* 0x010fec0000001820 */
[C---:B------:R-:W-:Y:S11]  /*45a00*/  HMMA.16816.F32 R40, R4.reuse, R2, R40 ;  /* 0x000000020428723c */ /* 0x040ff60000001828 */
        /* <DEDUP_REMOVED lines=27> */
[----:B------:R0:W-:Y:S04]  /*45bc0*/  STL.64 [R1+0xd58], R14 ;  /* 0x000d580e01007387 */ /* 0x0001e80000100a00 */
[----:B0-----:R-:W4:Y:S04]  /*45bd0*/  LDL.LU.64 R14, [R1+0x2cb8] ;  /* 0x002cb800010e7983 */ /* 0x001f280000300a00 */
[----:B------:R-:W2:Y:S01]  /*45be0*/  LDL.LU.64 R12, [R1+0x2cb0] ;  /* 0x002cb000010c7983 */ /* 0x000ea20000300a00 */
[C---:B---3--:R-:W-:Y:S06]  /*45bf0*/  HMMA.16816.F32 R40, R4.reuse, R10, R40 ;  /* 0x0000000a0428723c */ /* 0x048fec0000001828 */
[C---:B----4-:R-:W-:Y:S06]  /*45c00*/  HMMA.16816.F32 R32, R4.reuse, R14, R32 ;  /* 0x0000000e0420723c */ /* 0x050fec0000001820 */
        /* <DEDUP_REMOVED lines=13> */
[----:B------:R-:W4:Y:S01]  /*45ce0*/  LDL.LU.64 R40, [R1+0x2c80] ;  /* 0x002c800001287983 */ /* 0x000f220000300a00 */
[----:B------:R-:W-:Y:S01]  /*45cf0*/  HMMA.16816.F32 R4, R4, R8, R56 ;  /* 0x000000080404723c */ /* 0x000fe20000001838 */
        /* <DEDUP_REMOVED lines=8> */
[----:B------:R-:W-:Y:S04]  /*45d80*/  STL.64 [R1+0x2c78], R10 ;  /* 0x002c780a01007387 */ /* 0x000fe80000100a00 */
[----:B------:R-:W-:Y:S04]  /*45d90*/  STL.64 [R1+0x2c70], R8 ;  /* 0x002c700801007387 */ /* 0x000fe80000100a00 */
[----:B------:R-:W-:Y:S01]  /*45da0*/  STL.64 [R1+0xca0], R4 ;  /* 0x000ca00401007387 */ /* 0x000fe20000100a00 */
[C---:B------:R-:W-:Y:S03]  /*45db0*/  HMMA.16816.F32 R44, R36.reuse, R28, R44 ;  /* 0x0000001c242c723c */ /* 0x040fe6000000182c */
[----:B------:R0:W-:Y:S03]  /*45dc0*/  STL.64 [R1+0xca8], R6 ;  /* 0x000ca80601007387 */ /* 0x0001e60000100a00 */
[----:B0-----:R-:W-:-:S15]  /*45dd0*/  HMMA.16816.F32 R4, R36, R2, R48 ;  /* 0x000000022404723c */ /* 0x001fde0000001830 */
[----:B------:R-:W-:-:S08]  /*45de0*/  NOP ;  /* 0x0000000000007918 */ /* 0x000fd00000000000 */
[----:B------:R-:W-:Y:S04]  /*45df0*/  STL.64 [R1+0xcf0], R4 ;  /* 0x000cf00401007387 */ /* 0x000fe80000100a00 */
[----:B------:R3:W-:Y:S04]  /*45e00*/  STL.64 [R1+0xcf8], R6 ;  /* 0x000cf80601007387 */ /* 0x0007e80000100a00 */
[----:B------:R-:W-:Y:S04]  /*45e10*/  STL.64 [R1+0xce0], R44 ;  /* 0x000ce02c01007387 */ /* 0x000fe80000100a00 */
[----:B------:R-:W-:Y:S04]  /*45e20*/  STL.64 [R1+0xce8], R46 ;  /* 0x000ce82e01007387 */ /* 0x000fe80000100a00 */
[----:B------:R-:W-:Y:S01]  /*45e30*/  STL.64 [R1+0x2c38], R18 ;  /* 0x002c381201007387 */ /* 0x000fe20000100a00 */
[----:B--2---:R-:W-:-:S15]  /*45e40*/  HMMA.16816.F32 R8, R36, R18, R32 ;  /* 0x000000122408723c */ /* 0x004fde0000001820 */
[----:B------:R-:W-:-:S08]  /*45e50*/  NOP ;  /* 0x0000000000007918 */ /* 0x000fd00000000000 */
[----:B------:R-:W-:Y:S01]  /*45e60*/  STL.64 [R1+0xcd0], R8 ;  /* 0x000cd00801007387 */ /* 0x000fe20000100a00 */
[C---:B---3--:R-:W-:Y:S03]  /*45e70*/  HMMA.16816.F32 R4, R36.reuse, R16, R24 ;  /* 0x000000102404723c */ /* 0x048fe60000001818 */
[----:B------:R4:W-:Y:S03]  /*45e80*/  STL.64 [R1+0xcd8], R10 ;  /* 0x000cd80a01007387 */ /* 0x0009e60000100a00 */
[----:B----4-:R-:W-:Y:S01]  /*45e90*/  HMMA.16816.F32 R8, R36, R14, R40 ;  /* 0x0000000e2408723c */ /* 0x010fe20000001828 */
[----:B------:R-:W-:-:S15]  /*45ea0*/  STL.64 [R1+0x2c30], R16 ;  /* 0x002c301001007387 */ /* 0x000fde0000100a00 */
[----:B------:R-:W-:-:S01]  /*45eb0*/  NOP ;  /* 0x0000000000007918 */ /* 0x000fc20000000000 */
[----:B------:R0:W-:Y:S04]  /*45ec0*/  STL.64 [R1+0xcc0], R4 ;  /* 0x000cc00401007387 */ /* 0x0001e80000100a00 */
[----:B------:R1:W-:Y:S01]  /*45ed0*/  STL.64 [R1+0xcc8], R6 ;  /* 0x000cc80601007387 */ /* 0x0003e20000100a00 */
[----:B0-----:R-:W-:Y:S02]  /*45ee0*/  IMAD R4, R52, 0x100, R23 ;  /* 0x0000010034047824 */ /* 0x001fe400078e0217 */
[----:B------:R-:W-:Y:S01]  /*45ef0*/  IMAD R5, R54, 0x100, R53 ;  /* 0x0000010036057824 */ /* 0x000fe200078e0235 */
[----:B------:R-:W-:Y:S01]  /*45f00*/  STL.64 [R1+0xcb0], R8 ;  /* 0x000cb00801007387 */ /* 0x000fe20000100a00 */
[----:B-1----:R-:W-:-:S03]  /*45f10*/  IMAD R6, R0, 0x100, R55 ;  /* 0x0000010000067824 */ /* 0x002fc600078e0237 */
        /* <DEDUP_REMOVED lines=82> */
[----:B------:R-:W2:Y:S01]  /*46440*/  LDL.LU R60, [R1+0x27f0] ;  /* 0x0027f000013c7983 */ /* 0x000ea20000300800 */
[----:B----4-:R-:W-:-:S15]  /*46450*/  HMMA.16816.F32 R8, R36, R12, R8 ;  /* 0x0000000c2408723c */ /* 0x010fde0000001808 */
[----:B------:R-:W-:-:S08]  /*46460*/  NOP ;  /* 0x0000000000007918 */ /* 0x000fd00000000000 */
[----:B------:R-:W-:Y:S04]  /*46470*/  STL.64 [R1+0x700], R8 ;  /* 0x0007000801007387 */ /* 0x000fe80000100a00 */
[----:B------:R0:W-:Y:S04]  /*46480*/  STL.64 [R1+0x708], R10 ;  /* 0x0007080a01007387 */ /* 0x0001e80000100a00 */
[----:B0-----:R-:W2:Y:S04]  /*46490*/  LDL.LU.64 R10, [R1+0x2c78] ;  /* 0x002c7800010a7983 */ /* 0x001ea80000300a00 */
[----:B------:R-:W4:Y:S01]  /*464a0*/  LDL.LU.64 R8, [R1+0x2c70] ;  /* 0x002c700001087983 */ /* 0x000f220000300a00 */
[----:B------:R-:W-:-:S02]  /*464b0*/  F2FP.F16.E5M2.UNPACK_B R4, R4 ;  /* 0x00000004ff04723e */ /* 0x000fc400020004ff */
[----:B------:R-:W-:Y:S02]  /*464c0*/  F2FP.F16.E5M2.UNPACK_B R5, R5 ;  /* 0x00000005ff05723e */ /* 0x000fe400020004ff */
[----:B------:R-:W-:Y:S02]  /*464d0*/  F2FP.F16.E5M2.UNPACK_B R6, R6 ;  /* 0x00000006ff06723e */ /* 0x000fe400020004ff */
[----:B------:R-:W-:-:S07]  /*464e0*/  F2FP.F16.E5M2.UNPACK_B R7, R7 ;  /* 0x00000007ff07723e */ /* 0x000fce00020004ff */
[C---:B------:R-:W-:Y:S06]  /*464f0*/  HMMA.16816.F32 R52, R4.reuse, R2, R52 ;  /* 0x000000020434723c */ /* 0x040fec0000001834 */
[----:B---3--:R-:W-:Y:S06]  /*46500*/  HMMA.16816.F32 R16, R4, R28, R16 ;  /* 0x0000001c0410723c */ /* 0x008fec0000001810 */
[C---:B--2---:R-:W-:Y:S06]  /*46510*/  HMMA.16816.F32 R32, R36.reuse, R10, R32 ;  /* 0x0000000a2420723c */ /* 0x044fec0000001820 */
[----:B----4-:R-:W-:-:S15]  /*46520*/  HMMA.16816.F32 R36, R36, R8, R20 ;  /* 0x000000082424723c */ /* 0x010fde0000001814 */
[----:B------:R-:W-:-:S02]  /*46530*/  NOP ;  /* 0x0000000000007918 */ /* 0x000fc40000000000 */
[----:B------:R-:W-:Y:S04]  /*46540*/  STL.64 [R1+0x6f0], R32 ;  /* 0x0006f02001007387 */ /* 0x000fe80000100a00 */
[----:B------:R0:W-:Y:S04]  /*46550*/  STL.64 [R1+0x6f8], R34 ;  /* 0x0006f82201007387 */ /* 0x0001e80000100a00 */
[----:B0-----:R-:W2:Y:S04]  /*46560*/  LDL.LU.64 R34, [R1+0x2c68] ;  /* 0x002c680001227983 */ /* 0x001ea80000300a00 */
[----:B------:R-:W2:Y:S04]  /*46570*/  LDL.LU.64 R32, [R1+0x2c60] ;  /* 0x002c600001207983 */ /* 0x000ea80000300a00 */
[----:B------:R-:W3:Y:S04]  /*46580*/  LDL.LU.64 R22, [R1+0x2c58] ;  /* 0x002c580001167983 */ /* 0x000ee80000300a00 */
[----:B------:R-:W3:Y:S04]  /*46590*/  LDL.LU.64 R20, [R1+0x2c50] ;  /* 0x002c500001147983 */ /* 0x000ee80000300a00 */
[----:B------:R-:W-:Y:S04]  /*465a0*/  STL.64 [R1+0xc40], R36 ;  /* 0x000c402401007387 */ /* 0x000fe80000100a00 */
[----:B------:R0:W-:Y:S04]  /*465b0*/  STL.64 [R1+0xc48], R38 ;  /* 0x000c482601007387 */ /* 0x0001e80000100a00 */
[----:B0-----:R-:W4:Y:S04]  /*465c0*/  LDL.LU R39, [R1+0x27d4] ;  /* 0x0027d40001277983 */ /* 0x001f280000300800 */
[----:B------:R-:W-:Y:S04]  /*465d0*/  STL.64 [R1+0xc90], R52 ;  /* 0x000c903401007387 */ /* 0x000fe80000100a00 */
[----:B------:R0:W-:Y:S04]  /*465e0*/  STL.64 [R1+0xc98], R54 ;  /* 0x000c983601007387 */ /* 0x0001e80000100a00 */
[----:B0-----:R-:W4:Y:S04]  /*465f0*/  LDL.LU.64 R54, [R1+0x2c48] ;  /* 0x002c480001367983 */ /* 0x001f280000300a00 */
[----:B------:R-:W4:Y:S04]  /*46600*/  LDL.LU.64 R52, [R1+0x2c40] ;  /* 0x002c400001347983 */ /* 0x000f280000300a00 */
[----:B------:R-:W-:Y:S04]  /*46610*/  STL.64 [R1+0xc80], R16 ;  /* 0x000c801001007387 */ /* 0x000fe80000100a00 */
[----:B------:R0:W-:Y:S04]  /*46620*/  STL.64 [R1+0xc88], R18 ;  /* 0x000c881201007387 */ /* 0x0001e80000100a00 */
[----:B0-----:R-:W2:Y:S04]  /*46630*/  LDL.LU.64 R18, [R1+0x2c38] ;  /* 0x002c380001127983 */ /* 0x001ea80000300a00 */
[----:B------:R-:W3:Y:S01]  /*46640*/  LDL.LU.64 R16, [R1+0x2c30] ;  /* 0x002c300001107983 */ /* 0x000ee20000300a00 */
[C---:B--2---:R-:W-:Y:S06]  /*46650*/  HMMA.16816.F32 R32, R4.reuse, R18, R32 ;  /* 0x000000120420723c */ /* 0x044fec0000001820 */
[----:B---3--:R-:W-:-:S15]  /*46660*/  HMMA.16816.F32 R20, R4, R16, R20 ;  /* 0x000000100414723c */ /* 0x008fde0000001814 */
[----:B------:R-:W-:-:S02]  /*46670*/  NOP ;  /* 0x0000000000007918 */ /* 0x000fc40000000000 */
[----:B------:R-:W-:Y:S04]  /*46680*/  STL.64 [R1+0xc70], R32 ;  /* 0x000c702001007387 */ /* 0x000fe80000100a00 */
[----:B------:R0:W-:Y:S04]  /*46690*/  STL.64 [R1+0xc78], R34 ;  /* 0x000c782201007387 */ /* 0x0001e80000100a00 */
[----:B0-----:R-:W2:Y:S04]  /*466a0*/  LDL.LU.64 R34, [R1+0x2c28] ;  /* 0x002c280001227983 */ /* 0x001ea80000300a00 */
[----:B------:R-:W2:Y:S01]  /*466b0*/  LDL.LU.64 R32, [R1+0x2c20] ;  /* 0x002c200001207983 */ /* 0x000ea20000300a00 */
[C---:B----4-:R-:W-:Y:S03]  /*466c0*/  HMMA.16816.F32 R52, R4.reuse, R14, R52 ;  /* 0x0000000e0434723c */ /* 0x050fe60000001834 */
[----:B------:R-:W-:Y:S04]  /*466d0*/  STL.64 [R1+0xc60], R20 ;  /* 0x000c601401007387 */ /* 0x000fe80000100a00 */
[----:B------:R0:W-:Y:S04]  /*466e0*/  STL.64 [R1+0xc68], R22 ;  /* 0x000c681601007387 */ /* 0x0001e80000100a00 */
[----:B0-----:R-:W3:Y:S04]  /*466f0*/  LDL.LU.64 R22, [R1+0x2c18] ;  /* 0x002c180001167983 */ /* 0x001ee80000300a00 */
[----:B------:R-:W3:Y:S08]  /*46700*/  LDL.LU.64 R20, [R1+0x2c10] ;  /* 0x002c100001147983 */ /* 0x000ef00000300a00 */
[----:B------:R-:W-:Y:S04]  /*46710*/  STL.64 [R1+0xc50], R52 ;  /* 0x000c503401007387 */ /* 0x000fe80000100a00 */
[----:B------:R0:W-:Y:S04]  /*46720*/  STL.64 [R1+0xc58], R54 ;  /* 0x000c583601007387 */ /* 0x0001e80000100a00 */
[----:B0-----:R-:W4:Y:S04]  /*46730*/  LDL.LU.64 R54, [R1+0x2c08] ;  /* 0x002c080001367983 */ /* 0x001f280000300a00 */
[----:B------:R-:W4:Y:S01]  /*46740*/  LDL.LU.64 R52, [R1+0x2c00] ;  /* 0x002c000001347983 */ /* 0x000f220000300a00 */
[C---:B------:R-:W-:Y:S06]  /*46750*/  HMMA.16816.F32 R48, R4.reuse, R12, R48 ;  /* 0x0000000c0430723c */ /* 0x040fec0000001830 */
        /* <DEDUP_REMOVED lines=8> */
[----:B------:R-:W-:-:S03]  /*467e0*/  F2FP.F16.E5M2.UNPACK_B R39, R31 ;  /* 0x0000001fff27723e */ /* 0x000fc600020004ff */
[----:B------:R-:W-:Y:S04]  /*467f0*/  STL.64 [R1+0x6e0], R48 ;  /* 0x0006e03001007387 */ /* 0x000fe80000100a00 */
[----:B------:R-:W-:Y:S04]  /*46800*/  STL.64 [R1+0x6e8], R50 ;  /* 0x0006e83201007387 */ /* 0x000fe80000100a00 */
[----:B------:R-:W-:Y:S04]  /*46810*/  STL.64 [R1+0x2be0], R10 ;  /* 0x002be00a01007387 */ /* 0x000fe80000100a00 */
[----:B------:R-:W-:Y:S04]  /*46820*/  STL.64 [R1+0x6d0], R44 ;  /* 0x0006d02c01007387 */ /* 0x000fe80000100a00 */
[----:B------:R-:W-:Y:S04]  /*46830*/  STL.64 [R1+0x6d8], R46 ;  /* 0x0006d82e01007387 */ /* 0x000fe80000100a00 */
[----:B------:R0:W-:Y:S01]  /*46840*/  STL.64 [R1+0x2bd8], R8 ;  /* 0x002bd80801007387 */ /* 0x0001e20000100a00 */
[----:B--2---:R-:W-:Y:S06]  /*46850*/  HMMA.16816.F32 R4, R4, R8, R32 ;  /* 0x000000080404723c */ /* 0x004fec0000001820 */
[----:B0-----:R-:W-:-:S15]  /*46860*/  HMMA.16816.F32 R8, R36, R2, R24 ;  /* 0x000000022408723c */ /* 0x001fde0000001818 */
[----:B------:R-:W-:-:S02]  /*46870*/  NOP ;  /* 0x0000000000007918 */ /* 0x000fc40000000000 */
[----:B------:R-:W-:Y:S04]  /*46880*/  STL.64 [R1+0xbe0], R4 ;  /* 0x000be00401007387 */ /* 0x000fe80000100a00 */
[----:B------:R3:W-:Y:S02]  /*46890*/  STL.64 [R1+0xbe8], R6 ;  /* 0x000be80601007387 */ /* 0x0007e40000100a00 */
[C---:B---3--:R-:W-:Y:S06]  /*468a0*/  HMMA.16816.F32 R4, R36.reuse, R28, R20 ;  /* 0x0000001c2404723c */ /* 0x048fec0000001814 */
[----:B------:R-:W-:Y:S04]  /*468b0*/  STL.64 [R1+0x2bb0], R28 ;  /* 0x002bb01c01007387 */ /* 0x000fe80000100a00 */
[----:B------:R-:W-:Y:S04]  /*468c0*/  STL.64 [R1+0xc30], R8 ;  /* 0x000c300801007387 */ /* 0x000fe80000100a00 */
[----:B------:R0:W-:Y:S02]  /*468d0*/  STL.64 [R1+0xc38], R10 ;  /* 0x000c380a01007387 */ /* 0x0001e40000100a00 */
[C---:B0-----:R-:W-:Y:S07]  /*468e0*/  HMMA.16816.F32 R8, R36.reuse, R18, R40 ;  /* 0x000000122408723c */ /* 0x041fee0000001828 */
[----:B------:R-:W-:Y:S04]  /*468f0*/  STL.64 [R1+0xc20], R4 ;  /* 0x000c200401007387 */ /* 0x000fe80000100a00 */
[----:B------:R4:W-:Y:S02]  /*46900*/  STL.64 [R1+0xc28], R6 ;  /* 0x000c280601007387 */ /* 0x0009e40000100a00 */
[----:B----4-:R-:W-:Y:S02]  /*46910*/  HMMA.16816.F32 R4, R36, R16, R52 ;  /* 0x000000102404723c */ /* 0x010fe40000001834 */
[----:B------:R-:W-:Y:S08]  /*46920*/  STL.64 [R1+0x2bc0], R18 ;  /* 0x002bc01201007387 */ /* 0x000ff00000100a00 */
[----:B------:R-:W-:Y:S04]  /*46930*/  STL.64 [R1+0xc10], R8 ;  /* 0x000c100801007387 */ /* 0x000fe80000100a00 */
[----:B------:R-:W-:Y:S04]  /*46940*/  STL.64 [R1+0xc18], R10 ;  /* 0x000c180a01007387 */ /* 0x000fe80000100a00 */
[----:B------:R-:W-:Y:S05]  /*46950*/  STL.64 [R1+0x2bb8], R16 ;  /* 0x002bb81001007387 */ /* 0x000fea0000100a00 */
        /* <DEDUP_REMOVED lines=65> */
[----:B--2---:R-:W-:Y:S01]  /*46d70*/  HMMA.16816.F32 R48, R36, R14, R48 ;  /* 0x0000000e2430723c */ /* 0x004fe20000001830 */
[----:B---3--:R-:W-:-:S02]  /*46d80*/  IMAD R5, R5, 0x100, R0 ;  /* 0x0000010005057824 */ /* 0x008fc400078e0200 */
[----:B------:R-:W2:Y:S03]  /*46d90*/  LDL.LU R0, [R1+0x2bf8] ;  /* 0x002bf80001007983 */ /* 0x000ea60000300800 */
[----:B----4-:R-:W-:-:S15]  /*46da0*/  HMMA.16816.F32 R8, R36, R12, R8 ;  /* 0x0000000c2408723c */ /* 0x010fde0000001808 */
        /* <DEDUP_REMOVED lines=8> */
[----:B------:R-:W2:Y:S01]  /*46e30*/  LDL.LU.64 R8, [R1+0x2bd8] ;  /* 0x002bd80001087983 */ /* 0x000ea20000300a00 */
[----:B------:R-:W-:-:S02]  /*46e40*/  IMAD R6, R7, 0x100, R6 ;  /* 0x0000010007067824 */ /* 0x000fc400078e0206 */
[----:B------:R-:W-:Y:S01]  /*46e50*/  IMAD R7, R45, 0x100, R44 ;  /* 0x000001002d077824 */ /* 0x000fe200078e022c */
[----:B------:R-:W-:Y:S02]  /*46e60*/  F2FP.F16.E5M2.UNPACK_B R4, R4 ;  /* 0x00000004ff04723e */ /* 0x000fe400020004ff */
[----:B------:R-:W-:Y:S02]  /*46e70*/  F2FP.F16.E5M2.UNPACK_B R5, R5 ;  /* 0x00000005ff05723e */ /* 0x000fe400020004ff */
[----:B------:R-:W-:Y:S02]  /*46e80*/  F2FP.F16.E5M2.UNPACK_B R6, R6 ;  /* 0x00000006ff06723e */ /* 0x000fe400020004ff */
[----:B------:R-:W-:-:S07]  /*46e90*/  F2FP.F16.E5M2.UNPACK_B R7, R7 ;  /* 0x00000007ff07723e */ /* 0x000fce00020004ff */
[----:B------:R-:W-:Y:S06]  /*46ea0*/  HMMA.16816.F32 R28, R4, R2, R28 ;  /* 0x00000002041c723c */ /* 0x000fec000000181c */
[C---:B----4-:R-:W-:Y:S06]  /*46eb0*/  HMMA.16816.F32 R32, R36.reuse, R10, R32 ;  /* 0x0000000a2420723c */ /* 0x050fec0000001820 */
[----:B--2---:R-:W-:-:S15]  /*46ec0*/  HMMA.16816.F32 R36, R36, R8, R16 ;  /* 0x000000082424723c */ /* 0x004fde0000001810 */
[----:B------:R-:W-:-:S02]  /*46ed0*/  NOP ;  /* 0x0000000000007918 */ /* 0x000fc40000000000 */
[----:B------:R-:W-:Y:S04]  /*46ee0*/  STL.64 [R1+0x6b0], R32 ;  /* 0x0006b02001007387 */ /* 0x000fe80000100a00 */
[----:B------:R0:W-:Y:S04]  /*46ef0*/  STL.64 [R1+0x6b8], R34 ;  /* 0x0006b82201007387 */ /* 0x0001e80000100a00 */
[----:B0-----:R-:W2:Y:S04]  /*46f00*/  LDL.LU.64 R34, [R1+0x2bd0] ;  /* 0x002bd00001227983 */ /* 0x001ea80000300a00 */
[----:B------:R-:W2:Y:S04]  /*46f10*/  LDL.LU.64 R32, [R1+0x2bc8] ;  /* 0x002bc80001207983 */ /* 0x000ea80000300a00 */
[----:B------:R-:W4:Y:S04]  /*46f20*/  LDL.LU.64 R18, [R1+0x2bc0] ;  /* 0x002bc00001127983 */ /* 0x000f280000300a00 */
[----:B------:R-:W3:Y:S04]  /*46f30*/  LDL.LU.64 R16, [R1+0x2bb8] ;  /* 0x002bb80001107983 */ /* 0x000ee80000300a00 */
[----:B------:R0:W-:Y:S04]  /*46f40*/  STL.64 [R1+0xb80], R36 ;  /* 0x000b802401007387 */ /* 0x0001e80000100a00 */
[----:B------:R1:W-:Y:S04]  /*46f50*/  STL.64 [R1+0xb88], R38 ;  /* 0x000b882601007387 */ /* 0x0003e80000100a00 */
[----:B0-----:R-:W2:Y:S04]  /*46f60*/  LDL.LU R36, [R1+0x380] ;  /* 0x0003800001247983 */ /* 0x001ea80000300800 */
[----:B------:R-:W2:Y:S04]  /*46f70*/  LDL.LU R37, [R1+0x384] ;  /* 0x0003840001257983 */ /* 0x000ea80000300800 */
[----:B-1----:R-:W2:Y:S04]  /*46f80*/  LDL.LU R38, [R1+0x388] ;  /* 0x0003880001267983 */ /* 0x002ea80000300800 */
[----:B------:R-:W2:Y:S04]  /*46f90*/  LDL.LU R39, [R1+0x38c] ;  /* 0x00038c0001277983 */ /* 0x000ea80000300800 */
[----:B------:R0:W-:Y:S04]  /*46fa0*/  STL.64 [R1+0xbd0], R28 ;  /* 0x000bd01c01007387 */ /* 0x0001e80000100a00 */
[----:B------:R-:W-:Y:S04]  /*46fb0*/  STL.64 [R1+0xbd8], R30 ;  /* 0x000bd81e01007387 */ /* 0x000fe80000100a00 */
[----:B0-----:R-:W2:Y:S01]  /*46fc0*/  LDL.LU.64 R28, [R1+0x2bb0] ;  /* 0x002bb000011c7983 */ /* 0x001ea20000300a00 */
[C---:B----4-:R-:W-:Y:S06]  /*46fd0*/  HMMA.16816.F32 R56, R4.reuse, R18, R56 ;  /* 0x000000120438723c */ /* 0x050fec0000001838 */
[----:B--2---:R-:W-:-:S15]  /*46fe0*/  HMMA.16816.F32 R36, R4, R28, R36 ;  /* 0x0000001c0424723c */ /* 0x004fde0000001824 */
[----:B------:R-:W-:-:S08]  /*46ff0*/  NOP ;  /* 0x0000000000007918 */ /* 0x000fd00000000000 */
[----:B------:R-:W-:Y:S04]  /*47000*/  STL.64 [R1+0xbc0], R36 ;  /* 0x000bc02401007387 */ /* 0x000fe80000100a00 */
[----:B------:R3:W-:Y:S04]  /*47010*/  STL.64 [R1+0xbc8], R38 ;  /* 0x000bc82601007387 */ /* 0x0007e80000100a00 */
[----:B------:R-:W-:Y:S04]  /*47020*/  STL.64 [R1+0x2b98], R18 ;  /* 0x002b981201007387 */ /* 0x000fe80000100a00 */
[----:B------:R-:W-:Y:S01]  /*47030*/  STL.64 [R1+0xbb0], R56 ;  /* 0x000bb03801007387 */ /* 0x000fe20000100a00 */
[C---:B---3--:R-:W-:Y:S03]  /*47040*/  HMMA.16816.F32 R36, R4.reuse, R16, R48 ;  /* 0x000000100424723c */ /* 0x048fe60000001830 */
[----:B------:R-:W-:Y:S04]  /*47050*/  STL.64 [R1+0xbb8], R58 ;  /* 0x000bb83a01007387 */ /* 0x000fe80000100a00 */
[----:B------:R0:W-:Y:S02]  /*47060*/  STL.64 [R1+0x2b90], R16 ;  /* 0x002b901001007387 */ /* 0x0001e40000100a00 */
[----:B0-----:R-:W-:-:S14]  /*47070*/  HMMA.16816.F32 R16, R4, R14, R32 ;  /* 0x0000000e0410723c */ /* 0x001fdc0000001820 */
[----:B------:R-:W-:Y:S04]  /*47080*/  STL.64 [R1+0xba0], R36 ;  /* 0x000ba02401007387 */ /* 0x000fe80000100a00 */
[----:B------:R-:W-:Y:S05]  /*47090*/  STL.64 [R1+0xba8], R38 ;  /* 0x000ba82601007387 */ /* 0x000fea0000100a00 */
[----:B------:R-:W-:Y:S04]  /*470a0*/  STL.64 [R1+0xb90], R16 ;  /* 0x000b901001007387 */ /* 0x000fe80000100a00 */
[----:B------:R0:W-:Y:S04]  /*470b0*/  STL.64 [R1+0xb98], R18 ;  /* 0x000b981201007387 */ /* 0x0001e80000100a00 */
[----:B------:R-:W-:Y:S04]  /*470c0*/  STL.64 [R1+0x2b78], R14 ;  /* 0x002b780e01007387 */ /* 0x000fe80000100a00 */
[----:B------:R1:W-:Y:S01]  /*470d0*/  STL.64 [R1+0x2b70], R12 ;  /* 0x002b700c01007387 */ /* 0x0003e20000100a00 */
[C---:B0-----:R-:W-:Y:S06]  /*470e0*/  HMMA.16816.F32 R16, R4.reuse, R12, R20 ;  /* 0x0000000c0410723c */ /* 0x041fec0000001814 */
[C---:B-1----:R-:W-:Y:S06]  /*470f0*/  HMMA.16816.F32 R12, R4.reuse, R10, R40 ;  /* 0x0000000a040c723c */ /* 0x042fec0000001828 */
[----:B------:R-:W-:Y:S11]  /*47100*/  HMMA.16816.F32 R4, R4, R8, R52 ;  /* 0x000000080404723c */ /* 0x000ff60000001834 */
[----:B------:R-:W-:Y:S04]  /*47110*/  STL.64 [R1+0x6a0], R16 ;  /* 0x0006a01001007387 */ /* 0x000fe80000100a00 */
[----:B------:R-:W-:Y:S04]  /*47120*/  STL.64 [R1+0x6a8], R18 ;  /* 0x0006a81201007387 */ /* 0x000fe80000100a00 */
[----:B------:R-:W-:Y:S04]  /*47130*/  STL.64 [R1+0x2b58], R10 ;  /* 0x002b580a01007387 */ /* 0x000fe80000100a00 */
[----:B------:R-:W-:Y:S04]  /*47140*/  STL.64 [R1+0x690], R12 ;  /* 0x0006900c01007387 */ /* 0x000fe80000100a00 */
[----:B------:R-:W-:Y:S04]  /*47150*/  STL.64 [R1+0x698], R14 ;  /* 0x0006980e01007387 */ /* 0x000fe80000100a00 */
[----:B------:R-:W-:Y:S04]  /*47160*/  STL.64 [R1+0x2b50], R8 ;  /* 0x002b500801007387 */ /* 0x000fe80000100a00 */
        /* <DEDUP_REMOVED lines=51> */
[----:B------:R-:W4:Y:S01]  /*474a0*/  LDL.LU R23, [R1+0x33c] ;  /* 0x00033c0001177983 */ /* 0x000f220000300800 */
[----:B------:R-:W-:-:S02]  /*474b0*/  IMAD R36, R47, 0x100, R46 ;  /* 0x000001002f247824 */ /* 0x000fc400078e022e */
[----:B------:R-:W-:Y:S01]  /*474c0*/  IMAD R37, R25, 0x100, R24 ;  /* 0x0000010019257824 */ /* 0x000fe200078e0218 */
[----:B------:R-:W2:Y:S01]  /*474d0*/  LDL.LU R4, [R1+0x2834] ;  /* 0x0028340001047983 */ /* 0x000ea20000300800 */
[----:B------:R-:W-:Y:S02]  /*474e0*/  IMAD R30, R27, 0x100, R26 ;  /* 0x000001001b1e7824 */ /* 0x000fe400078e021a */
[----:B------:R-:W-:Y:S01]  /*474f0*/  IMAD R31, R60, 0x100, R61 ;  /* 0x000001003c1f7824 */ /* 0x000fe200078e023d */
[----:B------:R-:W2:Y:S01]  /*47500*/  LDL.LU R5, [R1+0x2830] ;  /* 0x0028300001057983 */ /* 0x000ea20000300800 */
[----:B------:R-:W-:Y:S02]  /*47510*/  F2FP.F16.E5M2.UNPACK_B R36, R36 ;  /* 0x00000024ff24723e */ /* 0x000fe400020004ff */
[----:B------:R-:W-:Y:S01]  /*47520*/  F2FP.F16.E5M2.UNPACK_B R37, R37 ;  /* 0x00000025ff25723e */ /* 0x000fe200020004ff */
[----:B------:R-:W2:Y:S01]  /*47530*/  LDL.LU R6, [R1+0x283c] ;  /* 0x00283c0001067983 */ /* 0x000ea20000300800 */
[----:B------:R-:W-:-:S02]  /*47540*/  F2FP.F16.E5M2.UNPACK_B R38, R30 ;  /* 0x0000001eff26723e */ /* 0x000fc400020004ff */
        /* <DEDUP_REMOVED lines=31> */
[----:B----4-:R-:W-:-:S15]  /*47740*/  HMMA.16816.F32 R20, R36, R2, R20 ;  /* 0x000000022414723c */ /* 0x010fde0000001814 */
[----:B------:R-:W-:-:S08]  /*47750*/  NOP ;  /* 0x0000000000007918 */ /* 0x000fd00000000000 */
        /* <DEDUP_REMOVED lines=31> */
[----:B------:R-:W-:Y:S02]  /*47950*/  IMAD R5, R7, 0x100, R6 ;  /* 0x0000010007057824 */ /* 0x000fe400078e0206 */
[----:B------:R-:W-:Y:S02]  /*47960*/  IMAD R6, R30, 0x100, R31 ;  /* 0x000001001e067824 */ /* 0x000fe400078e021f */
[----:B------:R-:W-:Y:S01]  /*47970*/  IMAD R7, R25, 0x100, R24 ;  /* 0x0000010019077824 */ /* 0x000fe200078e0218 */
        /* <DEDUP_REMOVED lines=8> */
[----:B------:R-:W4:Y:S01]  /*47a00*/  LDL.LU.64 R20, [R1+0x2b30] ;  /* 0x002b300001147983 */ /* 0x000f220000300a00 */
[----:B------:R-:W-:-:S02]  /*47a10*/  F2FP.F16.E5M2.UNPACK_B R4, R4 ;  /* 0x00000004ff04723e */ /* 0x000fc400020004ff */
[----:B------:R-:W-:Y:S02]  /*47a20*/  F2FP.F16.E5M2.UNPACK_B R5, R5 ;  /* 0x00000005ff05723e */ /* 0x000fe400020004ff */
[----:B------:R-:W-:Y:S02]  /*47a30*/  F2FP.F16.E5M2.UNPACK_B R6, R6 ;  /* 0x00000006ff06723e */ /* 0x000fe400020004ff */
[----:B------:R-:W-:Y:S01]  /*47a40*/  F2FP.F16.E5M2.UNPACK_B R7, R7 ;  /* 0x00000007ff07723e */ /* 0x000fe200020004ff */
[----:B------:R-:W-:Y:S06]  /*47a50*/  STL.64 [R1+0xac0], R36 ;  /* 0x000ac02401007387 */ /* 0x000fec0000100a00 */
[C---:B------:R-:W-:Y:S01]  /*47a60*/  HMMA.16816.F32 R56, R4.reuse, R2, R56 ;  /* 0x000000020438723c */ /* 0x040fe20000001838 */
[----:B------:R0:W-:Y:S05]  /*47a70*/  STL.64 [R1+0xac8], R38 ;  /* 0x000ac82601007387 */ /* 0x0001ea0000100a00 */
[C---:B---3--:R-:W-:Y:S06]  /*47a80*/  HMMA.16816.F32 R48, R4.reuse, R28, R48 ;  /* 0x0000001c0430723c */ /* 0x048fec0000001830 */
[----:B0-----:R-:W-:Y:S11]  /*47a90*/  HMMA.16816.F32 R36, R4, R18, R44 ;  /* 0x000000120424723c */ /* 0x001ff6000000182c */
[----:B------:R-:W-:Y:S04]  /*47aa0*/  STL.64 [R1+0xb10], R56 ;  /* 0x000b103801007387 */ /* 0x000fe80000100a00 */
[----:B------:R-:W-:Y:S04]  /*47ab0*/  STL.64 [R1+0xb18], R58 ;  /* 0x000b183a01007387 */ /* 0x000fe80000100a00 */
[----:B------:R-:W-:Y:S04]  /*47ac0*/  STL.64 [R1+0xb00], R48 ;  /* 0x000b003001007387 */ /* 0x000fe80000100a00 */
[----:B------:R-:W-:Y:S04]  /*47ad0*/  STL.64 [R1+0xb08], R50 ;  /* 0x000b083201007387 */ /* 0x000fe80000100a00 */
[----:B------:R-:W-:Y:S04]  /*47ae0*/  STL.64 [R1+0x2af8], R18 ;  /* 0x002af81201007387 */ /* 0x000fe80000100a00 */
[----:B------:R0:W-:Y:S04]  /*47af0*/  STL.64 [R1+0xaf0], R36 ;  /* 0x000af02401007387 */ /* 0x0001e80000100a00 */
[----:B------:R-:W-:Y:S04]  /*47b00*/  STL.64 [R1+0xaf8], R38 ;  /* 0x000af82601007387 */ /* 0x000fe80000100a00 */
[----:B------:R4:W-:Y:S01]  /*47b10*/  STL.64 [R1+0x2af0], R16 ;  /* 0x002af01001007387 */ /* 0x0009e20000100a00 */
[----:B------:R-:W-:-:S02]  /*47b20*/  IMAD R30, R43, 0x100, R42 ;  /* 0x000001002b1e7824 */ /* 0x000fc400078e022a */
[----:B0-----:R-:W-:Y:S01]  /*47b30*/  IMAD R37, R41, 0x100, R40 ;  /* 0x0000010029257824 */ /* 0x001fe200078e0228 */
[C---:B--2---:R-:W-:Y:S06]  /*47b40*/  HMMA.16816.F32 R32, R4.reuse, R16, R32 ;  /* 0x000000100420723c */ /* 0x044fec0000001820 */
[----:B----4-:R-:W-:-:S15]  /*47b50*/  HMMA.16816.F32 R16, R4, R14, R20 ;  /* 0x0000000e0410723c */ /* 0x010fde0000001814 */
[----:B------:R-:W-:-:S02]  /*47b60*/  NOP ;  /* 0x0000000000007918 */ /* 0x000fc40000000000 */
        /* <DEDUP_REMOVED lines=73> */
[----:B------:R-:W-:Y:S01]  /*48000*/  IMAD R31, R60, 0x100, R61 ;  /* 0x000001003c1f7824 */ /* 0x000fe200078e023d */
[----:B------:R-:W-:-:S02]  /*48010*/  F2FP.F16.E5M2.UNPACK_B R38, R30 ;  /* 0x0000001eff26723e */ /* 0x000fc400020004ff */
[----:B------:R-:W2:Y:S04]  /*48020*/  LDL.LU R61, [R1+0x2874] ;  /* 0x00287400013d7983 */ /* 0x000ea80000300800 */
[----:B------:R-:W2:Y:S04]  /*48030*/  LDL.LU R30, [R1+0x288c] ;  /* 0x00288c00011e7983 */ /* 0x000ea80000300800 */
[----:B------:R-:W2:Y:S01]  /*48040*/  LDL.LU R20, [R1+0x2888] ;  /* 0x0028880001147983 */ /* 0x000ea20000300800 */
[----:B------:R-:W-:-:S03]  /*48050*/  F2FP.F16.E5M2.UNPACK_B R36, R36 ;  /* 0x00000024ff24723e */ /* 0x000fc600020004ff */
[----:B------:R-:W2:Y:S01]  /*48060*/  LDL.LU R24, [R1+0x620] ;  /* 0x0006200001187983 */ /* 0x000ea20000300800 */
[----:B------:R-:W-:-:S03]  /*48070*/  F2FP.F16.E5M2.UNPACK_B R37, R37 ;  /* 0x00000025ff25723e */ /* 0x000fc600020004ff */
        /* <DEDUP_REMOVED lines=21> */
[----:B---3--:R-:W-:Y:S06]  /*481d0*/  HMMA.16816.F32 R16, R36, R28, R16 ;  /* 0x0000001c2410723c */ /* 0x008fec0000001810 */
[C---:B----4-:R-:W-:Y:S06]  /*481e0*/  HMMA.16816.F32 R12, R4.reuse, R10, R12 ;  /* 0x0000000a040c723c */ /* 0x050fec000000180c */
[----:B--2---:R-:W-:Y:S06]  /*481f0*/  HMMA.16816.F32 R4, R4, R8, R32 ;  /* 0x000000080404723c */ /* 0x004fec0000001820 */
        /* <DEDUP_REMOVED lines=10> */
[----:B------:R-:W3:Y:S04]  /*482a0*/  LDL.LU R5, [R1+0x287c] ;  /* 0x00287c0001057983 */ /* 0x000ee80000300800 */
[----:B-1----:R-:W3:Y:S04]  /*482b0*/  LDL.LU R6, [R1+0x2878] ;  /* 0x0028780001067983 */ /* 0x002ee80000300800 */
[----:B------:R-:W3:Y:S04]  /*482c0*/  LDL.LU R7, [R1+0x2884] ;  /* 0x0028840001077983 */ /* 0x000ee80000300800 */
        /* <DEDUP_REMOVED lines=19> */
[----:B------:R-:W-:-:S03]  /*48400*/  IMAD R4, R4, 0x100, R61 ;  /* 0x0000010004047824 */ /* 0x000fc600078e023d */
[----:B------:R-:W2:Y:S01]  /*48410*/  LDL.LU R61, [R1+0x2ac8] ;  /* 0x002ac800013d7983 */ /* 0x000ea20000300800 */
        /* <DEDUP_REMOVED lines=16> */
[----:B------:R-:W-:-:S02]  /*48520*/  IMAD R5, R6, 0x100, R5 ;  /* 0x0000010006057824 */ /* 0x000fc400078e0205 */
[----:B------:R-:W-:Y:S02]  /*48530*/  IMAD R6, R31, 0x100, R7 ;  /* 0x000001001f067824 */ /* 0x000fe400078e0207 */
[----:B------:R-:W-:Y:S01]  /*48540*/  IMAD R7, R20, 0x100, R30 ;  /* 0x0000010014077824 */ /* 0x000fe200078e021e */
[----:B------:R-:W-:Y:S01]  /*48550*/  F2FP.F16.E5M2.UNPACK_B R4, R4 ;  /* 0x00000004ff04723e */ /* 0x000fe200020004ff */
[----:B------:R-:W-:Y:S01]  /*48560*/  HMMA.16816.F32 R36, R36, R8, R56 ;  /* 0x000000082424723c */ /* 0x000fe20000001838 */
[----:B------:R-:W-:Y:S02]  /*48570*/  F2FP.F16.E5M2.UNPACK_B R5, R5 ;  /* 0x00000005ff05723e */ /* 0x000fe400020004ff */
[----:B------:R-:W-:Y:S02]  /*48580*/  F2FP.F16.E5M2.UNPACK_B R6, R6 ;  /* 0x00000006ff06723e */ /* 0x000fe400020004ff */
[----:B------:R-:W-:Y:S01]  /*48590*/  F2FP.F16.E5M2.UNPACK_B R7, R7 ;  /* 0x00000007ff07723e */ /* 0x000fe200020004ff */
[----:B------:R-:W-:Y:S04]  /*485a0*/  STL.64 [R1+0x2a90], R10 ;  /* 0x002a900a01007387 */ /* 0x000fe80000100a00 */
[----:B------:R0:W-:Y:S02]  /*485b0*/  STL.64 [R1+0x2a88], R8 ;  /* 0x002a880801007387 */ /* 0x0001e40000100a00 */
[C---:B0-----:R-:W-:Y:S11]  /*485c0*/  HMMA.16816.F32 R8, R4.reuse, R2, R48 ;  /* 0x000000020408723c */ /* 0x041ff60000001830 */
[----:B------:R-:W-:Y:S04]  /*485d0*/  STL.64 [R1+0xa50], R36 ;  /* 0x000a502401007387 */ /* 0x000fe80000100a00 */
[----:B------:R0:W-:Y:S02]  /*485e0*/  STL.64 [R1+0xa58], R38 ;  /* 0x000a582601007387 */ /* 0x0001e40000100a00 */
[----:B0-----:R-:W-:Y:S06]  /*485f0*/  HMMA.16816.F32 R36, R4, R28, R44 ;  /* 0x0000001c0424723c */ /* 0x001fec000000182c */
[----:B------:R-:W-:Y:S04]  /*48600*/  STL.64 [R1+0xa40], R8 ;  /* 0x000a400801007387 */ /* 0x000fe80000100a00 */
[----:B------:R-:W-:-:S13]  /*48610*/  STL.64 [R1+0xa48], R10 ;  /* 0x000a480a01007387 */ /* 0x000fda0000100a00 */
[----:B------:R0:W-:Y:S04]  /*48620*/  STL.64 [R1+0xa30], R36 ;  /* 0x000a302401007387 */ /* 0x0001e80000100a00 */
[----:B------:R-:W-:Y:S04]  /*48630*/  STL.64 [R1+0xa38], R38 ;  /* 0x000a382601007387 */ /* 0x000fe80000100a00 */
[----:B------:R-:W-:Y:S01]  /*48640*/  STL.64 [R1+0x2a50], R18 ;  /* 0x002a501201007387 */ /* 0x000fe20000100a00 */
[----:B0-----:R-:W-:Y:S02]  /*48650*/  IMAD R36, R22, 0x100, R21 ;  /* 0x0000010016247824 */ /* 0x001fe400078e0215 */
[----:B------:R-:W-:Y:S01]  /*48660*/  IMAD R37, R52, 0x100, R23 ;  /* 0x0000010034257824 */ /* 0x000fe200078e0217 */
[C---:B--2---:R-:W-:Y:S06]  /*48670*/  HMMA.16816.F32 R32, R4.reuse, R18, R32 ;  /* 0x000000120420723c */ /* 0x044fec0000001820 */
[----:B---3--:R-:W-:-:S15]  /*48680*/  HMMA.16816.F32 R8, R4, R16, R24 ;  /* 0x000000100408723c */ /* 0x008fde0000001818 */
[----:B------:R-:W-:-:S02]  /*48690*/  NOP ;  /* 0x0000000000007918 */ /* 0x000fc40000000000 */
        /* <DEDUP_REMOVED lines=61> */
[----:B------:R-:W2:Y:S01]  /*48a70*/  LDL.LU R20, [R1+0x1b0] ;  /* 0x0001b00001147983 */ /* 0x000ea20000300800 */
[----:B------:R-:W-:-:S03]  /*48a80*/  IMAD R30, R54, 0x100, R53 ;  /* 0x00000100361e7824 */ /* 0x000fc600078e0235 */
        /* <DEDUP_REMOVED lines=20> */
[----:B------:R-:W3:Y:S01]  /*48bd0*/  LDL.LU R41, [R1+0x124] ;  /* 0x0001240001297983 */ /* 0x000ee20000300800 */
[----:B------:R-:W-:-:S03]  /*48be0*/  F2FP.F16.E5M2.UNPACK_B R38, R30 ;  /* 0x0000001eff26723e */ /* 0x000fc600020004ff */
[----:B------:R-:W3:Y:S04]  /*48bf0*/  LDL.LU R42, [R1+0x128] ;  /* 0x00012800012a7983 */ /* 0x000ee80000300800 */
[----:B------:R-:W3:Y:S04]  /*48c00*/  LDL.LU R43, [R1+0x12c] ;  /* 0x00012c00012b7983 */ /* 0x000ee80000300800 */
[----:B------:R-:W3:Y:S04]  /*48c10*/  LDL.LU R55, [R1+0x28d4] ;  /* 0x0028d40001377983 */ /* 0x000ee80000300800 */
[----:B------:R-:W3:Y:S04]  /*48c20*/  LDL.LU R60, [R1+0x28d0] ;  /* 0x0028d000013c7983 */ /* 0x000ee80000300800 */
[----:B------:R-:W3:Y:S01]  /*48c30*/  LDL.LU R30, [R1+0x28c4] ;  /* 0x0028c400011e7983 */ /* 0x000ee20000300800 */
[----:B----4-:R-:W-:-:S15]  /*48c40*/  HMMA.16816.F32 R8, R4, R12, R8 ;  /* 0x0000000c0408723c */ /* 0x010fde0000001808 */
[----:B------:R-:W-:-:S08]  /*48c50*/  NOP ;  /* 0x0000000000007918 */ /* 0x000fd00000000000 */
[----:B------:R-:W-:Y:S04]  /*48c60*/  STL.64 [R1+0x620], R8 ;  /* 0x0006200801007387 */ /* 0x000fe80000100a00 */
[----:B------:R0:W-:Y:S04]  /*48c70*/  STL.64 [R1+0x628], R10 ;  /* 0x0006280a01007387 */ /* 0x0001e80000100a00 */
[----:B0-----:R-:W3:Y:S04]  /*48c80*/  LDL.LU.64 R10, [R1+0x2a90] ;  /* 0x002a9000010a7983 */ /* 0x001ee80000300a00 */
[----:B------:R-:W4:Y:S01]  /*48c90*/  LDL.LU.64 R8, [R1+0x2a88] ;  /* 0x002a880001087983 */ /* 0x000f220000300a00 */
[----:B------:R-:W-:-:S02]  /*48ca0*/  F2FP.F16.E5M2.UNPACK_B R36, R36 ;  /* 0x00000024ff24723e */ /* 0x000fc400020004ff */
[----:B------:R-:W-:Y:S02]  /*48cb0*/  F2FP.F16.E5M2.UNPACK_B R37, R37 ;  /* 0x00000025ff25723e */ /* 0x000fe400020004ff */
[----:B------:R-:W-:Y:S02]  /*48cc0*/  F2FP.F16.E5M2.UNPACK_B R39, R31 ;  /* 0x0000001fff27723e */ /* 0x000fe400020004ff */
[----:B------:R-:W4:Y:S05]  /*48cd0*/  LDL.LU R31, [R1+0x28b8] ;  /* 0x0028b800011f7983 */ /* 0x000f2a0000300800 */
[C---:B--2---:R-:W-:Y:S06]  /*48ce0*/  HMMA.16816.F32 R20, R36.reuse, R2, R20 ;  /* 0x000000022414723c */ /* 0x044fec0000001814 */
[----:B------:R-:W-:Y:S06]  /*48cf0*/  HMMA.16816.F32 R16, R36, R28, R16 ;  /* 0x0000001c2410723c */ /* 0x000fec0000001810 */
[C---:B---3--:R-:W-:Y:S06]  /*48d00*/  HMMA.16816.F32 R44, R4.reuse, R10, R44 ;  /* 0x0000000a042c723c */ /* 0x048fec000000182c */
        /* <DEDUP_REMOVED lines=22> */
[C---:B---3--:R-:W-:Y:S06]  /*48e70*/  HMMA.16816.F32 R24, R36.reuse, R16, R24 ;  /* 0x000000102418723c */ /* 0x048fec0000001818 */
[C---:B----4-:R-:W-:Y:S11]  /*48e80*/  HMMA.16816.F32 R20, R36.reuse, R14, R20 ;  /* 0x0000000e2414723c */ /* 0x050ff60000001814 */
        /* <DEDUP_REMOVED lines=29> */
[C---:B0-----:R-:W-:Y:S06]  /*49060*/  HMMA.16816.F32 R8, R4.reuse, R2, R32 ;  /* 0x000000020408723c */ /* 0x041fec0000001820 */
[C---:B---3--:R-:W-:Y:S11]  /*49070*/  HMMA.16816.F32 R24, R4.reuse, R28, R24 ;  /* 0x0000001c0418723c */ /* 0x048ff60000001818 */
[----:B------:R-:W-:Y:S04]  /*49080*/  STL.64 [R1+0x900], R36 ;  /* 0x0009002401007387 */ /* 0x000fe80000100a00 */
[----:B------:R-:W-:Y:S04]  /*49090*/  STL.64 [R1+0x908], R38 ;  /* 0x0009082601007387 */ /* 0x000fe80000100a00 */
[----:B------:R-:W-:Y:S04]  /*490a0*/  STL.64 [R1+0x8f0], R8 ;  /* 0x0008f00801007387 */ /* 0x000fe80000100a00 */
[----:B------:R0:W-:Y:S01]  /*490b0*/  STL.64 [R1+0x8f8], R10 ;  /* 0x0008f80a01007387 */ /* 0x0001e20000100a00 */
[C---:B----4-:R-:W-:Y:S06]  /*490c0*/  HMMA.16816.F32 R20, R4.reuse, R18, R20 ;  /* 0x000000120414723c */ /* 0x050fec0000001814 */
[----:B0-----:R-:W-:Y:S01]  /*490d0*/  HMMA.16816.F32 R8, R4, R16, R40 ;  /* 0x000000100408723c */ /* 0x001fe20000001828 */
[----:B------:R-:W-:Y:S04]  /*490e0*/  STL.64 [R1+0x8e0], R24 ;  /* 0x0008e01801007387 */ /* 0x000fe80000100a00 */
[----:B------:R-:W-:Y:S04]  /*490f0*/  STL.64 [R1+0x8e8], R26 ;  /* 0x0008e81a01007387 */ /* 0x000fe80000100a00 */
[----:B------:R-:W-:Y:S08]  /*49100*/  STL.64 [R1+0x29b8], R18 ;  /* 0x0029b81201007387 */ /* 0x000ff00000100a00 */
[----:B------:R0:W-:Y:S04]  /*49110*/  STL.64 [R1+0x8d0], R20 ;  /* 0x0008d01401007387 */ /* 0x0001e80000100a00 */
[----:B------:R1:W-:Y:S04]  /*49120*/  STL.64 [R1+0x8d8], R22 ;  /* 0x0008d81601007387 */ /* 0x0003e80000100a00 */
        /* <DEDUP_REMOVED lines=11> */
[----:B-1----:R-:W4:Y:S04]  /*491e0*/  LDL.LU R22, [R1+0xa8] ;  /* 0x0000a80001167983 */ /* 0x002f280000300800 */
        /* <DEDUP_REMOVED lines=87> */
[C---:B------:R-:W-:Y:S06]  /*49760*/  HMMA.16816.F32 R20, R36.reuse, R2, R20 ;  /* 0x000000022414723c */ /* 0x040fec0000001814 */
[----:B---3--:R-:W-:Y:S06]  /*49770*/  HMMA.16816.F32 R16, R36, R28, R16 ;  /* 0x0000001c2410723c */ /* 0x008fec0000001810 */
[C---:B----4-:R-:W-:Y:S06]  /*49780*/  HMMA.16816.F32 R40, R4.reuse, R10, R40 ;  /* 0x0000000a0428723c */ /* 0x050fec0000001828 */
[----:B--2---:R-:W-:-:S15]  /*49790*/  HMMA.16816.F32 R4, R4, R8, R48 ;  /* 0x000000080404723c */ /* 0x004fde0000001830 */
        /* <DEDUP_REMOVED lines=21> */
[----:B--2---:R-:W-:-:S15]  /*498f0*/  HMMA.16816.F32 R40, R36, R18, R40 ;  /* 0x000000122428723c */ /* 0x004fde0000001828 */
[----:B------:R-:W-:-:S08]  /*49900*/  NOP ;  /* 0x0000000000007918 */ /* 0x000fd00000000000 */
[----:B------:R-:W-:Y:S04]  /*49910*/  STL.64 [R1+0x870], R40 ;  /* 0x0008702801007387 */ /* 0x000fe80000100a00 */
[----:B------:R0:W-:Y:S04]  /*49920*/  STL.64 [R1+0x878], R42 ;  /* 0x0008782a01007387 */ /* 0x0001e80000100a00 */
[----:B0-----:R-:W2:Y:S04]  /*49930*/  LDL.LU.64 R42, [R1+0x29a8] ;  /* 0x0029a800012a7983 */ /* 0x001ea80000300a00 */
[----:B------:R-:W2:Y:S01]  /*49940*/  LDL.LU.64 R40, [R1+0x29a0] ;  /* 0x0029a00001287983 */ /* 0x000ea20000300a00 */
[C---:B----4-:R-:W-:Y:S06]  /*49950*/  HMMA.16816.F32 R4, R36.reuse, R16, R4 ;  /* 0x000000102404723c */ /* 0x050fec0000001804 */
[C---:B---3--:R-:W-:Y:S06]  /*49960*/  HMMA.16816.F32 R48, R36.reuse, R14, R48 ;  /* 0x0000000e2430723c */ /* 0x048fec0000001830 */
[C---:B------:R-:W-:Y:S11]  /*49970*/  HMMA.16816.F32 R32, R36.reuse, R12, R32 ;  /* 0x0000000c2420723c */ /* 0x040ff60000001820 */
[----:B------:R0:W-:Y:S04]  /*49980*/  STL.64 [R1+0x860], R4 ;  /* 0x0008600401007387 */ /* 0x0001e80000100a00 */
[----:B------:R-:W-:Y:S04]  /*49990*/  STL.64 [R1+0x868], R6 ;  /* 0x0008680601007387 */ /* 0x000fe80000100a00 */
[----:B------:R-:W-:Y:S04]  /*499a0*/  STL.64 [R1+0x850], R48 ;  /* 0x0008503001007387 */ /* 0x000fe80000100a00 */
[----:B------:R-:W-:Y:S04]  /*499b0*/  STL.64 [R1+0x858], R50 ;  /* 0x0008583201007387 */ /* 0x000fe80000100a00 */
[----:B------:R-:W-:Y:S04]  /*499c0*/  STL.64 [R1+0x2998], R14 ;  /* 0x0029980e01007387 */ /* 0x000fe80000100a00 */
[----:B------:R1:W-:Y:S01]  /*499d0*/  STL.64 [R1+0x2990], R12 ;  /* 0x0029900c01007387 */ /* 0x0003e20000100a00 */
[----:B0-----:R-:W-:Y:S01]  /*499e0*/  IMAD R4, R57, 0x100, R56 ;  /* 0x0000010039047824 */ /* 0x001fe200078e0238 */
[----:B-1----:R-:W-:Y:S01]  /*499f0*/  HMMA.16816.F32 R12, R36, R10, R24 ;  /* 0x0000000a240c723c */ /* 0x002fe20000001818 */
[----:B------:R-:W-:-:S02]  /*49a00*/  IMAD R5, R59, 0x100, R58 ;  /* 0x000001003b057824 */ /* 0x000fc400078e023a */
[----:B------:R-:W-:Y:S02]  /*49a10*/  IMAD R6, R45, 0x100, R44 ;  /* 0x000001002d067824 */ /* 0x000fe400078e022c */
[----:B------:R-:W-:Y:S01]  /*49a20*/  IMAD R7, R47, 0x100, R46 ;  /* 0x000001002f077824 */ /* 0x000fe200078e022e */
[----:B------:R-:W-:Y:S02]  /*49a30*/  F2FP.F16.E5M2.UNPACK_B R4, R4 ;  /* 0x00000004ff04723e */ /* 0x000fe400020004ff */
[----:B------:R-:W-:Y:S02]  /*49a40*/  F2FP.F16.E5M2.UNPACK_B R5, R5 ;  /* 0x00000005ff05723e */ /* 0x000fe400020004ff */
[----:B------:R-:W-:Y:S02]  /*49a50*/  F2FP.F16.E5M2.UNPACK_B R6, R6 ;  /* 0x00000006ff06723e */ /* 0x000fe400020004ff */
[----:B------:R-:W-:Y:S01]  /*49a60*/  F2FP.F16.E5M2.UNPACK_B R7, R7 ;  /* 0x00000007ff07723e */ /* 0x000fe200020004ff */
[----:B------:R-:W-:Y:S01]  /*49a70*/  HMMA.16816.F32 R24, R36, R8, R20 ;  /* 0x000000082418723c */ /* 0x000fe20000001814 */
[----:B------:R-:W-:Y:S04]  /*49a80*/  STL.64 [R1+0x5c0], R32 ;  /* 0x0005c02001007387 */ /* 0x000fe80000100a00 */
[----:B------:R-:W-:Y:S05]  /*49a90*/  STL.64 [R1+0x5c8], R34 ;  /* 0x0005c82201007387 */ /* 0x000fea0000100a00 */
[----:B------:R-:W-:Y:S04]  /*49aa0*/  STL.64 [R1+0x5b0], R12 ;  /* 0x0005b00c01007387 */ /* 0x000fe80000100a00 */
[----:B------:R0:W-:Y:S02]  /*49ab0*/  STL.64 [R1+0x5b8], R14 ;  /* 0x0005b80e01007387 */ /* 0x0001e40000100a00 */
[C---:B0-----:R-:W-:Y:S07]  /*49ac0*/  HMMA.16816.F32 R12, R4.reuse, R28, R52 ;  /* 0x0000001c040c723c */ /* 0x041fee0000001834 */
[----:B------:R-:W-:Y:S04]  /*49ad0*/  STL.64 [R1+0x840], R24 ;  /* 0x0008401801007387 */ /* 0x000fe80000100a00 */
[----:B------:R-:W-:Y:S04]  /*49ae0*/  STL.64 [R1+0x848], R26 ;  /* 0x0008481a01007387 */ /* 0x000fe80000100a00 */
[----:B------:R-:W3:Y:S01]  /*49af0*/  LDL.LU R48, [R1+0x60] ;  /* 0x0000600001307983 */ /* 0x000ee20000300800 */
[----:B--2---:R-:W-:-:S15]  /*49b00*/  HMMA.16816.F32 R20, R4, R2, R40 ;  /* 0x000000020414723c */ /* 0x004fde0000001828 */
[----:B------:R-:W-:-:S08]  /*49b10*/  NOP ;  /* 0x0000000000007918 */ /* 0x000fd00000000000 */
[----:B------:R-:W-:Y:S04]  /*49b20*/  STL.64 [R1+0x830], R20 ;  /* 0x0008301401007387 */ /* 0x000fe80000100a00 */
[----:B------:R-:W-:Y:S04]  /*49b30*/  STL.64 [R1+0x838], R22 ;  /* 0x0008381601007387 */ /* 0x000fe80000100a00 */
[----:B------:R0:W-:Y:S04]  /*49b40*/  STL.64 [R1+0x820], R12 ;  /* 0x0008200c01007387 */ /* 0x0001e80000100a00 */
[----:B------:R1:W-:Y:S04]  /*49b50*/  STL.64 [R1+0x828], R14 ;  /* 0x0008280e01007387 */ /* 0x0003e80000100a00 */
[----:B------:R-:W3:Y:S04]  /*49b60*/  LDL.LU R49, [R1+0x64] ;  /* 0x0000640001317983 */ /* 0x000ee80000300800 */
[----:B------:R-:W3:Y:S04]  /*49b70*/  LDL.LU R50, [R1+0x68] ;  /* 0x0000680001327983 */ /* 0x000ee80000300800 */
[----:B------:R-:W3:Y:S04]  /*49b80*/  LDL.LU R51, [R1+0x6c] ;  /* 0x00006c0001337983 */ /* 0x000ee80000300800 */
[----:B0-----:R-:W2:Y:S04]  /*49b90*/  LDL.LU R12, [R1+0x70] ;  /* 0x00007000010c7983 */ /* 0x001ea80000300800 */
[----:B------:R-:W2:Y:S04]  /*49ba0*/  LDL.LU R13, [R1+0x74] ;  /* 0x00007400010d7983 */ /* 0x000ea80000300800 */
[----:B-1----:R-:W2:Y:S01]  /*49bb0*/  LDL.LU R14, [R1+0x78] ;  /* 0x00007800010e7983 */ /* 0x002ea20000300800 */
[----:B------:R-:W-:-:S03]  /*49bc0*/  IMAD.MOV.U32 R15, RZ, RZ, R60 ;  /* 0x000000ffff0f7224 */ /* 0x000fc600078e003c */
[----:B------:R-:W4:Y:S04]  /*49bd0*/  LDL.LU R45, [R1+0x2914] ;  /* 0x00291400012d7983 */ /* 0x000f280000300800 */
[----:B------:R-:W4:Y:S01]  /*49be0*/  LDL.LU R60, [R1+0x2910] ;  /* 0x00291000013c7983 */ /* 0x000f220000300800 */
[----:B------:R-:W-:-:S03]  /*49bf0*/  IMAD.MOV.U32 R23, RZ, RZ, R61 ;  /* 0x000000ffff177224 */ /* 0x000fc600078e003d */
        /* <DEDUP_REMOVED lines=29> */
[----:B--2---:R-:W-:-:S15]  /*49dd0*/  HMMA.16816.F32 R12, R4, R18, R12 ;  /* 0x00000012040c723c */ /* 0x004fde000000180c */
[----:B------:R-:W-:-:S08]  /*49de0*/  NOP ;  /* 0x0000000000007918 */ /* 0x000fd00000000000 */
[----:B------:R-:W-:Y:S04]  /*49df0*/  STL.64 [R1+0x810], R12 ;  /* 0x0008100c01007387 */ /* 0x000fe80000100a00 */
[----:B------:R0:W-:Y:S04]  /*49e00*/  STL.64 [R1+0x818], R14 ;  /* 0x0008180e01007387 */ /* 0x0001e80000100a00 */
[----:B0-----:R-:W2:Y:S04]  /*49e10*/  LDL.LU.64 R14, [R1+0x2998] ;  /* 0x00299800010e7983 */ /* 0x001ea80000300a00 */
[----:B------:R-:W2:Y:S01]  /*49e20*/  LDL.LU.64 R12, [R1+0x2990] ;  /* 0x00299000010c7983 */ /* 0x000ea20000300a00 */
[----:B---3--:R-:W-:Y:S03]  /*49e30*/  HMMA.16816.F32 R48, R4, R16, R48 ;  /* 0x000000100430723c */ /* 0x008fe60000001830 */
[----:B------:R-:W3:Y:S01]  /*49e40*/  LDL.LU R59, [R1+0x118c] ;  /* 0x00118c00013b7983 */ /* 0x000ee20000300800 */
[----:B----4-:R-:W-:-:S02]  /*49e50*/  IMAD R31, R60, 0x100, R45 ;  /* 0x000001003c1f7824 */ /* 0x010fc400078e022d */
[----:B------:R-:W-:-:S15]  /*49e60*/  IMAD R30, R61, 0x100, R46 ;  /* 0x000001003d1e7824 */ /* 0x000fde00078e022e */
[----:B------:R-:W-:-:S02]  /*49e70*/  NOP ;  /* 0x0000000000007918 */ /* 0x000fc40000000000 */
[----:B------:R0:W-:Y:S04]  /*49e80*/  STL.64 [R1+0x800], R48 ;  /* 0x0008003001007387 */ /* 0x0001e80000100a00 */
[----:B------:R1:W-:Y:S04]  /*49e90*/  STL.64 [R1+0x808], R50 ;  /* 0x0008083201007387 */ /* 0x0003e80000100a00 */
[----:B0-----:R-:W4:Y:S04]  /*49ea0*/  LDL.LU R48, [R1+0xec4] ;  /* 0x000ec40001307983 */ /* 0x001f280000300800 */
[----:B------:R-:W4:Y:S04]  /*49eb0*/  LDL.LU R49, [R1+0xecc] ;  /* 0x000ecc0001317983 */ /* 0x000f280000300800 */
[----:B-1----:R-:W4:Y:S04]  /*49ec0*/  LDL.LU R50, [R1+0xed4] ;  /* 0x000ed40001327983 */ /* 0x002f280000300800 */
[----:B------:R-:W4:Y:S04]  /*49ed0*/  LDL.LU R60, [R1+0xedc] ;  /* 0x000edc00013c7983 */ /* 0x000f280000300800 */
[----:B------:R-:W4:Y:S04]  /*49ee0*/  LDL.LU R51, [R1+0xee4] ;  /* 0x000ee40001337983 */ /* 0x000f280000300800 */
[----:B------:R-:W4:Y:S04]  /*49ef0*/  LDL.LU R44, [R1+0xeec] ;  /* 0x000eec00012c7983 */ /* 0x000f280000300800 */
[----:B------:R-:W4:Y:S01]  /*49f00*/  LDL.LU R45, [R1+0xec0] ;  /* 0x000ec000012d7983 */ /* 0x000f220000300800 */
[C---:B------:R-:W-:Y:S03]  /*49f10*/  HMMA.16816.F32 R24, R4.reuse, R10, R24 ;  /* 0x0000000a0418723c */ /* 0x040fe60000001818 */
[----:B------:R-:W4:Y:S04]  /*49f20*/  LDL.LU R46, [R1+0xef4] ;  /* 0x000ef400012e7983 */ /* 0x000f280000300800 */
[----:B------:R-:W4:Y:S01]  /*49f30*/  LDL.LU R61, [R1+0xec8] ;  /* 0x000ec800013d7983 */ /* 0x000f220000300800 */
[C---:B--2---:R-:W-:Y:S06]  /*49f40*/  HMMA.16816.F32 R36, R4.reuse, R14, R36 ;  /* 0x0000000e0424723c */ /* 0x044fec0000001824 */
[C---:B------:R-:W-:Y:S06]  /*49f50*/  HMMA.16816.F32 R32, R4.reuse, R12, R32 ;  /* 0x0000000c0420723c */ /* 0x040fec0000001820 */
[----:B------:R-:W-:Y:S11]  /*49f60*/  HMMA.16816.F32 R4, R4, R8, R20 ;  /* 0x000000080404723c */ /* 0x000ff60000001814 */
[----:B------:R-:W-:Y:S04]  /*49f70*/  STL.64 [R1+0x7f0], R36 ;  /* 0x0007f02401007387 */ /* 0x000fe80000100a00 */
[----:B------:R0:W-:Y:S02]  /*49f80*/  STL.64 [R1+0x7f8], R38 ;  /* 0x0007f82601007387 */ /* 0x0001e40000100a00 */
[----:B0-----:R-:W-:-:S02]  /*49f90*/  IMAD R38, R57, 0x100, R56 ;  /* 0x0000010039267824 */ /* 0x001fc400078e0238 */
[----:B------:R-:W-:Y:S01]  /*49fa0*/  IMAD R39, R47, 0x100, R58 ;  /* 0x000001002f277824 */ /* 0x000fe200078e023a */
[----:B------:R-:W-:Y:S02]  /*49fb0*/  F2FP.F16.E5M2.UNPACK_B R36, R31 ;  /* 0x0000001fff24723e */ /* 0x000fe400020004ff */
[----:B------:R-:W-:Y:S01]  /*49fc0*/  F2FP.F16.E5M2.UNPACK_B R37, R30 ;  /* 0x0000001eff25723e */ /* 0x000fe200020004ff */
[----:B------:R-:W-:Y:S01]  /*49fd0*/  STL.64 [R1+0x5a0], R32 ;  /* 0x0005a02001007387 */ /* 0x000fe20000100a00 */
[----:B------:R-:W-:Y:S01]  /*49fe0*/  F2FP.F16.E5M2.UNPACK_B R38, R38 ;  /* 0x00000026ff26723e */ /* 0x000fe200020004ff */
[----:B---3--:R-:W-:Y:S01]  /*49ff0*/  VIADD R59, R59, 0x1 ;  /* 0x000000013b3b7836 */ /* 0x008fe20000000000 */
[----:B------:R-:W-:Y:S01]  /*4a000*/  F2FP.F16.E5M2.UNPACK_B R39, R39 ;  /* 0x00000027ff27723e */ /* 0x000fe200020004ff */
[----:B------:R-:W0:Y:S06]  /*4a010*/  LDC R58, c[0x0][0x230] ;  /* 0x00008c00ff3a7b82 */ /* 0x000e2c0000000800 */
[----:B------:R-:W-:Y:S01]  /*4a020*/  HMMA.16816.F32 R40, R36, R2, R40 ;  /* 0x000000022428723c */ /* 0x000fe20000001828 */
[----:B------:R1:W-:Y:S04]  /*4a030*/  STL.64 [R1+0x5a8], R34 ;  /* 0x0005a82201007387 */ /* 0x0003e80000100a00 */
[----:B-1----:R-:W2:Y:S04]  /*4a040*/  LDL.LU.64 R34, [R1+0x2988] ;  /* 0x0029880001227983 */ /* 0x002ea80000300a00 */
[----:B------:R-:W2:Y:S04]  /*4a050*/  LDL.LU.64 R32, [R1+0x2980] ;  /* 0x0029800001207983 */ /* 0x000ea80000300a00 */
[----:B------:R-:W-:Y:S04]  /*4a060*/  STL.64 [R1+0x590], R24 ;  /* 0x0005901801007387 */ /* 0x000fe80000100a00 */
[----:B------:R1:W-:Y:S04]  /*4a070*/  STL.64 [R1+0x598], R26 ;  /* 0x0005981a01007387 */ /* 0x0003e80000100a00 */
[----:B-1----:R-:W3:Y:S04]  /*4a080*/  LDL.LU.64 R26, [R1+0x2978] ;  /* 0x00297800011a7983 */ /* 0x002ee80000300a00 */
[----:B------:R-:W3:Y:S04]  /*4a090*/  LDL.LU.64 R24, [R1+0x2970] ;  /* 0x0029700001187983 */ /* 0x000ee80000300a00 */
[----:B------:R-:W2:Y:S04]  /*4a0a0*/  LDL.LU.64 R22, [R1+0x2968] ;  /* 0x0029680001167983 */ /* 0x000ea80000300a00 */
[----:B------:R-:W2:Y:S04]  /*4a0b0*/  LDL.LU.64 R20, [R1+0x2960] ;  /* 0x0029600001147983 */ /* 0x000ea80000300a00 */
[----:B------:R1:W-:Y:S04]  /*4a0c0*/  STL.64 [R1+0x7e0], R4 ;  /* 0x0007e00401007387 */ /* 0x0003e80000100a00 */
[----:B------:R4:W-:Y:S04]  /*4a0d0*/  STL.64 [R1+0x7e8], R6 ;  /* 0x0007e80601007387 */ /* 0x0009e80000100a00 */
[----:B-1----:R-:W3:Y:S04]  /*4a0e0*/  LDL.LU R4, [R1] ;  /* 0x0000000001047983 */ /* 0x002ee80000300800 */
[----:B------:R-:W3:Y:S01]  /*4a0f0*/  LDL.LU R5, [R1+0x4] ;  /* 0x0000040001057983 */ /* 0x000ee20000300800 */
[----:B----4-:R-:W-:-:S03]  /*4a100*/  IMAD.MOV.U32 R7, RZ, RZ, R0 ;  /* 0x000000ffff077224 */ /* 0x010fc600078e0000 */
[----:B------:R-:W3:Y:S04]  /*4a110*/  LDL.LU R6, [R1+0x8] ;  /* 0x0000080001067983 */ /* 0x000ee80000300800 */
[----:B------:R1:W5:Y:S04]  /*4a120*/  LDL.LU R0, [R1+0x2958] ;  /* 0x0029580001007983 */ /* 0x0003680000300800 */
[----:B------:R-:W4:Y:S01]  /*4a130*/  LDL.LU R47, [R1+0xefc] ;  /* 0x000efc00012f7983 */ /* 0x000f220000300800 */
[----:B------:R-:W-:Y:S03]  /*4a140*/  HMMA.16816.F32 R28, R36, R28, R52 ;  /* 0x0000001c241c723c */ /* 0x000fe60000001834 */
[----:B------:R-:W-:Y:S04]  /*4a150*/  STL.64 [R1+0x7d0], R40 ;  /* 0x0007d02801007387 */ /* 0x000fe80000100a00 */
[----:B------:R0:W-:Y:S04]  /*4a160*/  STL.64 [R1+0x7d8], R42 ;  /* 0x0007d82a01007387 */ /* 0x0001e80000100a00 */
[----:B0-----:R-:W2:Y:S04]  /*4a170*/  LDL.LU.64 R42, [R1+0x2950] ;  /* 0x00295000012a7983 */ /* 0x001ea80000300a00 */
[----:B------:R-:W2:Y:S04]  /*4a180*/  LDL.LU.64 R40, [R1+0x2948] ;  /* 0x0029480001287983 */ /* 0x000ea80000300a00 */
[----:B------:R-:W4:Y:S04]  /*4a190*/  LDL.LU.64 R54, [R1+0x2940] ;  /* 0x0029400001367983 */ /* 0x000f280000300a00 */
[----:B------:R-:W4:Y:S04]  /*4a1a0*/  LDL.LU.64 R52, [R1+0x2938] ;  /* 0x0029380001347983 */ /* 0x000f280000300a00 */
[----:B------:R-:W-:Y:S04]  /*4a1b0*/  STL.64 [R1+0x7c0], R28 ;  /* 0x0007c01c01007387 */ /* 0x000fe80000100a00 */
[----:B------:R3:W-:Y:S01]  /*4a1c0*/  STL.64 [R1+0x7c8], R30 ;  /* 0x0007c81e01007387 */ /* 0x0007e20000100a00 */
[----:B------:R-:W-:-:S02]  /*4a1d0*/  IADD3 R48, P2, R48, UR7, RZ ;  /* 0x0000000730307c10 */ /* 0x000fc4000ff5e0ff */
[----:B------:R-:W-:Y:S02]  /*4a1e0*/  IADD3 R60, P5, R60, UR7, RZ ;  /* 0x000000073c3c7c10 */ /* 0x000fe4000ffbe0ff */
[----:B------:R-:W-:Y:S02]  /*4a1f0*/  IADD3 R49, P3, R49, UR7, RZ ;  /* 0x0000000731317c10 */ /* 0x000fe4000ff7e0ff */
[----:B------:R-:W-:Y:S02]  /*4a200*/  IADD3 R50, P4, R50, UR7, RZ ;  /* 0x0000000732327c10 */ /* 0x000fe4000ff9e0ff */
[----:B------:R-:W-:Y:S02]  /*4a210*/  IADD3 R51, P6, R51, UR7, RZ ;  /* 0x0000000733337c10 */ /* 0x000fe4000ffde0ff */
[----:B------:R-:W-:Y:S02]  /*4a220*/  IADD3 R44, P1, R44, UR7, RZ ;  /* 0x000000072c2c7c10 */ /* 0x000fe4000ff3e0ff */
[----:B------:R-:W-:-:S02]  /*4a230*/  IADD3.X R45, R45, UR23, RZ, P2, !PT ;  /* 0x000000172d2d7c10 */ /* 0x000fc400097fe4ff */
[----:B------:R-:W-:Y:S02]  /*4a240*/  IADD3 R46, P2, R46, UR7, RZ ;  /* 0x000000072e2e7c10 */ /* 0x000fe4000ff5e0ff */
[----:B------:R-:W-:Y:S01]  /*4a250*/  IADD3.X R61, R61, UR23, RZ, P3, !PT ;  /* 0x000000173d3d7c10 */ /* 0x000fe20009ffe4ff */
[C---:B---3--:R-:W-:Y:S06]  /*4a260*/  HMMA.16816.F32 R28, R36.reuse, R18, R4 ;  /* 0x00000012241c723c */ /* 0x048fec0000001804 */
[----:B----4-:R-:W-:-:S15]  /*4a270*/  HMMA.16816.F32 R4, R36, R16, R52 ;  /* 0x000000102404723c */ /* 0x010fde0000001834 */
[----:B------:R-:W-:-:S02]  /*4a280*/  NOP ;  /* 0x0000000000007918 */ /* 0x000fc40000000000 */
[----:B------:R-:W-:Y:S04]  /*4a290*/  STL.64 [R1+0x7b0], R28 ;  /* 0x0007b01c01007387 */ /* 0x000fe80000100a00 */
[----:B------:R-:W-:Y:S01]  /*4a2a0*/  STL.64 [R1+0x7b8], R30 ;  /* 0x0007b81e01007387 */ /* 0x000fe20000100a00 */
[C---:B--2---:R-:W-:Y:S06]  /*4a2b0*/  HMMA.16816.F32 R16, R36.reuse, R14, R40 ;  /* 0x0000000e2410723c */ /* 0x044fec0000001828 */
[C---:B------:R-:W-:Y:S01]  /*4a2c0*/  HMMA.16816.F32 R12, R36.reuse, R12, R20 ;  /* 0x0000000c240c723c */ /* 0x040fe20000001814 */
[----:B------:R-:W-:Y:S04]  /*4a2d0*/  STL.64 [R1+0x7a0], R4 ;  /* 0x0007a00401007387 */ /* 0x000fe80000100a00 */
[----:B------:R0:W-:Y:S02]  /*4a2e0*/  STL.64 [R1+0x7a8], R6 ;  /* 0x0007a80601007387 */ /* 0x0001e40000100a00 */
[C---:B0-----:R-:W-:Y:S10]  /*4a2f0*/  HMMA.16816.F32 R4, R36.reuse, R10, R24 ;  /* 0x0000000a2404723c */ /* 0x041ff40000001818 */
[----:B------:R-:W-:Y:S04]  /*4a300*/  STL.64 [R1+0x790], R16 ;  /* 0x0007901001007387 */ /* 0x000fe80000100a00 */
[----:B------:R-:W-:Y:S04]  /*4a310*/  STL.64 [R1+0x798], R18 ;  /* 0x0007981201007387 */ /* 0x000fe80000100a00 */
[----:B------:R-:W-:Y:S04]  /*4a320*/  STL.64 [R1+0x780], R12 ;  /* 0x0007800c01007387 */ /* 0x000fe80000100a00 */
[----:B------:R-:W-:Y:S04]  /*4a330*/  STL.64 [R1+0x788], R14 ;  /* 0x0007880e01007387 */ /* 0x000fe80000100a00 */
[----:B------:R-:W-:Y:S04]  /*4a340*/  STL.64 [R1+0x770], R4 ;  /* 0x0007700401007387 */ /* 0x000fe80000100a00 */
[----:B------:R0:W-:Y:S02]  /*4a350*/  STL.64 [R1+0x778], R6 ;  /* 0x0007780601007387 */ /* 0x0001e40000100a00 */
[----:B0-----:R-:W-:Y:S02]  /*4a360*/  HMMA.16816.F32 R4, R36, R8, R32 ;  /* 0x000000082404723c */ /* 0x001fe40000001820 */
[----:B------:R-:W-:-:S15]  /*4a370*/  STL [R1+0x118c], R59 ;  /* 0x00118c3b01007387 */ /* 0x000fde0000100800 */
[----:B------:R-:W-:-:S06]  /*4a380*/  NOP ;  /* 0x0000000000007918 */ /* 0x000fcc0000000000 */
[----:B------:R-:W-:Y:S04]  /*4a390*/  STL.64 [R1+0x580], R4 ;  /* 0x0005800401007387 */ /* 0x000fe80000100a00 */
[----:B------:R-:W-:Y:S04]  /*4a3a0*/  STL.64 [R1+0x588], R6 ;  /* 0x0005880601007387 */ /* 0x000fe80000100a00 */
[----:B------:R-:W-:Y:S04]  /*4a3b0*/  STL [R1+0xec4], R48 ;  /* 0x000ec43001007387 */ /* 0x000fe80000100800 */
[----:B------:R0:W-:Y:S04]  /*4a3c0*/  STL [R1+0xedc], R60 ;  /* 0x000edc3c01007387 */ /* 0x0001e80000100800 */
[----:B------:R-:W-:Y:S04]  /*4a3d0*/  STL [R1+0xecc], R49 ;  /* 0x000ecc3101007387 */ /* 0x000fe80000100800 */
[----:B0-----:R-:W2:Y:S04]  /*4a3e0*/  LDL.LU R60, [R1+0xed0] ;  /* 0x000ed000013c7983 */ /* 0x001ea80000300800 */
[----:B------:R-:W-:Y:S04]  /*4a3f0*/  STL [R1+0xed4], R50 ;  /* 0x000ed43201007387 */ /* 0x000fe80000100800 */
[----:B------:R-:W-:Y:S04]  /*4a400*/  STL [R1+0xee4], R51 ;  /* 0x000ee43301007387 */ /* 0x000fe80000100800 */
[----:B------:R-:W-:Y:S04]  /*4a410*/  STL [R1+0xeec], R44 ;  /* 0x000eec2c01007387 */ /* 0x000fe80000100800 */
[----:B------:R-:W3:Y:S04]  /*4a420*/  LDL.LU R53, [R1+0x2284] ;  /* 0x0022840001357983 */ /* 0x000ee80000300800 */
[----:B------:R-:W-:Y:S04]  /*4a430*/  STL [R1+0xec0], R45 ;  /* 0x000ec02d01007387 */ /* 0x000fe80000100800 */
[----:B------:R-:W4:Y:S04]  /*4a440*/  LDL.LU R54, [R1+0xed8] ;  /* 0x000ed80001367983 */ /* 0x000f280000300800 */
[----:B------:R-:W-:Y:S04]  /*4a450*/  STL [R1+0xef4], R46 ;  /* 0x000ef42e01007387 */ /* 0x000fe80000100800 */
[----:B------:R-:W4:Y:S04]  /*4a460*/  LDL.LU R55, [R1+0x227c] ;  /* 0x00227c0001377983 */ /* 0x000f280000300800 */
[----:B------:R0:W-:Y:S04]  /*4a470*/  STL [R1+0xec8], R61 ;  /* 0x000ec83d01007387 */ /* 0x0001e80000100800 */
[----:B------:R-:W4:Y:S04]  /*4a480*/  LDL.LU R18, [R1+0xee0] ;  /* 0x000ee00001127983 */ /* 0x000f280000300800 */
[----:B------:R-:W4:Y:S04]  /*4a490*/  LDL.LU R19, [R1+0x2274] ;  /* 0x0022740001137983 */ /* 0x000f280000300800 */
[----:B------:R-:W4:Y:S04]  /*4a4a0*/  LDL.LU R28, [R1+0xee8] ;  /* 0x000ee800011c7983 */ /* 0x000f280000300800 */
[----:B------:R-:W4:Y:S04]  /*4a4b0*/  LDL.LU R29, [R1+0x226c] ;  /* 0x00226c00011d7983 */ /* 0x000f280000300800 */
[----:B------:R-:W4:Y:S04]  /*4a4c0*/  LDL.LU R2, [R1+0xef0] ;  /* 0x000ef00001027983 */ /* 0x000f280000300800 */
[----:B------:R-:W4:Y:S04]  /*4a4d0*/  LDL.LU R3, [R1+0x2264] ;  /* 0x0022640001037983 */ /* 0x000f280000300800 */
[----:B0-----:R-:W4:Y:S01]  /*4a4e0*/  LDL.LU R61, [R1+0xef8] ;  /* 0x000ef800013d7983 */ /* 0x001f220000300800 */
[----:B------:R-:W-:Y:S01]  /*4a4f0*/  VIADD R58, R58, 0x3f ;  /* 0x0000003f3a3a7836 */ /* 0x000fe20000000000 */
[----:B------:R-:W-:-:S02]  /*4a500*/  IADD3 R47, P3, R47, UR7, RZ ;  /* 0x000000072f2f7c10 */ /* 0x000fc4000ff7e0ff */
[----:B------:R-:W4:Y:S02]  /*4a510*/  LDL.LU R4, [R1+0x225c] ;  /* 0x00225c0001047983 */ /* 0x000f240000300800 */
[----:B------:R-:W-:Y:S02]  /*4a520*/  SHF.R.S32.HI R56, RZ, 0x1f, R58 ;  /* 0x0000001fff387819 */ /* 0x000fe4000001143a */
[----:B------:R-:W4:Y:S02]  /*4a530*/  LDL.LU R5, [R1+0x2280] ;  /* 0x0022800001057983 */ /* 0x000f240000300800 */
[----:B------:R-:W-:Y:S02]  /*4a540*/  LEA.HI R56, R56, R58, RZ, 0x6 ;  /* 0x0000003a38387211 */ /* 0x000fe400078f30ff */
[----:B------:R-:W4:Y:S02]  /*4a550*/  LDL.LU R6, [R1+0x2254] ;  /* 0x0022540001067983 */ /* 0x000f240000300800 */
[----:B------:R-:W-:-:S02]  /*4a560*/  SHF.R.S32.HI R56, RZ, 0x6, R56 ;  /* 0x00000006ff387819 */ /* 0x000fc40000011438 */
[----:B------:R0:W-:Y:S02]  /*4a570*/  STL [R1+0xefc], R47 ;  /* 0x000efc2f01007387 */ /* 0x0001e40000100800 */
[----:B------:R-:W-:Y:S02]  /*4a580*/  ISETP.NE.U32.AND P0, PT, R59, R56, PT ;  /* 0x000000383b00720c */ /* 0x000fe40003f05070 */
        /* <DEDUP_REMOVED lines=10> */
[----:B0-----:R-:W4:Y:S04]  /*4a630*/  LDL.LU R47, [R1+0x2250] ;  /* 0x00225000012f7983 */ /* 0x001f280000300800 */
[----:B------:R-:W4:Y:S04]  /*4a640*/  LDL.LU R51, [R1+0x2224] ;  /* 0x0022240001337983 */ /* 0x000f280000300800 */
[----:B------:R-:W4:Y:S04]  /*4a650*/  LDL.LU R44, [R1+0x2248] ;  /* 0x00224800012c7983 */ /* 0x000f280000300800 */
[----:B------:R-:W4:Y:S01]  /*4a660*/  LDL.LU R45, [R1+0x221c] ;  /* 0x00221c00012d7983 */ /* 0x000f220000300800 */
[----:B--2---:R-:W-:-:S05]  /*4a670*/  IADD3.X R60, R60, UR23, RZ, P4, !PT ;  /* 0x000000173c3c7c10 */ /* 0x004fca000a7fe4ff */
[----:B------:R0:W-:Y:S04]  /*4a680*/  STL [R1+0xed0], R60 ;  /* 0x000ed03c01007387 */ /* 0x0001e80000100800 */
[----:B------:R-:W2:Y:S04]  /*4a690*/  LDL.LU R46, [R1+0x2240] ;  /* 0x00224000012e7983 */ /* 0x000ea80000300800 */
[----:B0-----:R-:W2:Y:S01]  /*4a6a0*/  LDL.LU R60, [R1+0x2214] ;  /* 0x00221400013c7983 */ /* 0x001ea20000300800 */
[----:B---3--:R-:W-:Y:S02]  /*4a6b0*/  IADD3 R53, P4, R53, UR7, RZ ;  /* 0x0000000735357c10 */ /* 0x008fe4000ff9e0ff */
[----:B----4-:R-:W-:-:S03]  /*4a6c0*/  IADD3.X R54, R54, UR23, RZ, P5, !PT ;  /* 0x0000001736367c10 */ /* 0x010fc6000affe4ff */
[----:B------:R-:W-:Y:S01]  /*4a6d0*/  STL [R1+0x2284], R53 ;  /* 0x0022843501007387 */ /* 0x000fe20000100800 */
[----:B------:R-:W-:-:S03]  /*4a6e0*/  IADD3 R55, P5, R55, UR7, RZ ;  /* 0x0000000737377c10 */ /* 0x000fc6000ffbe0ff */
[----:B------:R-:W-:Y:S01]  /*4a6f0*/  STL [R1+0xed8], R54 ;  /* 0x000ed83601007387 */ /* 0x000fe20000100800 */
[----:B------:R-:W-:-:S03]  /*4a700*/  IADD3.X R18, R18, UR23, RZ, P6, !PT ;  /* 0x0000001712127c10 */ /* 0x000fc6000b7fe4ff */
        /* <DEDUP_REMOVED lines=9> */
[----:B------:R-:W-:-:S05]  /*4a7a0*/  IADD3.X R61, R61, UR23, RZ, P3, !PT ;  /* 0x000000173d3d7c10 */ /* 0x000fca0009ffe4ff */
[----:B------:R0:W-:Y:S04]  /*4a7b0*/  STL [R1+0xef8], R61 ;  /* 0x000ef83d01007387 */ /* 0x0001e80000100800 */
[----:B------:R-:W-:Y:S04]  /*4a7c0*/  STL [R1+0xef0], R2 ;  /* 0x000ef00201007387 */ /* 0x000fe80000100800 */
[----:B0-----:R-:W3:Y:S01]  /*4a7d0*/  LDL.LU R61, [R1+0x2238] ;  /* 0x00223800013d7983 */ /* 0x001ee20000300800 */
[----:B------:R-:W-:Y:S02]  /*4a7e0*/  IADD3 R3, P2, R3, UR7, RZ ;  /* 0x0000000703037c10 */ /* 0x000fe4000ff5e0ff */
[----:B------:R-:W-:-:S02]  /*4a7f0*/  IADD3 R4, P3, R4, UR7, RZ ;  /* 0x0000000704047c10 */ /* 0x000fc4000ff7e0ff */
[----:B------:R-:W-:Y:S02]  /*4a800*/  IADD3.X R5, R5, UR23, RZ, P4, !PT ;  /* 0x0000001705057c10 */ /* 0x000fe4000a7fe4ff */
[----:B------:R-:W-:Y:S01]  /*4a810*/  IADD3 R6, P4, R6, UR7, RZ ;  /* 0x0000000706067c10 */ /* 0x000fe2000ff9e0ff */
[----:B------:R-:W-:Y:S01]  /*4a820*/  STL [R1+0x2264], R3 ;  /* 0x0022640301007387 */ /* 0x000fe20000100800 */
[----:B------:R-:W-:Y:S02]  /*4a830*/  IADD3.X R7, R7, UR23, RZ, P5, !PT ;  /* 0x0000001707077c10 */ /* 0x000fe4000affe4ff */
[----:B------:R-:W-:Y:S01]  /*4a840*/  IADD3 R30, P5, R30, UR7, RZ ;  /* 0x000000071e1e7c10 */ /* 0x000fe2000ffbe0ff */
        /* <DEDUP_REMOVED lines=15> */
[----:B------:R-:W-:-:S03]  /*4a940*/  IADD3.X R47, R47, UR23, RZ, P4, !PT ;  /* 0x000000172f2f7c10 */ /* 0x000fc6000a7fe4ff */
[----:B------:R-:W-:Y:S04]  /*4a950*/  STL [R1+0x223c], R58 ;  /* 0x00223c3a01007387 */ /* 0x000fe80000100800 */
[----:B------:R-:W-:Y:S04]  /*4a960*/  STL [R1+0x2260], R59 ;  /* 0x0022603b01007387 */ /* 0x000fe80000100800 */
[----:B------:R-:W-:Y:S04]  /*4a970*/  STL [R1+0x2234], R48 ;  /* 0x0022343001007387 */ /* 0x000fe80000100800 */
[----:B------:R0:W-:Y:S04]  /*4a980*/  STL [R1+0x2250], R47 ;  /* 0x0022502f01007387 */ /* 0x0001e80000100800 */
[----:B------:R-:W-:Y:S04]  /*4a990*/  STL [R1+0x2258], R49 ;  /* 0x0022583101007387 */ /* 0x000fe80000100800 */
[----:B0-----:R-:W4:Y:S01]  /*4a9a0*/  LDL.LU R47, [R1+0x220c] ;  /* 0x00220c00012f7983 */ /* 0x001f220000300800 */
[----:B------:R-:W-:-:S02]  /*4a9b0*/  IADD3 R50, P3, R50, UR7, RZ ;  /* 0x0000000732327c10 */ /* 0x000fc4000ff7e0ff */
[----:B------:R-:W-:Y:S02]  /*4a9c0*/  IADD3 R51, P4, R51, UR7, RZ ;  /* 0x0000000733337c10 */ /* 0x000fe4000ff9e0ff */
[----:B------:R-:W-:Y:S01]  /*4a9d0*/  IADD3.X R44, R44, UR23, RZ, P5, !PT ;  /* 0x000000172c2c7c10 */ /* 0x000fe2000affe4ff */
[----:B------:R-:W-:Y:S01]  /*4a9e0*/  STL [R1+0x222c], R50 ;  /* 0x00222c3201007387 */ /* 0x000fe20000100800 */
[----:B------:R-:W-:-:S03]  /*4a9f0*/  IADD3 R45, P5, R45, UR7, RZ ;  /* 0x000000072d2d7c10 */ /* 0x000fc6000ffbe0ff */
[----:B------:R-:W-:Y:S04]  /*4aa00*/  STL [R1+0x2224], R51 ;  /* 0x0022243301007387 */ /* 0x000fe80000100800 */
[----:B------:R-:W-:Y:S04]  /*4aa10*/  STL [R1+0x2248], R44 ;  /* 0x0022482c01007387 */ /* 0x000fe80000100800 */
[----:B------:R-:W4:Y:S04]  /*4aa20*/  LDL.LU R53, [R1+0x2230] ;  /* 0x0022300001357983 */ /* 0x000f280000300800 */
[----:B------:R-:W-:Y:S04]  /*4aa30*/  STL [R1+0x221c], R45 ;  /* 0x00221c2d01007387 */ /* 0x000fe80000100800 */
[----:B------:R-:W4:Y:S01]  /*4aa40*/  LDL.LU R54, [R1+0x2204] ;  /* 0x0022040001367983 */ /* 0x000f220000300800 */
[----:B--2---:R-:W-:-:S02]  /*4aa50*/  IADD3.X R46, R46, UR23, RZ, P6, !PT ;  /* 0x000000172e2e7c10 */ /* 0x004fc4000b7fe4ff */
[----:B------:R-:W-:-:S03]  /*4aa60*/  IADD3 R60, P6, R60, UR7, RZ ;  /* 0x000000073c3c7c10 */ /* 0x000fc6000ffde0ff */
[----:B------:R-:W-:Y:S04]  /*4aa70*/  STL [R1+0x2240], R46 ;  /* 0x0022402e01007387 */ /* 0x000fe80000100800 */
[----:B------:R-:W2:Y:S04]  /*4aa80*/  LDL.LU R55, [R1+0x2228] ;  /* 0x0022280001377983 */ /* 0x000ea80000300800 */
[----:B------:R0:W-:Y:S04]  /*4aa90*/  STL [R1+0x2214], R60 ;  /* 0x0022143c01007387 */ /* 0x0001e80000100800 */
[----:B------:R-:W2:Y:S04]  /*4aaa0*/  LDL.LU R18, [R1+0x21fc] ;  /* 0x0021fc0001127983 */ /* 0x000ea80000300800 */
[----:B------:R-:W2:Y:S04]  /*4aab0*/  LDL.LU R19, [R1+0x2220] ;  /* 0x0022200001137983 */ /* 0x000ea80000300800 */
[----:B------:R-:W2:Y:S04]  /*4aac0*/  LDL.LU R28, [R1+0x21f4] ;  /* 0x0021f400011c7983 */ /* 0x000ea80000300800 */
[----:B------:R-:W2:Y:S04]  /*4aad0*/  LDL.LU R29, [R1+0x2218] ;  /* 0x00221800011d7983 */ /* 0x000ea80000300800 */
[----:B------:R-:W2:Y:S04]  /*4aae0*/  LDL.LU R2, [R1+0x21ec] ;  /* 0x0021ec0001027983 */ /* 0x000ea80000300800 */
[----:B------:R-:W2:Y:S04]  /*4aaf0*/  LDL.LU R3, [R1+0x2210] ;  /* 0x0022100001037983 */ /* 0x000ea80000300800 */
[----:B0-----:R-:W2:Y:S04]  /*4ab00*/  LDL.LU R60, [R1+0x21e4] ;  /* 0x0021e400013c7983 */ /* 0x001ea80000300800 */
[----:B------:R-:W2:Y:S04]  /*4ab10*/  LDL.LU R4, [R1+0x2208] ;  /* 0x0022080001047983 */ /* 0x000ea80000300800 */
[----:B------:R-:W2:Y:S04]  /*4ab20*/  LDL.LU R5, [R1+0x21dc] ;  /* 0x0021dc0001057983 */ /* 0x000ea80000300800 */
[----:B------:R-:W2:Y:S01]  /*4ab30*/  LDL.LU R6, [R1+0x2200] ;  /* 0x0022000001067983 */ /* 0x000ea20000300800 */
[----:B---3--:R-:W-:-:S05]  /*4ab40*/  IADD3.X R61, R61, UR23, RZ, P1, !PT ;  /* 0x000000173d3d7c10 */ /* 0x008fca0008ffe4ff */
[----:B------:R0:W-:Y:S04]  /*4ab50*/  STL [R1+0x2238], R61 ;  /* 0x0022383d01007387 */ /* 0x0001e80000100800 */
        /* <DEDUP_REMOVED lines=10> */
[----:B0-----:R-:W3:Y:S04]  /*4ac00*/  LDL.LU R61, [R1+0x21ac] ;  /* 0x0021ac00013d7983 */ /* 0x001ee80000300800 */
[----:B------:R-:W3:Y:S04]  /*4ac10*/  LDL.LU R51, [R1+0x21d0] ;  /* 0x0021d00001337983 */ /* 0x000ee80000300800 */
[----:B------:R-:W3:Y:S04]  /*4ac20*/  LDL.LU R44, [R1+0x21a4] ;  /* 0x0021a400012c7983 */ /* 0x000ee80000300800 */
[----:B------:R-:W3:Y:S01]  /*4ac30*/  LDL.LU R45, [R1+0x21c8] ;  /* 0x0021c800012d7983 */ /* 0x000ee20000300800 */
[----:B----4-:R-:W-:-:S05]  /*4ac40*/  IADD3 R47, P1, R47, UR7, RZ ;  /* 0x000000072f2f7c10 */ /* 0x010fca000ff3e0ff */
[----:B------:R0:W-:Y:S04]  /*4ac50*/  STL [R1+0x220c], R47 ;  /* 0x00220c2f01007387 */ /* 0x0001e80000100800 */
[----:B------:R-:W4:Y:S04]  /*4ac60*/  LDL.LU R46, [R1+0x219c] ;  /* 0x00219c00012e7983 */ /* 0x000f280000300800 */
[----:B0-----:R-:W4:Y:S01]  /*4ac70*/  LDL.LU R47, [R1+0x21c0] ;  /* 0x0021c000012f7983 */ /* 0x001f220000300800 */
[----:B------:R-:W-:Y:S02]  /*4ac80*/  IADD3.X R53, R53, UR23, RZ, P2, !PT ;  /* 0x0000001735357c10 */ /* 0x000fe400097fe4ff */
[----:B------:R-:W-:-:S03]  /*4ac90*/  IADD3 R54, P2, R54, UR7, RZ ;  /* 0x0000000736367c10 */ /* 0x000fc6000ff5e0ff */
[----:B------:R-:W-:Y:S04]  /*4aca0*/  STL [R1+0x2230], R53 ;  /* 0x0022303501007387 */ /* 0x000fe80000100800 */
[----:B------:R-:W-:Y:S01]  /*4acb0*/  STL [R1+0x2204], R54 ;  /* 0x0022043601007387 */ /* 0x000fe20000100800 */
[----:B--2---:R-:W-:Y:S02]  /*4acc0*/  IADD3.X R55, R55, UR23, RZ, P3, !PT ;  /* 0x0000001737377c10 */ /* 0x004fe40009ffe4ff */
        /* <DEDUP_REMOVED lines=8> */
[----:B------:R-:W-:Y:S02]  /*4ad50*/  IADD3 R2, P5, R2, UR7, RZ ;  /* 0x0000000702027c10 */ /* 0x000fe4000ffbe0ff */
[----:B------:R-:W-:Y:S02]  /*4ad60*/  IADD3.X R3, R3, UR23, RZ, P6, !PT ;  /* 0x0000001703037c10 */ /* 0x000fe4000b7fe4ff */
[----:B------:R-:W-:Y:S01]  /*4ad70*/  IADD3 R60, P6, R60, UR7, RZ ;  /* 0x000000073c3c7c10 */ /* 0x000fe2000ffde0ff */
[----:B------:R-:W-:Y:S04]  /*4ad80*/  STL [R1+0x2218], R29 ;  /* 0x0022181d01007387 */ /* 0x000fe80000100800 */
[----:B------:R0:W-:Y:S01]  /*4ad90*/  STL [R1+0x21e4], R60 ;  /* 0x0021e43c01007387 */ /* 0x0001e20000100800 */
[----:B------:R-:W-:-:S03]  /*4ada0*/  IADD3.X R4, R4, UR23, RZ, P1, !PT ;  /* 0x0000001704047c10 */ /* 0x000fc60008ffe4ff */
[----:B------:R-:W-:Y:S01]  /*4adb0*/  STL [R1+0x21ec], R2 ;  /* 0x0021ec0201007387 */ /* 0x000fe20000100800 */
[----:B------:R-:W-:Y:S02]  /*4adc0*/  IADD3 R5, P1, R5, UR7, RZ ;  /* 0x0000000705057c10 */ /* 0x000fe4000ff3e0ff */
[----:B------:R-:W-:Y:S01]  /*4add0*/  IADD3.X R6, R6, UR23, RZ, P2, !PT ;  /* 0x0000001706067c10 */ /* 0x000fe200097fe4ff */
[----:B0-----:R-:W2:Y:S04]  /*4ade0*/  LDL.LU R60, [R1+0x2194] ;  /* 0x00219400013c7983 */ /* 0x001ea80000300800 */
[----:B------:R-:W-:Y:S04]  /*4adf0*/  STL [R1+0x2210], R3 ;  /* 0x0022100301007387 */ /* 0x000fe80000100800 */
[----:B------:R-:W-:Y:S04]  /*4ae00*/  STL [R1+0x2208], R4 ;  /* 0x0022080401007387 */ /* 0x000fe80000100800 */
[----:B------:R-:W-:Y:S04]  /*4ae10*/  STL [R1+0x21dc], R5 ;  /* 0x0021dc0501007387 */ /* 0x000fe80000100800 */
[----:B------:R-:W-:Y:S01]  /*4ae20*/  STL [R1+0x2200], R6 ;  /* 0x0022000601007387 */ /* 0x000fe20000100800 */
[----:B---3--:R-:W-:-:S02]  /*4ae30*/  IADD3 R7, P2, R7, UR7, RZ ;  /* 0x0000000707077c10 */ /* 0x008fc4000ff5e0ff */
        /* <DEDUP_REMOVED lines=18> */
[----:B------:R0:W-:Y:S04]  /*4af60*/  STL [R1+0x21ac], R61 ;  /* 0x0021ac3d01007387 */ /* 0x0001e80000100800 */
[----:B------:R-:W-:Y:S04]  /*4af70*/  STL [R1+0x21b4], R49 ;  /* 0x0021b43101007387 */ /* 0x000fe80000100800 */
[----:B0-----:R-:W3:Y:S01]  /*4af80*/  LDL.LU R61, [R1+0x21b8] ;  /* 0x0021b800013d7983 */ /* 0x001ee20000300800 */
[----:B------:R-:W-:-:S02]  /*4af90*/  IADD3.X R51, R51, UR23, RZ, P2, !PT ;  /* 0x0000001733337c10 */ /* 0x000fc400097fe4ff */
[----:B------:R-:W-:Y:S01]  /*4afa0*/  IADD3 R44, P2, R44, UR7, RZ ;  /* 0x000000072c2c7c10 */ /* 0x000fe2000ff5e0ff */
[----:B------:R-:W-:Y:S01]  /*4afb0*/  STL [R1+0x21d8], R50 ;  /* 0x0021d83201007387 */ /* 0x000fe20000100800 */
[----:B------:R-:W-:-:S03]  /*4afc0*/  IADD3.X R45, R45, UR23, RZ, P3, !PT ;  /* 0x000000172d2d7c10 */ /* 0x000fc60009ffe4ff */
[----:B------:R-:W-:Y:S04]  /*4afd0*/  STL [R1+0x21d0], R51 ;  /* 0x0021d03301007387 */ /* 0x000fe80000100800 */
[----:B------:R-:W-:Y:S01]  /*4afe0*/  STL [R1+0x21a4], R44 ;  /* 0x0021a42c01007387 */ /* 0x000fe20000100800 */
[----:B----4-:R-:W-:-:S03]  /*4aff0*/  IADD3 R46, P3, R46, UR7, RZ ;  /* 0x000000072e2e7c10 */ /* 0x010fc6000ff7e0ff */
[----:B------:R-:W4:Y:S01]  /*4b000*/  LDL.LU R53, [R1+0x218c] ;  /* 0x00218c0001357983 */ /* 0x000f220000300800 */
[----:B------:R-:W-:-:S03]  /*4b010*/  IADD3.X R47, R47, UR23, RZ, P4, !PT ;  /* 0x000000172f2f7c10 */ /* 0x000fc6000a7fe4ff */
        /* <DEDUP_REMOVED lines=15> */
[----:B--2---:R-:W-:-:S05]  /*4b110*/  IADD3 R60, P4, R60, UR7, RZ ;  /* 0x000000073c3c7c10 */ /* 0x004fca000ff9e0ff */
[----:B------:R0:W-:Y:S04]  /*4b120*/  STL [R1+0x2194], R60 ;  /* 0x0021943c01007387 */ /* 0x0001e80000100800 */
        /* <DEDUP_REMOVED lines=17> */
[----:B0-----:R-:W3:Y:S01]  /*4b240*/  LDL.LU R61, [R1+0x211c] ;  /* 0x00211c00013d7983 */ /* 0x001ee20000300800 */
[----:B----4-:R-:W-:Y:S02]  /*4b250*/  IADD3 R53, P5, R53, UR7, RZ ;  /* 0x0000000735357c10 */ /* 0x010fe4000ffbe0ff */
        /* <DEDUP_REMOVED lines=17> */
[----:B0-----:R-:W4:Y:S01]  /*4b370*/  LDL.LU R47, [R1+0x2140] ;  /* 0x00214000012f7983 */ /* 0x001f220000300800 */
[----:B------:R-:W-:Y:S02]  /*4b380*/  IADD3 R3, P3, R3, UR7, RZ ;  /* 0x0000000703037c10 */ /* 0x000fe4000ff7e0ff */
[----:B------:R-:W-:-:S02]  /*4b390*/  IADD3 R4, P4, R4, UR7, RZ ;  /* 0x0000000704047c10 */ /* 0x000fc4000ff9e0ff */
[----:B------:R-:W-:Y:S02]  /*4b3a0*/  IADD3.X R5, R5, UR23, RZ, P5, !PT ;  /* 0x0000001705057c10 */ /* 0x000fe4000affe4ff */
[----:B------:R-:W-:Y:S01]  /*4b3b0*/  IADD3 R6, P5, R6, UR7, RZ ;  /* 0x0000000706067c10 */ /* 0x000fe2000ffbe0ff */
[----:B------:R-:W-:Y:S04]  /*4b3c0*/  STL [R1+0x216c], R3 ;  /* 0x00216c0301007387 */ /* 0x000fe80000100800 */
[----:B------:R-:W-:Y:S04]  /*4b3d0*/  STL [R1+0x2164], R4 ;  /* 0x0021640401007387 */ /* 0x000fe80000100800 */
[----:B------:R-:W-:Y:S04]  /*4b3e0*/  STL [R1+0x2188], R5 ;  /* 0x0021880501007387 */ /* 0x000fe80000100800 */
[----:B------:R-:W-:Y:S01]  /*4b3f0*/  STL [R1+0x215c], R6 ;  /* 0x00215c0601007387 */ /* 0x000fe20000100800 */
[----:B--2---:R-:W-:-:S02]  /*4b400*/  IADD3.X R7, R7, UR23, RZ, P6, !PT ;  /* 0x0000001707077c10 */ /* 0x004fc4000b7fe4ff */
        /* <DEDUP_REMOVED lines=18> */
[----:B------:R-:W-:-:S03]  /*4b530*/  IADD3 R51, P5, R51, UR7, RZ ;  /* 0x0000000733337c10 */ /* 0x000fc6000ffbe0ff */
[----:B------:R0:W-:Y:S01]  /*4b540*/  STL [R1+0x2158], R60 ;  /* 0x0021583c01007387 */ /* 0x0001e20000100800 */
[----:B------:R-:W-:-:S03]  /*4b550*/  IADD3.X R44, R44, UR23, RZ, P6, !PT ;  /* 0x000000172c2c7c10 */ /* 0x000fc6000b7fe4ff */
[----:B------:R-:W-:Y:S01]  /*4b560*/  STL [R1+0x2160], R49 ;  /* 0x0021603101007387 */ /* 0x000fe20000100800 */
[----:B------:R-:W-:-:S03]  /*4b570*/  IADD3 R45, P6, R45, UR7, RZ ;  /* 0x000000072d2d7c10 */ /* 0x000fc6000ffde0ff */
[----:B0-----:R-:W2:Y:S04]  /*4b580*/  LDL.LU R60, [R1+0x2114] ;  /* 0x00211400013c7983 */ /* 0x001ea80000300800 */
[----:B------:R-:W-:Y:S04]  /*4b590*/  STL [R1+0x2134], R50 ;  /* 0x0021343201007387 */ /* 0x000fe80000100800 */
[----:B------:R-:W-:Y:S04]  /*4b5a0*/  STL [R1+0x212c], R51 ;  /* 0x00212c3301007387 */ /* 0x000fe80000100800 */
[----:B------:R-:W-:Y:S04]  /*4b5b0*/  STL [R1+0x2150], R44 ;  /* 0x0021502c01007387 */ /* 0x000fe80000100800 */
[----:B------:R-:W2:Y:S01]  /*4b5c0*/  LDL.LU R53, [R1+0x2138] ;  /* 0x0021380001357983 */ /* 0x000ea20000300800 */
[----:B---3--:R-:W-:-:S03]  /*4b5d0*/  IADD3.X R46, R46, UR23, RZ, P1, !PT ;  /* 0x000000172e2e7c10 */ /* 0x008fc60008ffe4ff */
[----:B------:R-:W-:Y:S04]  /*4b5e0*/  STL [R1+0x2124], R45 ;  /* 0x0021242d01007387 */ /* 0x000fe80000100800 */
[----:B------:R-:W3:Y:S01]  /*4b5f0*/  LDL.LU R54, [R1+0x210c] ;  /* 0x00210c0001367983 */ /* 0x000ee20000300800 */
[----:B------:R-:W-:-:S03]  /*4b600*/  IADD3 R61, P1, R61, UR7, RZ ;  /* 0x000000073d3d7c10 */ /* 0x000fc6000ff3e0ff */
[----:B------:R-:W-:Y:S04]  /*4b610*/  STL [R1+0x2148], R46 ;  /* 0x0021482e01007387 */ /* 0x000fe80000100800 */
[----:B------:R-:W3:Y:S04]  /*4b620*/  LDL.LU R55, [R1+0x2130] ;  /* 0x0021300001377983 */ /* 0x000ee80000300800 */
[----:B------:R0:W-:Y:S04]  /*4b630*/  STL [R1+0x211c], R61 ;  /* 0x00211c3d01007387 */ /* 0x0001e80000100800 */
        /* <DEDUP_REMOVED lines=10> */
[----:B----4-:R-:W-:-:S05]  /*4b6e0*/  IADD3.X R47, R47, UR23, RZ, P2, !PT ;  /* 0x000000172f2f7c10 */ /* 0x010fca00097fe4ff */
[----:B------:R0:W-:Y:S04]  /*4b6f0*/  STL [R1+0x2140], R47 ;  /* 0x0021402f01007387 */ /* 0x0001e80000100800 */
        /* <DEDUP_REMOVED lines=17> */
[----:B0-----:R-:W2:Y:S01]  /*4b810*/  LDL.LU R60, [R1+0x20c8] ;  /* 0x0020c800013c7983 */ /* 0x001ea20000300800 */
[----:B------:R-:W-:-:S05]  /*4b820*/  IADD3.X R53, R53, UR23, RZ, P3, !PT ;  /* 0x0000001735357c10 */ /* 0x000fca0009ffe4ff */
[----:B------:R-:W-:Y:S01]  /*4b830*/  STL [R1+0x2138], R53 ;  /* 0x0021383501007387 */ /* 0x000fe20000100800 */
[----:B---3--:R-:W-:Y:S02]  /*4b840*/  IADD3 R54, P3, R54, UR7, RZ ;  /* 0x0000000736367c10 */ /* 0x008fe4000ff7e0ff */
        /* <DEDUP_REMOVED lines=18> */
[----:B------:R-:W-:Y:S02]  /*4b970*/  IADD3 R5, P2, R5, UR7, RZ ;  /* 0x0000000705057c10 */ /* 0x000fe4000ff5e0ff */
[----:B------:R-:W-:Y:S01]  /*4b980*/  IADD3.X R6, R6, UR23, RZ, P3, !PT ;  /* 0x0000001706067c10 */ /* 0x000fe20009ffe4ff */
[----:B------:R-:W-:Y:S04]  /*4b990*/  STL [R1+0x2118], R3 ;  /* 0x0021180301007387 */ /* 0x000fe80000100800 */
[----:B------:R-:W-:Y:S04]  /*4b9a0*/  STL [R1+0x2110], R4 ;  /* 0x0021100401007387 */ /* 0x000fe80000100800 */
[----:B------:R-:W-:Y:S01]  /*4b9b0*/  STL [R1+0x20e4], R5 ;  /* 0x0020e40501007387 */ /* 0x000fe20000100800 */
[----:B----4-:R-:W-:-:S03]  /*4b9c0*/  IADD3 R7, P3, R7, UR7, RZ ;  /* 0x0000000707077c10 */ /* 0x010fc6000ff7e0ff */
        /* <DEDUP_REMOVED lines=21> */
[----:B0-----:R-:W4:Y:S01]  /*4bb20*/  LDL.LU R47, [R1+0x20c0] ;  /* 0x0020c000012f7983 */ /* 0x001f220000300800 */
[----:B------:R-:W-:-:S02]  /*4bb30*/  IADD3.X R51, R51, UR23, RZ, P3, !PT ;  /* 0x0000001733337c10 */ /* 0x000fc40009ffe4ff */
[----:B------:R-:W-:Y:S01]  /*4bb40*/  IADD3 R44, P3, R44, UR7, RZ ;  /* 0x000000072c2c7c10 */ /* 0x000fe2000ff7e0ff */
[----:B------:R-:W-:Y:S01]  /*4bb50*/  STL [R1+0x20e0], R50 ;  /* 0x0020e03201007387 */ /* 0x000fe20000100800 */
[----:B------:R-:W-:-:S03]  /*4bb60*/  IADD3.X R45, R45, UR23, RZ, P4, !PT ;  /* 0x000000172d2d7c10 */ /* 0x000fc6000a7fe4ff */
[----:B------:R-:W-:Y:S04]  /*4bb70*/  STL [R1+0x20d8], R51 ;  /* 0x0020d83301007387 */ /* 0x000fe80000100800 */
[----:B------:R-:W-:Y:S04]  /*4bb80*/  STL [R1+0x20ac], R44 ;  /* 0x0020ac2c01007387 */ /* 0x000fe80000100800 */
[----:B------:R-:W4:Y:S04]  /*4bb90*/  LDL.LU R53, [R1+0x2094] ;  /* 0x0020940001357983 */ /* 0x000f280000300800 */
[----:B------:R-:W-:Y:S04]  /*4bba0*/  STL [R1+0x20d0], R45 ;  /* 0x0020d02d01007387 */ /* 0x000fe80000100800 */
[----:B------:R-:W4:Y:S01]  /*4bbb0*/  LDL.LU R54, [R1+0x20b8] ;  /* 0x0020b80001367983 */ /* 0x000f220000300800 */
[----:B--2---:R-:W-:-:S02]  /*4bbc0*/  IADD3 R46, P4, R46, UR7, RZ ;  /* 0x000000072e2e7c10 */ /* 0x004fc4000ff9e0ff */
[----:B------:R-:W-:-:S03]  /*4bbd0*/  IADD3.X R60, R60, UR23, RZ, P5, !PT ;  /* 0x000000173c3c7c10 */ /* 0x000fc6000affe4ff */
        /* <DEDUP_REMOVED lines=13> */
[----:B---3--:R-:W-:-:S05]  /*4bcb0*/  IADD3 R61, P5, R61, UR7, RZ ;  /* 0x000000073d3d7c10 */ /* 0x008fca000ffbe0ff */
        /* <DEDUP_REMOVED lines=18> */
[----:B0-----:R-:W4:Y:S01]  /*4bde0*/  LDL.LU R47, [R1+0x2024] ;  /* 0x00202400012f7983 */ /* 0x001f220000300800 */
[----:B------:R-:W-:Y:S02]  /*4bdf0*/  IADD3 R53, P6, R53, UR7, RZ ;  /* 0x0000000735357c10 */ /* 0x000fe4000ffde0ff */
[----:B------:R-:W-:-:S03]  /*4be00*/  IADD3.X R54, R54, UR23, RZ, P1, !PT ;  /* 0x0000001736367c10 */ /* 0x000fc60008ffe4ff */
[----:B------:R-:W-:Y:S04]  /*4be10*/  STL [R1+0x2094], R53 ;  /* 0x0020943501007387 */ /* 0x000fe80000100800 */
[----:B------:R-:W-:Y:S01]  /*4be20*/  STL [R1+0x20b8], R54 ;  /* 0x0020b83601007387 */ /* 0x000fe20000100800 */
[----:B--2---:R-:W-:Y:S02]  /*4be30*/  IADD3 R55, P1, R55, UR7, RZ ;  /* 0x0000000737377c10 */ /* 0x004fe4000ff3e0ff */
        /* <DEDUP_REMOVED lines=10> */
[----:B------:R-:W-:Y:S02]  /*4bee0*/  IADD3.X R60, R60, UR23, RZ, P5, !PT ;  /* 0x000000173c3c7c10 */ /* 0x000fe4000affe4ff */
[----:B------:R-:W-:-:S03]  /*4bef0*/  IADD3 R3, P4, R3, UR7, RZ ;  /* 0x0000000703037c10 */ /* 0x000fc6000ff9e0ff */
[----:B------:R0:W-:Y:S01]  /*4bf00*/  STL [R1+0x2098], R60 ;  /* 0x0020983c01007387 */ /* 0x0001e20000100800 */
[----:B------:R-:W-:-:S03]  /*4bf10*/  IADD3 R4, P5, R4, UR7, RZ ;  /* 0x0000000704047c10 */ /* 0x000fc6000ffbe0ff */
[----:B------:R-:W-:Y:S01]  /*4bf20*/  STL [R1+0x20a0], R2 ;  /* 0x0020a00201007387 */ /* 0x000fe20000100800 */
[----:B------:R-:W-:Y:S02]  /*4bf30*/  IADD3.X R5, R5, UR23, RZ, P6, !PT ;  /* 0x0000001705057c10 */ /* 0x000fe4000b7fe4ff */
[----:B------:R-:W-:Y:S01]  /*4bf40*/  IADD3 R6, P6, R6, UR7, RZ ;  /* 0x0000000706067c10 */ /* 0x000fe2000ffde0ff */
[----:B0-----:R-:W2:Y:S04]  /*4bf50*/  LDL.LU R60, [R1+0x2048] ;  /* 0x00204800013c7983 */ /* 0x001ea80000300800 */
[----:B------:R-:W-:Y:S04]  /*4bf60*/  STL [R1+0x2074], R3 ;  /* 0x0020740301007387 */ /* 0x000fe80000100800 */
[----:B------:R-:W-:Y:S04]  /*4bf70*/  STL [R1+0x206c], R4 ;  /* 0x00206c0401007387 */ /* 0x000fe80000100800 */
[----:B------:R-:W-:Y:S04]  /*4bf80*/  STL [R1+0x2090], R5 ;  /* 0x0020900501007387 */ /* 0x000fe80000100800 */
[----:B------:R-:W-:Y:S01]  /*4bf90*/  STL [R1+0x2064], R6 ;  /* 0x0020640601007387 */ /* 0x000fe20000100800 */
[----:B---3--:R-:W-:-:S02]  /*4bfa0*/  IADD3.X R7, R7, UR23, RZ, P1, !PT ;  /* 0x0000001707077c10 */ /* 0x008fc40008ffe4ff */
        /* <DEDUP_REMOVED lines=22> */
[----:B------:R-:W-:Y:S01]  /*4c110*/  IADD3.X R44, R44, UR23, RZ, P1, !PT ;  /* 0x000000172c2c7c10 */ /* 0x000fe20008ffe4ff */
[----:B------:R-:W-:Y:S01]  /*4c120*/  STL [R1+0x203c], R50 ;  /* 0x00203c3201007387 */ /* 0x000fe20000100800 */
[----:B------:R-:W-:-:S03]  /*4c130*/  IADD3 R45, P1, R45, UR7, RZ ;  /* 0x000000072d2d7c10 */ /* 0x000fc6000ff3e0ff */
[----:B------:R-:W-:Y:S04]  /*4c140*/  STL [R1+0x2034], R51 ;  /* 0x0020343301007387 */ /* 0x000fe80000100800 */
[----:B------:R-:W-:Y:S04]  /*4c150*/  STL [R1+0x2058], R44 ;  /* 0x0020582c01007387 */ /* 0x000fe80000100800 */
[----:B------:R-:W3:Y:S01]  /*4c160*/  LDL.LU R53, [R1+0x2040] ;  /* 0x0020400001357983 */ /* 0x000ee20000300800 */
[----:B----4-:R-:W-:-:S03]  /*4c170*/  IADD3.X R46, R46, UR23, RZ, P2, !PT ;  /* 0x000000172e2e7c10 */ /* 0x010fc600097fe4ff */
[----:B------:R-:W-:Y:S01]  /*4c180*/  STL [R1+0x202c], R45 ;  /* 0x00202c2d01007387 */ /* 0x000fe20000100800 */
[----:B------:R-:W-:-:S03]  /*4c190*/  IADD3 R47, P2, R47, UR7, RZ ;  /* 0x000000072f2f7c10 */ /* 0x000fc6000ff5e0ff */
        /* <DEDUP_REMOVED lines=33> */
[----:B0-----:R-:W3:Y:S01]  /*4c3b0*/  LDL.LU R61, [R1+0x1fd0] ;  /* 0x001fd000013d7983 */ /* 0x001ee20000300800 */
[----:B------:R-:W-:Y:S02]  /*4c3c0*/  IADD3.X R53, R53, UR23, RZ, P4, !PT ;  /* 0x0000001735357c10 */ /* 0x000fe4000a7fe4ff */
        /* <DEDUP_REMOVED lines=20> */
[----:B------:R-:W-:Y:S02]  /*4c510*/  IADD3 R5, P3, R5, UR7, RZ ;  /* 0x0000000705057c10 */ /* 0x000fe4000ff7e0ff */
[----:B------:R-:W-:Y:S01]  /*4c520*/  IADD3.X R6, R6, UR23, RZ, P4, !PT ;  /* 0x0000001706067c10 */ /* 0x000fe2000a7fe4ff */
[----:B------:R-:W-:Y:S04]  /*4c530*/  STL [R1+0x2020], R3 ;  /* 0x0020200301007387 */ /* 0x000fe80000100800 */
[----:B------:R-:W-:Y:S04]  /*4c540*/  STL [R1+0x2018], R4 ;  /* 0x0020180401007387 */ /* 0x000fe80000100800 */
[----:B------:R-:W-:Y:S04]  /*4c550*/  STL [R1+0x1fec], R5 ;  /* 0x001fec0501007387 */ /* 0x000fe80000100800 */
[----:B------:R-:W-:Y:S01]  /*4c560*/  STL [R1+0x2010], R6 ;  /* 0x0020100601007387 */ /* 0x000fe20000100800 */
[----:B--2---:R-:W-:-:S02]  /*4c570*/  IADD3 R7, P4, R7, UR7, RZ ;  /* 0x0000000707077c10 */ /* 0x004fc4000ff9e0ff */
        /* <DEDUP_REMOVED lines=17> */
[----:B------:R-:W-:Y:S01]  /*4c690*/  STL [R1+0x1ff0], R48 ;  /* 0x001ff03001007387 */ /* 0x000fe20000100800 */
[----:B------:R-:W-:-:S03]  /*4c6a0*/  IADD3.X R51, R51, UR23, RZ, P4, !PT ;  /* 0x0000001733337c10 */ /* 0x000fc6000a7fe4ff */
[----:B------:R0:W-:Y:S01]  /*4c6b0*/  STL [R1+0x1fbc], R60 ;  /* 0x001fbc3c01007387 */ /* 0x0001e20000100800 */
[----:B------:R-:W-:-:S03]  /*4c6c0*/  IADD3 R44, P4, R44, UR7, RZ ;  /* 0x000000072c2c7c10 */ /* 0x000fc6000ff9e0ff */
[----:B------:R-:W-:Y:S01]  /*4c6d0*/  STL [R1+0x1fc4], R49 ;  /* 0x001fc43101007387 */ /* 0x000fe20000100800 */
[----:B------:R-:W-:-:S03]  /*4c6e0*/  IADD3.X R45, R45, UR23, RZ, P5, !PT ;  /* 0x000000172d2d7c10 */ /* 0x000fc6000affe4ff */
[----:B0-----:R-:W2:Y:S04]  /*4c6f0*/  LDL.LU R60, [R1+0x1fc8] ;  /* 0x001fc800013c7983 */ /* 0x001ea80000300800 */
[----:B------:R-:W-:Y:S04]  /*4c700*/  STL [R1+0x1fe8], R50 ;  /* 0x001fe83201007387 */ /* 0x000fe80000100800 */
[----:B------:R-:W-:Y:S04]  /*4c710*/  STL [R1+0x1fe0], R51 ;  /* 0x001fe03301007387 */ /* 0x000fe80000100800 */
[----:B------:R-:W-:Y:S04]  /*4c720*/  STL [R1+0x1fb4], R44 ;  /* 0x001fb42c01007387 */ /* 0x000fe80000100800 */
[----:B------:R-:W2:Y:S04]  /*4c730*/  LDL.LU R53, [R1+0x1f9c] ;  /* 0x001f9c0001357983 */ /* 0x000ea80000300800 */
[----:B------:R-:W-:Y:S01]  /*4c740*/  STL [R1+0x1fd8], R45 ;  /* 0x001fd82d01007387 */ /* 0x000fe20000100800 */
[----:B---3--:R-:W-:-:S03]  /*4c750*/  IADD3 R46, P5, R46, UR7, RZ ;  /* 0x000000072e2e7c10 */ /* 0x008fc6000ffbe0ff */
[----:B------:R-:W3:Y:S01]  /*4c760*/  LDL.LU R54, [R1+0x1fc0] ;  /* 0x001fc00001367983 */ /* 0x000ee20000300800 */
[----:B------:R-:W-:-:S03]  /*4c770*/  IADD3.X R61, R61, UR23, RZ, P6, !PT ;  /* 0x000000173d3d7c10 */ /* 0x000fc6000b7fe4ff */
        /* <DEDUP_REMOVED lines=33> */
[----:B------:R-:W-:Y:S02]  /*4c990*/  IADD3 R53, P1, R53, UR7, RZ ;  /* 0x0000000735357c10 */ /* 0x000fe4000ff3e0ff */
[----:B---3--:R-:W-:-:S03]  /*4c9a0*/  IADD3.X R54, R54, UR23, RZ, P2, !PT ;  /* 0x0000001736367c10 */ /* 0x008fc600097fe4ff */
[----:B------:R-:W-:Y:S04]  /*4c9b0*/  STL [R1+0x1f9c], R53 ;  /* 0x001f9c3501007387 */ /* 0x000fe80000100800 */
[----:B------:R-:W-:Y:S01]  /*4c9c0*/  STL [R1+0x1fc0], R54 ;  /* 0x001fc03601007387 */ /* 0x000fe20000100800 */
[----:B------:R-:W-:Y:S02]  /*4c9d0*/  IADD3 R55, P2, R55, UR7, RZ ;  /* 0x0000000737377c10 */ /* 0x000fe4000ff5e0ff */
        /* <DEDUP_REMOVED lines=18> */
[----:B------:R-:W-:Y:S04]  /*4cb00*/  STL [R1+0x1f7c], R3 ;  /* 0x001f7c0301007387 */ /* 0x000fe80000100800 */
[----:B------:R-:W-:Y:S04]  /*4cb10*/  STL [R1+0x1f74], R4 ;  /* 0x001f740401007387 */ /* 0x000fe80000100800 */
[----:B------:R-:W-:Y:S01]  /*4cb20*/  STL [R1+0x1f98], R5 ;  /* 0x001f980501007387 */ /* 0x000fe20000100800 */
        /* <DEDUP_REMOVED lines=121> */
[----:B------:R-:W-:Y:S04]  /*4d2c0*/  STL [R1+0x1ebc], R44 ;  /* 0x001ebc2c01007387 */ /* 0x000fe80000100800 */
[----:B------:R-:W3:Y:S04]  /*4d2d0*/  LDL.LU R53, [R1+0x1ea4] ;  /* 0x001ea40001357983 */ /* 0x000ee80000300800 */
[----:B------:R-:W-:Y:S01]  /*4d2e0*/  STL [R1+0x1ee0], R45 ;  /* 0x001ee02d01007387 */ /* 0x000fe20000100800 */
[----:B----4-:R-:W-:-:S03]  /*4d2f0*/  IADD3 R46, P6, R46, UR7, RZ ;  /* 0x000000072e2e7c10 */ /* 0x010fc6000ffde0ff */
[----:B------:R-:W4:Y:S01]  /*4d300*/  LDL.LU R54, [R1+0x1ec8] ;  /* 0x001ec80001367983 */ /* 0x000f220000300800 */
[----:B------:R-:W-:-:S03]  /*4d310*/  IADD3.X R47, R47, UR23, RZ, P1, !PT ;  /* 0x000000172f2f7c10 */ /* 0x000fc60008ffe4ff */
        /* <DEDUP_REMOVED lines=33> */
[----:B------:R-:W-:Y:S02]  /*4d530*/  IADD3 R53, P2, R53, UR7, RZ ;  /* 0x0000000735357c10 */ /* 0x000fe4000ff5e0ff */
[----:B----4-:R-:W-:-:S03]  /*4d540*/  IADD3.X R54, R54, UR23, RZ, P3, !PT ;  /* 0x0000001736367c10 */ /* 0x010fc60009ffe4ff */
        /* <DEDUP_REMOVED lines=53> */
[----:B------:R-:W2:Y:S04]  /*4d8a0*/  LDL.LU R53, [R1+0x1e50] ;  /* 0x001e500001357983 */ /* 0x000ea80000300800 */
[----:B------:R-:W-:Y:S01]  /*4d8b0*/  STL [R1+0x1e3c], R45 ;  /* 0x001e3c2d01007387 */ /* 0x000fe20000100800 */
[----:B---3--:R-:W-:-:S03]  /*4d8c0*/  IADD3.X R46, R46, UR23, RZ, P4, !PT ;  /* 0x000000172e2e7c10 */ /* 0x008fc6000a7fe4ff */
        /* <DEDUP_REMOVED lines=35> */
[----:B------:R-:W-:Y:S02]  /*4db00*/  IADD3.X R53, R53, UR23, RZ, P6, !PT ;  /* 0x0000001735357c10 */ /* 0x000fe4000b7fe4ff */
[----:B---3--:R-:W-:-:S03]  /*4db10*/  IADD3 R54, P6, R54, UR7, RZ ;  /* 0x0000000736367c10 */ /* 0x008fc6000ffde0ff */
[----:B------:R-:W-:Y:S04]  /*4db20*/  STL [R1+0x1e50], R53 ;  /* 0x001e503501007387 */ /* 0x000fe80000100800 */
[----:B------:R-:W-:Y:S01]  /*4db30*/  STL [R1+0x1e24], R54 ;  /* 0x001e243601007387 */ /* 0x000fe20000100800 */
[----:B------:R-:W-:Y:S02]  /*4db40*/  IADD3.X R55, R55, UR23, RZ, P1, !PT ;  /* 0x0000001737377c10 */ /* 0x000fe40008ffe4ff */
        /* <DEDUP_REMOVED lines=20> */
[----:B------:R-:W-:Y:S04]  /*4dc90*/  STL [R1+0x1dfc], R5 ;  /* 0x001dfc0501007387 */ /* 0x000fe80000100800 */
[----:B------:R-:W-:Y:S01]  /*4dca0*/  STL [R1+0x1e20], R6 ;  /* 0x001e200601007387 */ /* 0x000fe20000100800 */
[----:B----4-:R-:W-:-:S02]  /*4dcb0*/  IADD3 R7, P6, R7, UR7, RZ ;  /* 0x0000000707077c10 */ /* 0x010fc4000ffde0ff */
        /* <DEDUP_REMOVED lines=122> */
[----:B------:R-:W-:Y:S04]  /*4e460*/  STL [R1+0x1d44], R45 ;  /* 0x001d442d01007387 */ /* 0x000fe80000100800 */
[----:B------:R-:W4:Y:S01]  /*4e470*/  LDL.LU R54, [R1+0x1d2c] ;  /* 0x001d2c0001367983 */ /* 0x000f220000300800 */
[----:B------:R-:W-:-:S03]  /*4e480*/  IADD3 R47, P5, R47, UR7, RZ ;  /* 0x000000072f2f7c10 */ /* 0x000fc6000ffbe0ff */
        /* <DEDUP_REMOVED lines=33> */
[----:B------:R-:W-:-:S05]  /*4e6a0*/  IADD3.X R53, R53, UR23, RZ, P1, !PT ;  /* 0x0000001735357c10 */ /* 0x000fca0008ffe4ff */
[----:B------:R-:W-:Y:S01]  /*4e6b0*/  STL [R1+0x1d58], R53 ;  /* 0x001d583501007387 */ /* 0x000fe20000100800 */
        /* <DEDUP_REMOVED lines=118> */
[----:B----4-:R-:W-:-:S02]  /*4ee20*/  IADD3.X R7, R7, UR23, RZ, P5, !PT ;  /* 0x0000001707077c10 */ /* 0x010fc4000affe4ff */
        /* <DEDUP_REMOVED lines=121> */
[----:B------:R-:W-:Y:S04]  /*4f5c0*/  STL [R1+0x1bf8], R45 ;  /* 0x001bf82d01007387 */ /* 0x000fe80000100800 */
[----:B------:R-:W3:Y:S01]  /*4f5d0*/  LDL.LU R54, [R1+0x1be0] ;  /* 0x001be00001367983 */ /* 0x000ee20000300800 */
[----:B----4-:R-:W-:-:S02]  /*4f5e0*/  IADD3 R46, P3, R46, UR7, RZ ;  /* 0x000000072e2e7c10 */ /* 0x010fc4000ff7e0ff */
        /* <DEDUP_REMOVED lines=35> */
[----:B------:R-:W-:-:S03]  /*4f820*/  IADD3.X R54, R54, UR23, RZ, P6, !PT ;  /* 0x0000001736367c10 */ /* 0x000fc6000b7fe4ff */
[----:B------:R-:W-:Y:S04]  /*4f830*/  STL [R1+0x1bbc], R53 ;  /* 0x001bbc3501007387 */ /* 0x000fe80000100800 */
        /* <DEDUP_REMOVED lines=238> */
[----:B------:R-:W3:Y:S04]  /*50720*/  LDL.LU R53, [R1+0x1a70] ;  /* 0x001a700001357983 */ /* 0x000ee80000300800 */
[----:B------:R-:W-:Y:S01]  /*50730*/  STL [R1+0x1a5c], R45 ;  /* 0x001a5c2d01007387 */ /* 0x000fe20000100800 */
[----:B----4-:R-:W-:-:S03]  /*50740*/  IADD3.X R46, R46, UR23, RZ, P2, !PT ;  /* 0x000000172e2e7c10 */ /* 0x010fc600097fe4ff */
        /* <DEDUP_REMOVED lines=1384> */
[----:B------:R3:W-:Y:S04]  /*55dd0*/  STL [R1+0x132c], R49 ;  /* 0x00132c3101007387 */ /* 0x0007e80000100800 */
[----:B0-----:R-:W3:Y:S01]  /*55de0*/  LDL.LU R61, [R1+0x1330] ;  /* 0x00133000013d7983 */ /* 0x001ee20000300800 */
[----:B------:R-:W-:-:S02]  /*55df0*/  IADD3.X R51, R51, UR23, RZ, P5, !PT ;  /* 0x0000001733337c10 */ /* 0x000fc4000affe4ff */
[----:B------:R-:W-:Y:S01]  /*55e00*/  IADD3 R44, P5, R44, UR7, RZ ;  /* 0x000000072c2c7c10 */ /* 0x000fe2000ffbe0ff */
[----:B------:R0:W-:Y:S01]  /*55e10*/  STL [R1+0x1350], R50 ;  /* 0x0013503201007387 */ /* 0x0001e20000100800 */
[----:B------:R-:W-:-:S03]  /*55e20*/  IADD3.X R45, R45, UR23, RZ, P6, !PT ;  /* 0x000000172d2d7c10 */ /* 0x000fc6000b7fe4ff */
[----:B------:R1:W-:Y:S04]  /*55e30*/  STL [R1+0x1348], R51 ;  /* 0x0013483301007387 */ /* 0x0003e80000100800 */
[----:B------:R1:W-:Y:S04]  /*55e40*/  STL [R1+0x131c], R44 ;  /* 0x00131c2c01007387 */ /* 0x0003e80000100800 */
[----:B------:R-:W3:Y:S04]  /*55e50*/  LDL.LU R53, [R1+0x1304] ;  /* 0x0013040001357983 */ /* 0x000ee80000300800 */
[----:B------:R1:W-:Y:S04]  /*55e60*/  STL [R1+0x1340], R45 ;  /* 0x0013402d01007387 */ /* 0x0003e80000100800 */
[----:B------:R-:W3:Y:S01]  /*55e70*/  LDL.LU R54, [R1+0x1328] ;  /* 0x0013280001367983 */ /* 0x000ee20000300800 */
[----:B----4-:R-:W-:-:S02]  /*55e80*/  IADD3 R46, P6, R46, UR7, RZ ;  /* 0x000000072e2e7c10 */ /* 0x010fc4000ffde0ff */
[----:B------:R-:W-:-:S03]  /*55e90*/  IADD3.X R47, R47, UR23, RZ, P1, !PT ;  /* 0x000000172f2f7c10 */ /* 0x000fc60008ffe4ff */
[----:B------:R4:W-:Y:S04]  /*55ea0*/  STL [R1+0x1314], R46 ;  /* 0x0013142e01007387 */ /* 0x0009e80000100800 */
        /* <DEDUP_REMOVED lines=21> */
[----:B---3--:R-:W3:Y:S04]  /*56000*/  LDL.LU R49, [R1+0x23a0] ;  /* 0x0023a00001317983 */ /* 0x008ee80000300800 */
[----:B0-----:R-:W3:Y:S04]  /*56010*/  LDL.LU R50, [R1+0x12d8] ;  /* 0x0012d80001327983 */ /* 0x001ee80000300800 */
[----:B-1----:R-:W3:Y:S04]  /*56020*/  LDL.LU R51, [R1+0x239c] ;  /* 0x00239c0001337983 */ /* 0x002ee80000300800 */
[----:B------:R-:W3:Y:S04]  /*56030*/  LDL.LU R44, [R1+0x12d0] ;  /* 0x0012d000012c7983 */ /* 0x000ee80000300800 */
[----:B------:R-:W3:Y:S04]  /*56040*/  LDL.LU R45, [R1+0x2398] ;  /* 0x00239800012d7983 */ /* 0x000ee80000300800 */
[----:B----4-:R-:W4:Y:S04]  /*56050*/  LDL.LU R46, [R1+0x12c8] ;  /* 0x0012c800012e7983 */ /* 0x010f280000300800 */
[----:B------:R-:W4:Y:S01]  /*56060*/  LDL.LU R47, [R1+0x2394] ;  /* 0x00239400012f7983 */ /* 0x000f220000300800 */
[----:B------:R-:W-:-:S05]  /*56070*/  IADD3.X R61, R61, UR23, RZ, P2, !PT ;  /* 0x000000173d3d7c10 */ /* 0x000fca00097fe4ff */
[----:B------:R0:W-:Y:S04]  /*56080*/  STL [R1+0x1330], R61 ;  /* 0x0013303d01007387 */ /* 0x0001e80000100800 */
[----:B--2---:R-:W2:Y:S04]  /*56090*/  LDL.LU R60, [R1+0x12c4] ;  /* 0x0012c400013c7983 */ /* 0x004ea80000300800 */
[----:B0-----:R-:W2:Y:S01]  /*560a0*/  LDL.LU R61, [R1+0x2390] ;  /* 0x00239000013d7983 */ /* 0x001ea20000300800 */
[----:B------:R-:W-:Y:S02]  /*560b0*/  IADD3 R53, P2, R53, UR7, RZ ;  /* 0x0000000735357c10 */ /* 0x000fe4000ff5e0ff */
[----:B------:R-:W-:-:S03]  /*560c0*/  IADD3.X R54, R54, UR23, RZ, P3, !PT ;  /* 0x0000001736367c10 */ /* 0x000fc60009ffe4ff */
        /* <DEDUP_REMOVED lines=10> */
[----:B------:R-:W-:Y:S04]  /*56170*/  STL [R1+0x1318], R28 ;  /* 0x0013181c01007387 */ /* 0x000fe80000100800 */
[----:B------:R-:W-:Y:S01]  /*56180*/  STL [R1+0x12ec], R29 ;  /* 0x0012ec1d01007387 */ /* 0x000fe20000100800 */
[----:B------:R-:W-:-:S05]  /*56190*/  IADD3.X R7, R7, UR23, RZ, P1, !PT ;  /* 0x0000001707077c10 */ /* 0x000fca0008ffe4ff */
[----:B------:R0:W-:Y:S02]  /*561a0*/  STL [R1+0x1308], R7 ;  /* 0x0013080701007387 */ /* 0x0001e40000100800 */
[----:B0-----:R-:W0:Y:S01]  /*561b0*/  LDC R7, c[0x0][0x23c] ;  /* 0x00008f00ff077b82 */ /* 0x001e220000000800 */
[----:B------:R-:W-:Y:S02]  /*561c0*/  IADD3.X R2, R2, UR23, RZ, P6, !PT ;  /* 0x0000001702027c10 */ /* 0x000fe4000b7fe4ff */
[----:B------:R-:W-:Y:S02]  /*561d0*/  IADD3 R3, P6, R3, UR7, RZ ;  /* 0x0000000703037c10 */ /* 0x000fe4000ffde0ff */
[----:B------:R-:W-:Y:S01]  /*561e0*/  IADD3 R4, P1, R4, UR7, RZ ;  /* 0x0000000704047c10 */ /* 0x000fe2000ff3e0ff */
[----:B------:R-:W-:Y:S01]  /*561f0*/  STL [R1+0x1310], R2 ;  /* 0x0013100201007387 */ /* 0x000fe20000100800 */
[----:B------:R-:W-:-:S03]  /*56200*/  IADD3.X R5, R5, UR23, RZ, P2, !PT ;  /* 0x0000001705057c10 */ /* 0x000fc600097fe4ff */
[----:B------:R0:W-:Y:S01]  /*56210*/  STL [R1+0x12e4], R3 ;  /* 0x0012e40301007387 */ /* 0x0001e20000100800 */
[----:B------:R-:W-:-:S03]  /*56220*/  IADD3 R6, P2, R6, UR7, RZ ;  /* 0x0000000706067c10 */ /* 0x000fc6000ff5e0ff */
[----:B------:R1:W-:Y:S04]  /*56230*/  STL [R1+0x12dc], R4 ;  /* 0x0012dc0401007387 */ /* 0x0003e80000100800 */
[----:B------:R1:W-:Y:S01]  /*56240*/  STL [R1+0x1300], R5 ;  /* 0x0013000501007387 */ /* 0x0003e20000100800 */
[----:B0-----:R-:W-:-:S03]  /*56250*/  IMAD.SHL.U32 R3, R7, 0x40, RZ ;  /* 0x0000004007037824 */ /* 0x001fc600078e00ff */
[----:B------:R0:W-:Y:S02]  /*56260*/  STL [R1+0x12d4], R6 ;  /* 0x0012d40601007387 */ /* 0x0001e40000100800 */
[----:B------:R-:W-:Y:S02]  /*56270*/  SHF.R.S32.HI R2, RZ, 0x1f, R3 ;  /* 0x0000001fff027819 */ /* 0x000fe40000011403 */
[----:B------:R-:W-:Y:S02]  /*56280*/  IADD3.X R30, R30, UR23, RZ, P3, !PT ;  /* 0x000000171e1e7c10 */ /* 0x000fe40009ffe4ff */
[----:B------:R-:W-:-:S03]  /*56290*/  IADD3 R31, P3, R31, UR7, RZ ;  /* 0x000000071f1f7c10 */ /* 0x000fc6000ff7e0ff */
[----:B------:R0:W-:Y:S01]  /*562a0*/  STL [R1+0x12f8], R30 ;  /* 0x0012f81e01007387 */ /* 0x0001e20000100800 */
[----:B------:R-:W-:-:S03]  /*562b0*/  IADD3.X R56, R56, UR23, RZ, P4, !PT ;  /* 0x0000001738387c10 */ /* 0x000fc6000a7fe4ff */
[----:B------:R0:W-:Y:S01]  /*562c0*/  STL [R1+0x12cc], R31 ;  /* 0x0012cc1f01007387 */ /* 0x0001e20000100800 */
[----:B------:R-:W-:-:S03]  /*562d0*/  IADD3 R57, P4, R3, R57, RZ ;  /* 0x0000003903397210 */ /* 0x000fc60007f9e0ff */
[----:B------:R0:W-:Y:S01]  /*562e0*/  STL [R1+0x12f0], R56 ;  /* 0x0012f03801007387 */ /* 0x0001e20000100800 */
[----:B------:R-:W-:-:S03]  /*562f0*/  IADD3.X R58, R58, UR23, RZ, P5, !PT ;  /* 0x000000173a3a7c10 */ /* 0x000fc6000affe4ff */
[----:B------:R0:W-:Y:S01]  /*56300*/  STL [R1+0x22a0], R57 ;  /* 0x0022a03901007387 */ /* 0x0001e20000100800 */
[----:B------:R-:W-:-:S03]  /*56310*/  IADD3 R59, P5, R3, R59, RZ ;  /* 0x0000003b033b7210 */ /* 0x000fc60007fbe0ff */
[----:B------:R0:W-:Y:S01]  /*56320*/  STL [R1+0x12e8], R58 ;  /* 0x0012e83a01007387 */ /* 0x0001e20000100800 */
[----:B------:R-:W-:-:S03]  /*56330*/  IADD3.X R48, R48, UR23, RZ, P6, !PT ;  /* 0x0000001730307c10 */ /* 0x000fc6000b7fe4ff */
[----:B------:R0:W-:Y:S01]  /*56340*/  STL [R1+0x22a8], R59 ;  /* 0x0022a83b01007387 */ /* 0x0001e20000100800 */
[----:B---3--:R-:W-:-:S03]  /*56350*/  IADD3 R49, P6, R3, R49, RZ ;  /* 0x0000003103317210 */ /* 0x008fc60007fde0ff */
        /* <DEDUP_REMOVED lines=9> */
[----:B----4-:R-:W-:-:S03]  /*563f0*/  IADD3.X R46, R46, UR23, RZ, P3, !PT ;  /* 0x000000172e2e7c10 */ /* 0x010fc60009ffe4ff */
[----:B------:R4:W-:Y:S01]  /*56400*/  STL [R1+0x2398], R45 ;  /* 0x0023982d01007387 */ /* 0x0009e20000100800 */
[----:B------:R-:W-:-:S03]  /*56410*/  IADD3 R47, P3, R3, R47, RZ ;  /* 0x0000002f032f7210 */ /* 0x000fc60007f7e0ff */
[----:B------:R4:W-:Y:S04]  /*56420*/  STL [R1+0x12c8], R46 ;  /* 0x0012c82e01007387 */ /* 0x0009e80000100800 */
[----:B------:R-:W4:Y:S04]  /*56430*/  LDL.LU R43, [R1+0x2288] ;  /* 0x00228800012b7983 */ /* 0x000f280000300800 */
[----:B------:R4:W-:Y:S04]  /*56440*/  STL [R1+0x2394], R47 ;  /* 0x0023942f01007387 */ /* 0x0009e80000100800 */
[----:B------:R-:W4:Y:S01]  /*56450*/  LDL.LU R16, [R1+0x238c] ;  /* 0x00238c0001107983 */ /* 0x000f220000300800 */
[----:B--2---:R-:W-:Y:S01]  /*56460*/  IMAD.X R60, R2, 0x1, R60, P4 ;  /* 0x00000001023c7824 */ /* 0x004fe200020e063c */
[----:B------:R-:W-:-:S04]  /*56470*/  IADD3 R61, P4, R3, R61, RZ ;  /* 0x0000003d033d7210 */ /* 0x000fc80007f9e0ff */
[----:B------:R2:W-:Y:S04]  /*56480*/  STL [R1+0x12c4], R60 ;  /* 0x0012c43c01007387 */ /* 0x0005e80000100800 */
        /* <DEDUP_REMOVED lines=10> */
[----:B-1----:R-:W2:Y:S04]  /*56530*/  LDL.LU R4, [R1+0x2368] ;  /* 0x0023680001047983 */ /* 0x002ea80000300800 */
[----:B------:R-:W2:Y:S04]  /*56540*/  LDL.LU R5, [R1+0x22a4] ;  /* 0x0022a40001057983 */ /* 0x000ea80000300800 */
[----:B0-----:R-:W2:Y:S04]  /*56550*/  LDL.LU R6, [R1+0x2360] ;  /* 0x0023600001067983 */ /* 0x001ea80000300800 */
        /* <DEDUP_REMOVED lines=11> */
[----:B------:R-:W3:Y:S04]  /*56610*/  LDL.LU R44, [R1+0x2330] ;  /* 0x00233000012c7983 */ /* 0x000ee80000300800 */
[----:B----4-:R-:W4:Y:S04]  /*56620*/  LDL.LU R45, [R1+0x2354] ;  /* 0x00235400012d7983 */ /* 0x010f280000300800 */
[----:B------:R-:W4:Y:S04]  /*56630*/  LDL.LU R46, [R1+0x2328] ;  /* 0x00232800012e7983 */ /* 0x000f280000300800 */
[----:B------:R-:W4:Y:S04]  /*56640*/  LDL.LU R47, [R1+0x234c] ;  /* 0x00234c00012f7983 */ /* 0x000f280000300800 */
[----:B--2---:R-:W2:Y:S04]  /*56650*/  LDL.LU R60, [R1+0x2320] ;  /* 0x00232000013c7983 */ /* 0x004ea80000300800 */
[----:B------:R-:W2:Y:S01]  /*56660*/  LDL.LU R61, [R1+0x2344] ;  /* 0x00234400013d7983 */ /* 0x000ea20000300800 */
[----:B------:R-:W-:Y:S01]  /*56670*/  IMAD.X R43, R2, 0x1, R43, P5 ;  /* 0x00000001022b7824 */ /* 0x000fe200028e062b */
[----:B------:R-:W-:-:S04]  /*56680*/  IADD3 R16, P5, R3, R16, RZ ;  /* 0x0000001003107210 */ /* 0x000fc80007fbe0ff */
[----:B------:R0:W-:Y:S04]  /*56690*/  STL [R1+0x2288], R43 ;  /* 0x0022882b01007387 */ /* 0x0001e80000100800 */
[----:B------:R1:W-:Y:S01]  /*566a0*/  STL [R1+0x238c], R16 ;  /* 0x00238c1001007387 */ /* 0x0003e20000100800 */
[----:B------:R-:W-:Y:S01]  /*566b0*/  IMAD.X R17, R2, 0x1, R17, P6 ;  /* 0x0000000102117824 */ /* 0x000fe200030e0611 */
[----:B------:R-:W-:-:S04]  /*566c0*/  IADD3 R52, P6, R3, R52, RZ ;  /* 0x0000003403347210 */ /* 0x000fc80007fde0ff */
[----:B------:R1:W-:Y:S01]  /*566d0*/  STL [R1+0x229c], R17 ;  /* 0x00229c1101007387 */ /* 0x0003e20000100800 */
[----:B------:R-:W-:-:S03]  /*566e0*/  IMAD.X R53, R2, 0x1, R53, P1 ;  /* 0x0000000102357824 */ /* 0x000fc600008e0635 */
[----:B------:R1:W-:Y:S01]  /*566f0*/  STL [R1+0x2388], R52 ;  /* 0x0023883401007387 */ /* 0x0003e20000100800 */
[----:B------:R-:W-:-:S03]  /*56700*/  IADD3 R54, P1, R3, R54, RZ ;  /* 0x0000003603367210 */ /* 0x000fc60007f3e0ff */
        /* <DEDUP_REMOVED lines=31> */
[----:B---3--:R-:W-:-:S03]  /*56900*/  IADD3 R48, P3, R3, R48, RZ ;  /* 0x0000003003307210 */ /* 0x008fc60007f7e0ff */
        /* <DEDUP_REMOVED lines=9> */
[----:B----4-:R-:W-:-:S03]  /*569a0*/  IMAD.X R45, R2, 0x1, R45, P6 ;  /* 0x00000001022d7824 */ /* 0x010fc600030e062d */
[----:B------:R4:W-:Y:S01]  /*569b0*/  STL [R1+0x2330], R44 ;  /* 0x0023302c01007387 */ /* 0x0009e20000100800 */
[----:B------:R-:W-:-:S03]  /*569c0*/  IADD3 R46, P6, R3, R46, RZ ;  /* 0x0000002e032e7210 */ /* 0x000fc60007fde0ff */
[----:B------:R4:W-:Y:S01]  /*569d0*/  STL [R1+0x2354], R45 ;  /* 0x0023542d01007387 */ /* 0x0009e20000100800 */
[----:B------:R-:W-:-:S03]  /*569e0*/  IMAD.X R47, R2, 0x1, R47, P1 ;  /* 0x00000001022f7824 */ /* 0x000fc600008e062f */
[----:B------:R4:W-:Y:S01]  /*569f0*/  STL [R1+0x2328], R46 ;  /* 0x0023282e01007387 */ /* 0x0009e20000100800 */
[----:B--2---:R-:W-:-:S03]  /*56a00*/  IADD3 R60, P1, R3, R60, RZ ;  /* 0x0000003c033c7210 */ /* 0x004fc60007f3e0ff */
[----:B0-----:R-:W2:Y:S01]  /*56a10*/  LDL.LU R43, [R1+0x2318] ;  /* 0x00231800012b7983 */ /* 0x001ea20000300800 */
[----:B------:R-:W-:-:S03]  /*56a20*/  IMAD.X R61, R2, 0x1, R61, P2 ;  /* 0x00000001023d7824 */ /* 0x000fc600010e063d */
[----:B------:R0:W-:Y:S04]  /*56a30*/  STL [R1+0x234c], R47 ;  /* 0x00234c2f01007387 */ /* 0x0001e80000100800 */
[----:B-1----:R-:W2:Y:S04]  /*56a40*/  LDL.LU R16, [R1+0x233c] ;  /* 0x00233c0001107983 */ /* 0x002ea80000300800 */
        /* <DEDUP_REMOVED lines=28> */
[----:B0-----:R-:W4:Y:S04]  /*56c10*/  LDL.LU R47, [R1+0x23bc] ;  /* 0x0023bc00012f7983 */ /* 0x001f280000300800 */
[----:B-1----:R-:W4:Y:S04]  /*56c20*/  LDL.LU R60, [R1+0x22cc] ;  /* 0x0022cc00013c7983 */ /* 0x002f280000300800 */
[----:B------:R-:W4:Y:S01]  /*56c30*/  LDL.LU R61, [R1+0x23d0] ;  /* 0x0023d000013d7983 */ /* 0x000f220000300800 */
[----:B--2---:R-:W-:Y:S01]  /*56c40*/  IADD3 R43, P2, R3, R43, RZ ;  /* 0x0000002b032b7210 */ /* 0x004fe20007f5e0ff */
[----:B------:R-:W-:-:S04]  /*56c50*/  IMAD.X R16, R2, 0x1, R16, P3 ;  /* 0x0000000102107824 */ /* 0x000fc800018e0610 */
        /* <DEDUP_REMOVED lines=56> */
[----:B0-----:R-:W4:Y:S01]  /*56fe0*/  LDL.LU R43, [R1+0x22c4] ;  /* 0x0022c400012b7983 */ /* 0x001f220000300800 */
[----:B------:R-:W-:-:S03]  /*56ff0*/  IADD3 R61, P5, R3, R61, RZ ;  /* 0x0000003d033d7210 */ /* 0x000fc60007fbe0ff */
[----:B------:R0:W-:Y:S04]  /*57000*/  STL [R1+0x23bc], R47 ;  /* 0x0023bc2f01007387 */ /* 0x0001e80000100800 */
[----:B-1----:R-:W4:Y:S04]  /*57010*/  LDL.LU R16, [R1+0x23cc] ;  /* 0x0023cc0001107983 */ /* 0x002f280000300800 */
[----:B------:R1:W-:Y:S04]  /*57020*/  STL [R1+0x22cc], R60 ;  /* 0x0022cc3c01007387 */ /* 0x0003e80000100800 */
[----:B--2---:R-:W2:Y:S04]  /*57030*/  LDL.LU R17, [R1+0x22c0] ;  /* 0x0022c00001117983 */ /* 0x004ea80000300800 */
        /* <DEDUP_REMOVED lines=25> */
[----:B------:R-:W4:Y:S04]  /*571d0*/  LDL.LU R46, [R1+0x243c] ;  /* 0x00243c00012e7983 */ /* 0x000f280000300800 */
[----:B0-----:R-:W4:Y:S04]  /*571e0*/  LDL.LU R47, [R1+0x23d4] ;  /* 0x0023d400012f7983 */ /* 0x001f280000300800 */
[----:B-1----:R-:W4:Y:S04]  /*571f0*/  LDL.LU R60, [R1+0x2440] ;  /* 0x00244000013c7983 */ /* 0x002f280000300800 */
[----:B------:R-:W4:Y:S01]  /*57200*/  LDL.LU R61, [R1+0x23e8] ;  /* 0x0023e800013d7983 */ /* 0x000f220000300800 */
[----:B------:R-:W-:Y:S01]  /*57210*/  IMAD.X R43, R2, 0x1, R43, P6 ;  /* 0x00000001022b7824 */ /* 0x000fe200030e062b */
[----:B------:R-:W-:-:S04]  /*57220*/  IADD3 R16, P6, R3, R16, RZ ;  /* 0x0000001003107210 */ /* 0x000fc80007fde0ff */
[----:B------:R0:W-:Y:S01]  /*57230*/  STL [R1+0x22c4], R43 ;  /* 0x0022c42b01007387 */ /* 0x0001e20000100800 */
[----:B--2---:R-:W-:-:S03]  /*57240*/  IMAD.X R17, R2, 0x1, R17, P1 ;  /* 0x0000000102117824 */ /* 0x004fc600008e0611 */
        /* <DEDUP_REMOVED lines=54> */
[----:B0-----:R-:W4:Y:S01]  /*575b0*/  LDL.LU R43, [R1+0x244c] ;  /* 0x00244c00012b7983 */ /* 0x001f220000300800 */
[----:B------:R-:W-:-:S03]  /*575c0*/  IMAD.X R61, R2, 0x1, R61, P3 ;  /* 0x00000001023d7824 */ /* 0x000fc600018e063d */
        /* <DEDUP_REMOVED lines=29> */
[----:B------:R-:W4:Y:S04]  /*577a0*/  LDL.LU R46, [R1+0x2458] ;  /* 0x00245800012e7983 */ /* 0x000f280000300800 */
[----:B0-----:R-:W4:Y:S04]  /*577b0*/  LDL.LU R47, [R1+0x24bc] ;  /* 0x0024bc00012f7983 */ /* 0x001f280000300800 */
[----:B-1----:R-:W4:Y:S04]  /*577c0*/  LDL.LU R60, [R1+0x2454] ;  /* 0x00245400013c7983 */ /* 0x002f280000300800 */
[----:B------:R-:W4:Y:S01]  /*577d0*/  LDL.LU R61, [R1+0x24c0] ;  /* 0x0024c000013d7983 */ /* 0x000f220000300800 */
[----:B------:R-:W-:Y:S01]  /*577e0*/  IADD3 R43, P3, R3, R43, RZ ;  /* 0x0000002b032b7210 */ /* 0x000fe20007f7e0ff */
[----:B------:R-:W-:-:S04]  /*577f0*/  IMAD.X R16, R2, 0x1, R16, P4 ;  /* 0x0000000102107824 */ /* 0x000fc800020e0610 */
[----:B------:R0:W-:Y:S01]  /*57800*/  STL [R1+0x244c], R43 ;  /* 0x00244c2b01007387 */ /* 0x0001e20000100800 */
[----:B--2---:R-:W-:-:S03]  /*57810*/  IADD3 R17, P4, R3, R17, RZ ;  /* 0x0000001103117210 */ /* 0x004fc60007f9e0ff */
        /* <DEDUP_REMOVED lines=411> */
[C---:B------:R-:W-:Y:S01]  /*591d0*/  IADD3 R49, P4, R3.reuse, R49, RZ ;  /* 0x0000003103317210 */ /* 0x040fe20007f9e0ff */
[----:B------:R-:W-:Y:S02]  /*591e0*/  IMAD.X R50, R2, 0x1, R50, P5 ;  /* 0x0000000102327824 */ /* 0x000fe400028e0632 */
[----:B------:R1:W-:Y:S01]  /*591f0*/  STL [R1+0x2624], R48 ;  /* 0x0026243001007387 */ /* 0x0003e20000100800 */
[----:B------:R-:W-:-:S03]  /*59200*/  IADD3 R51, P5, R3, R51, RZ ;  /* 0x0000003303337210 */ /* 0x000fc60007fbe0ff */
[----:B------:R1:W-:Y:S01]  /*59210*/  STL [R1+0x2678], R49 ;  /* 0x0026783101007387 */ /* 0x0003e20000100800 */
[----:B------:R-:W-:-:S03]  /*59220*/  IMAD.X R44, R2, 0x1, R44, P6 ;  /* 0x00000001022c7824 */ /* 0x000fc600030e062c */
[----:B------:R1:W-:Y:S01]  /*59230*/  STL [R1+0x2638], R50 ;  /* 0x0026383201007387 */ /* 0x0003e20000100800 */
[----:B------:R-:W-:-:S03]  /*59240*/  IMAD.X R45, R2, 0x1, R45, P1 ;  /* 0x00000001022d7824 */ /* 0x000fc600008e062d */
[----:B------:R1:W-:Y:S01]  /*59250*/  STL [R1+0x2684], R51 ;  /* 0x0026843301007387 */ /* 0x0003e20000100800 */
[----:B------:R-:W-:-:S03]  /*59260*/  IMAD.X R46, R2, 0x1, R46, P2 ;  /* 0x00000001022e7824 */ /* 0x000fc600010e062e */
[----:B------:R1:W-:Y:S01]  /*59270*/  STL [R1+0x2634], R44 ;  /* 0x0026342c01007387 */ /* 0x0003e20000100800 */
[----:B------:R-:W-:-:S03]  /*59280*/  IMAD.X R47, R2, 0x1, R47, P3 ;  /* 0x00000001022f7824 */ /* 0x000fc600018e062f */
[----:B------:R1:W-:Y:S01]  /*59290*/  STL [R1+0x2648], R45 ;  /* 0x0026482d01007387 */ /* 0x0003e20000100800 */
[C---:B------:R-:W-:Y:S02]  /*592a0*/  IMAD.X R60, R2.reuse, 0x1, R60, P4 ;  /* 0x00000001023c7824 */ /* 0x040fe400020e063c */
[----:B------:R-:W-:Y:S01]  /*592b0*/  IMAD.X R61, R2, 0x1, R61, P5 ;  /* 0x00000001023d7824 */ /* 0x000fe200028e063d */
[----:B------:R1:W-:Y:S04]  /*592c0*/  STL [R1+0x2644], R46 ;  /* 0x0026442e01007387 */ /* 0x0003e80000100800 */
[----:B------:R1:W-:Y:S04]  /*592d0*/  STL [R1+0x2664], R61 ;  /* 0x0026643d01007387 */ /* 0x0003e80000100800 */
[----:B------:R1:W-:Y:S04]  /*592e0*/  STL [R1+0x2658], R47 ;  /* 0x0026582f01007387 */ /* 0x0003e80000100800 */
[----:B------:R1:W-:Y:S01]  /*592f0*/  STL [R1+0x2654], R60 ;  /* 0x0026543c01007387 */ /* 0x0003e20000100800 */
[----:B------:R-:W-:Y:S05]  /*59300*/  @P0 BRA `(.L_x_1) ;  /* 0xfffffbb800500947 */ /* 0x000fea000383ffff */
.L_x_0:
[----:B-1----:R-:W2:Y:S01]  /*59310*/  LDL.LU R57, [R1+0xd00] ;  /* 0x000d000001397983 */ /* 0x002ea20000300800 */
[----:B------:R-:W-:Y:S01]  /*59320*/  ULDC.64 UR12, c[0x0][0x228] ;  /* 0x00008a00000c7ab9 */ /* 0x000fe20000000a00 */
[----:B------:R-:W1:Y:S01]  /*59330*/  S2UR UR5, SR_CgaCtaId ;  /* 0x00000000000579c3 */ /* 0x000e620000008800 */
[----:B------:R-:W-:Y:S01]  /*59340*/  UMOV UR4, 0x400 ;  /* 0x0000040000047882 */ /* 0x000fe20000000000 */
[----:B------:R-:W2:Y:S01]  /*59350*/  LDL.LU R56, [R1+0xd04] ;  /* 0x000d040001387983 */ /* 0x000ea20000300800 */
[----:B------:R-:W-:Y:S01]  /*59360*/  ULDC.64 UR10, c[0x0][0x228] ;  /* 0x00008a00000a7ab9 */ /* 0x000fe20000000a00 */
[----:B------:R-:W-:Y:S01]  /*59370*/  ULDC.64 UR6, c[0x0][0x220] ;  /* 0x0000880000067ab9 */ /* 0x000fe20000000a00 */
[----:B------:R-:W-:Y:S01]  /*59380*/  ULDC.64 UR24, c[0x0][0x228] ;  /* 0x00008a0000187ab9 */ /* 0x000fe20000000a00 */
[----:B------:R-:W3:Y:S01]  /*59390*/  LDL.LU R55, [R1+0xd08] ;  /* 0x000d080001377983 */ /* 0x000ee20000300800 */
[----:B------:R-:W-:Y:S01]  /*593a0*/  ULDC UR8, c[0x0][0x244] ;  /* 0x0000910000087ab9 */ /* 0x000fe20000000800 */
[----:B------:R-:W-:Y:S01]  /*593b0*/  ULDC.64 UR26, c[0x0][0x228] ;  /* 0x00008a00001a7ab9 */ /* 0x000fe20000000a00 */
[----:B------:R-:W-:Y:S01]  /*593c0*/  ULDC.64 UR20, c[0x0][0x228] ;  /* 0x00008a0000147ab9 */ /* 0x000fe20000000a00 */
[----:B------:R-:W3:Y:S01]  /*593d0*/  LDL.LU R54, [R1+0xd0c] ;  /* 0x000d0c0001367983 */ /* 0x000ee20000300800 */
[----:B------:R-:W-:Y:S01]  /*593e0*/  ULDC.64 UR18, c[0x0][0x228] ;  /* 0x00008a0000127ab9 */ /* 0x000fe20000000a00 */
[----:B------:R-:W-:Y:S01]  /*593f0*/  ULDC.64 UR16, c[0x0][0x228] ;  /* 0x00008a0000107ab9 */ /* 0x000fe20000000a00 */
[----:B------:R-:W-:Y:S01]  /*59400*/  ULDC.64 UR14, c[0x0][0x228] ;  /* 0x00008a00000e7ab9 */ /* 0x000fe20000000a00 */
[----:B------:R-:W4:Y:S01]  /*59410*/  LDL.LU R53, [R1+0xd10] ;  /* 0x000d100001357983 */ /* 0x000f220000300800 */
[----:B------:R-:W-:Y:S01]  /*59420*/  ULDC.64 UR22, c[0x0][0x228] ;  /* 0x00008a0000167ab9 */ /* 0x000fe20000000a00 */
[----:B------:R-:W-:Y:S01]  /*59430*/  ULDC UR54, c[0x0][0x248] ;  /* 0x0000920000367ab9 */ /* 0x000fe20000000800 */
[----:B------:R-:W-:Y:S01]  /*59440*/  ULDC UR55, c[0x0][0x248] ;  /* 0x0000920000377ab9 */ /* 0x000fe20000000800 */
[----:B------:R-:W4:Y:S01]  /*59450*/  LDL.LU R52, [R1+0xd14] ;  /* 0x000d140001347983 */ /* 0x000f220000300800 */
[----:B------:R-:W-:Y:S01]  /*59460*/  ULDC UR53, c[0x0][0x248] ;  /* 0x0000920000357ab9 */ /* 0x000fe20000000800 */
        /* <DEDUP_REMOVED lines=38> */
[----:B------:R-:W4:Y:S04]  /*596d0*/  LDL.LU R42, [R1+0xd9c] ;  /* 0x000d9c00012a7983 */ /* 0x000f280000300800 */
[----:B------:R-:W4:Y:S04]  /*596e0*/  LDL.LU R41, [R1+0xda0] ;  /* 0x000da00001297983 */ /* 0x000f280000300800 */
        /* <DEDUP_REMOVED lines=39> */
[----:B--2---:R-:W-:-:S05]  /*59960*/  F2FP.SATFINITE.E5M2.F32.PACK_AB_MERGE_C R56, R56, R57, RZ ;  /* 0x000000393838723e */ /* 0x004fca00048060ff */
[----:B------:R-:W-:Y:S01]  /*59970*/  STL [R1+0x1e0], R56 ;  /* 0x0001e03801007387 */ /* 0x000fe20000100800 */
[----:B---3-5:R-:W-:-:S05]  /*59980*/  F2FP.SATFINITE.E5M2.F32.PACK_AB_MERGE_C R0, R54, R55, RZ ;  /* 0x000000373600723e */ /* 0x028fca00048060ff */
[----:B------:R0:W-:Y:S01]  /*59990*/  STL [R1+0x1fc], R0 ;  /* 0x0001fc0001007387 */ /* 0x0001e20000100800 */
[----:B----4-:R-:W-:-:S05]  /*599a0*/  F2FP.SATFINITE.E5M2.F32.PACK_AB_MERGE_C R52, R52, R53, RZ ;  /* 0x000000353434723e */ /* 0x010fca00048060ff */
[----:B------:R-:W-:Y:S01]  /*599b0*/  STL [R1+0x264], R52 ;  /* 0x0002643401007387 */ /* 0x000fe20000100800 */
[----:B------:R-:W-:-:S05]  /*599c0*/  F2FP.SATFINITE.E5M2.F32.PACK_AB_MERGE_C R50, R50, R51, RZ ;  /* 0x000000333232723e */ /* 0x000fca00048060ff */
[----:B------:R-:W-:Y:S01]  /*599d0*/  STL [R1+0x260], R50 ;  /* 0x0002603201007387 */ /* 0x000fe20000100800 */
[----:B0-----:R-:W-:-:S05]  /*599e0*/  F2FP.SATFINITE.E5M2.F32.PACK_AB_MERGE_C R0, R48, R49, RZ ;  /* 0x000000313000723e */ /* 0x001fca00048060ff */
[----:B------:R0:W-:Y:S01]  /*599f0*/  STL [R1+0x290], R0 ;  /* 0x0002900001007387 */ /* 0x0001e20000100800 */
[----:B------:R-:W-:-:S05]  /*59a00*/  F2FP.SATFINITE.E5M2.F32.PACK_AB_MERGE_C R46, R46, R47, RZ ;  /* 0x0000002f2e2e723e */ /* 0x000fca00048060ff */
        /* <DEDUP_REMOVED lines=41> */
[----:B------:R-:W-:-:S03]  /*59ca0*/  F2FP.SATFINITE.E5M2.F32.PACK_AB_MERGE_C R4, R4, R5, RZ ;  /* 0x000000050404723e */ /* 0x000fc600048060ff */
[----:B0-----:R-:W2:Y:S01]  /*59cb0*/  LDL.LU R0, [R1+0x734] ;  /* 0x0007340001007983 */ /* 0x001ea20000300800 */
[----:B------:R-:W-:-:S03]  /*59cc0*/  F2FP.SATFINITE.E5M2.F32.PACK_AB_MERGE_C R2, R2, R3, RZ ;  /* 0x000000030202723e */ /* 0x000fc600048060ff */
[----:B------:R-:W-:Y:S04]  /*59cd0*/  STL [R1+0x1c0], R4 ;  /* 0x0001c00401007387 */ /* 0x000fe80000100800 */
[----:B------:R-:W3:Y:S04]  /*59ce0*/  LDL.LU R61, [R1+0x738] ;  /* 0x00073800013d7983 */ /* 0x000ee80000300800 */
[----:B------:R-:W-:Y:S01]  /*59cf0*/  STL [R1+0x1ac], R2 ;  /* 0x0001ac0201007387 */ /* 0x000fe20000100800 */
[----:B------:R-:W-:Y:S06]  /*59d00*/  BAR.SYNC.DEFER_BLOCKING 0x0 ;  /* 0x0000000000007b1d */ /* 0x000fec0000010000 */
[----:B---3--:R0:W-:Y:S04]  /*59d10*/  STL [R1+0x2ba4], R61 ;  /* 0x002ba43d01007387 */ /* 0x0081e80000100800 */
[----:B0-----:R-:W2:Y:S04]  /*59d20*/  LDL.LU R61, [R1+0x730] ;  /* 0x00073000013d7983 */ /* 0x001ea80000300800 */
[----:B------:R-:W3:Y:S04]  /*59d30*/  LDL.LU R60, [R1+0x73c] ;  /* 0x00073c00013c7983 */ /* 0x000ee80000300800 */
[----:B------:R-:W4:Y:S04]  /*59d40*/  LDL.LU R59, [R1+0xd20] ;  /* 0x000d2000013b7983 */ /* 0x000f280000300800 */
        /* <DEDUP_REMOVED lines=57> */
[----:B--2---:R-:W-:-:S03]  /*5a0e0*/  F2FP.SATFINITE.E5M2.F32.PACK_AB_MERGE_C R0, R0, R61, RZ ;  /* 0x0000003d0000723e */ /* 0x004fc600048060ff */
[----:B------:R-:W2:Y:S04]  /*5a0f0*/  LDL.LU R61, [R1+0x2ba4] ;  /* 0x002ba400013d7983 */ /* 0x000ea80000300800 */
[----:B------:R3:W-:Y:S01]  /*5a100*/  STL [R1+0x12c], R0 ;  /* 0x00012c0001007387 */ /* 0x0007e20000100800 */
[----:B----4-:R-:W-:Y:S02]  /*5a110*/  F2FP.SATFINITE.E5M2.F32.PACK_AB_MERGE_C R58, R58, R59, RZ ;  /* 0x0000003b3a3a723e */ /* 0x010fe400048060ff */
[----:B---3--:R-:W-:Y:S02]  /*5a120*/  F2FP.SATFINITE.E5M2.F32.PACK_AB_MERGE_C R0, R56, R57, RZ ;  /* 0x000000393800723e */ /* 0x008fe400048060ff */
[----:B------:R-:W-:Y:S02]  /*5a130*/  F2FP.SATFINITE.E5M2.F32.PACK_AB_MERGE_C R54, R54, R55, RZ ;  /* 0x000000373636723e */ /* 0x000fe400048060ff */
[----:B------:R-:W-:-:S02]  /*5a140*/  F2FP.SATFINITE.E5M2.F32.PACK_AB_MERGE_C R52, R52, R53, RZ ;  /* 0x000000353434723e */ /* 0x000fc400048060ff */
[----:B------:R-:W-:Y:S02]  /*5a150*/  F2FP.SATFINITE.E5M2.F32.PACK_AB_MERGE_C R48, R48, R49, RZ ;  /* 0x000000313030723e */ /* 0x000fe400048060ff */
[----:B------:R-:W-:Y:S02]  /*5a160*/  F2FP.SATFINITE.E5M2.F32.PACK_AB_MERGE_C R46, R46, R47, RZ ;  /* 0x0000002f2e2e723e */ /* 0x000fe400048060ff */
[----:B------:R-:W-:Y:S02]  /*5a170*/  F2FP.SATFINITE.E5M2.F32.PACK_AB_MERGE_C R42, R42, R43, RZ ;  /* 0x0000002b2a2a723e */ /* 0x000fe400048060ff */
[----:B------:R-:W-:Y:S02]  /*5a180*/  F2FP.SATFINITE.E5M2.F32.PACK_AB_MERGE_C R40, R40, R41, RZ ;  /* 0x000000292828723e */ /* 0x000fe400048060ff */
        /* <DEDUP_REMOVED lines=12> */
[----:B--2---:R-:W-:-:S05]  /*5a250*/  F2FP.SATFINITE.E5M2.F32.PACK_AB_MERGE_C R60, R60, R61, RZ ;  /* 0x0000003d3c3c723e */ /* 0x004fca00048060ff */
[----:B------:R-:W-:Y:S04]  /*5a260*/  STL [R1+0x274], R60 ;  /* 0x0002743c01007387 */ /* 0x000fe80000100800 */
[----:B------:R-:W-:Y:S04]  /*5a270*/  STL [R1+0x84], R58 ;  /* 0x0000843a01007387 */ /* 0x000fe80000100800 */
[----:B------:R0:W-:Y:S04]  /*5a280*/  STL [R1+0x3c], R0 ;  /* 0x00003c0001007387 */ /* 0x0001e80000100800 */
[----:B------:R-:W-:Y:S01]  /*5a290*/  STL [R1+0x1b4], R54 ;  /* 0x0001b43601007387 */ /* 0x000fe20000100800 */
[----:B0-----:R-:W-:-:S03]  /*5a2a0*/  F2FP.SATFINITE.E5M2.F32.PACK_AB_MERGE_C R0, R50, R51, RZ ;  /* 0x000000333200723e */ /* 0x001fc600048060ff */
        /* <DEDUP_REMOVED lines=30> */
[----:B------:R2:W-:Y:S04]  /*5a490*/  STL [R1+0x1a4], R6 ;  /* 0x0001a40601007387 */ /* 0x0005e80000100800 */
[----:B------:R-:W3:Y:S01]  /*5a4a0*/  LDL.LU R53, [R1+0x708] ;  /* 0x0007080001357983 */ /* 0x000ee20000300800 */
[----:B0-----:R-:W-:-:S03]  /*5a4b0*/  F2FP.SATFINITE.E5M2.F32.PACK_AB_MERGE_C R0, R2, R3, RZ ;  /* 0x000000030200723e */ /* 0x001fc600048060ff */
[----:B------:R0:W-:Y:S04]  /*5a4c0*/  STL [R1+0x210], R4 ;  /* 0x0002100401007387 */ /* 0x0001e80000100800 */
[----:B------:R-:W3:Y:S04]  /*5a4d0*/  LDL.LU R52, [R1+0x70c] ;  /* 0x00070c0001347983 */ /* 0x000ee80000300800 */
        /* <DEDUP_REMOVED lines=46> */
[----:B--2---:R-:W2:Y:S04]  /*5a7c0*/  LDL.LU R6, [R1+0xc24] ;  /* 0x000c240001067983 */ /* 0x004ea80000300800 */
[----:B------:R-:W2:Y:S04]  /*5a7d0*/  LDL.LU R5, [R1+0xc28] ;  /* 0x000c280001057983 */ /* 0x000ea80000300800 */
[----:B0-----:R-:W2:Y:S04]  /*5a7e0*/  LDL.LU R4, [R1+0xc2c] ;  /* 0x000c2c0001047983 */ /* 0x001ea80000300800 */
[----:B------:R-:W2:Y:S04]  /*5a7f0*/  LDL.LU R3, [R1+0xc10] ;  /* 0x000c100001037983 */ /* 0x000ea80000300800 */
[----:B------:R-:W2:Y:S01]  /*5a800*/  LDL.LU R2, [R1+0xc14] ;  /* 0x000c140001027983 */ /* 0x000ea20000300800 */
[----:B---3--:R-:W-:-:S05]  /*5a810*/  F2FP.SATFINITE.E5M2.F32.PACK_AB_MERGE_C R0, R52, R53, RZ ;  /* 0x000000353400723e */ /* 0x008fca00048060ff */
[----:B------:R0:W-:Y:S01]  /*5a820*/  STL [R1+0x140], R0 ;  /* 0x0001400001007387 */ /* 0x0001e20000100800 */
[----:B----4-:R-:W-:Y:S02]  /*5a830*/  F2FP.SATFINITE.E5M2.F32.PACK_AB_MERGE_C R50, R50, R51, RZ ;  /* 0x000000333232723e */ /* 0x010fe400048060ff */
[----:B------:R-:W-:-:S03]  /*5a840*/  F2FP.SATFINITE.E5M2.F32.PACK_AB_MERGE_C R48, R48, R49, RZ ;  /* 0x000000313030723e */ /* 0x000fc600048060ff */
[----:B------:R-:W-:Y:S04]  /*5a850*/  STL [R1+0x128], R50 ;  /* 0x0001283201007387 */ /* 0x000fe80000100800 */
[----:B------:R-:W-:Y:S01]  /*5a860*/  STL [R1+0x204], R48 ;  /* 0x0002043001007387 */ /* 0x000fe20000100800 */
[----:B0-----:R-:W-:Y:S02]  /*5a870*/  F2FP.SATFINITE.E5M2.F32.PACK_AB_MERGE_C R0, R46, R47, RZ ;  /* 0x0000002f2e00723e */ /* 0x001fe400048060ff */
[----:B------:R-:W-:-:S05]  /*5a880*/  F2FP.SATFINITE.E5M2.F32.PACK_AB_MERGE_C R53, R44, R45, RZ ;  /* 0x0000002d2c35723e */ /* 0x000fca00048060ff */
[----:B------:R-:W-:Y:S01]  /*5a890*/  STL [R1+0x2ae4], R53 ;  /* 0x002ae43501007387 */ /* 0x000fe20000100800 */
[----:B------:R-:W-:-:S03]  /*5a8a0*/  F2FP.SATFINITE.E5M2.F32.PACK_AB_MERGE_C R42, R42, R43, RZ ;  /* 0x0000002b2a2a723e */ /* 0x000fc600048060ff */
[----:B------:R0:W-:Y:S01]  /*5a8b0*/  STL [R1+0x2c], R0 ;  /* 0x00002c0001007387 */ /* 0x0001e20000100800 */
[----:B------:R-:W-:-:S03]  /*5a8c0*/  F2FP.SATFINITE.E5M2.F32.PACK_AB_MERGE_C R40, R40, R41, RZ ;  /* 0x000000292828723e */ /* 0x000fc600048060ff */
[----:B------:R-:W-:Y:S01]  /*5a8d0*/  STL [R1+0x150], R42 ;  /* 0x0001502a01007387 */ /* 0x000fe20000100800 */
[----:B0-----:R-:W-:-:S03]  /*5a8e0*/  F2FP.SATFINITE.E5M2.F32.PACK_AB_MERGE_C R0, R38, R39, RZ ;  /* 0x000000272600723e */ /* 0x001fc600048060ff */
[----:B------:R-:W-:Y:S04]  /*5a8f0*/  STL [R1+0x14c], R40 ;  /* 0x00014c2801007387 */ /* 0x000fe80000100800 */
[----:B------:R0:W-:Y:S01]  /*5a900*/  STL [R1+0x190], R0 ;  /* 0x0001900001007387 */ /* 0x0001e20000100800 */
[----:B------:R-:W-:Y:S02]  /*5a910*/  F2FP.SATFINITE.E5M2.F32.PACK_AB_MERGE_C R36, R36, R37, RZ ;  /* 0x000000252424723e */ /* 0x000fe400048060ff */
        /* <DEDUP_REMOVED lines=22> */
[----:B------:R-:W-:-:S03]  /*5aa80*/  F2FP.SATFINITE.E5M2.F32.PACK_AB_MERGE_C R50, R12, R13, RZ ;  /* 0x0000000d0c32723e */ /* 0x000fc600048060ff */
[----:B------:R-:W-:Y:S01]  /*5aa90*/  STL [R1+0x2af0], R47 ;  /* 0x002af02f01007387 */ /* 0x000fe20000100800 */
[----:B------:R-:W-:-:S03]  /*5aaa0*/  F2FP.SATFINITE.E5M2.F32.PACK_AB_MERGE_C R10, R10, R11, RZ ;  /* 0x0000000b0a0a723e */ /* 0x000fc600048060ff */
[----:B------:R-:W-:Y:S01]  /*5aab0*/  STL [R1+0x2af4], R50 ;  /* 0x002af43201007387 */ /* 0x000fe20000100800 */
[----:B0-----:R-:W-:-:S03]  /*5aac0*/  F2FP.SATFINITE.E5M2.F32.PACK_AB_MERGE_C R0, R8, R9, RZ ;  /* 0x000000090800723e */ /* 0x001fc600048060ff */
[----:B------:R-:W-:Y:S04]  /*5aad0*/  STL [R1+0x124], R10 ;  /* 0x0001240a01007387 */ /* 0x000fe80000100800 */
[----:B------:R0:W-:Y:S01]  /*5aae0*/  STL [R1+0x11c], R0 ;  /* 0x00011c0001007387 */ /* 0x0001e20000100800 */
[----:B--2---:R-:W-:-:S05]  /*5aaf0*/  F2FP.SATFINITE.E5M2.F32.PACK_AB_MERGE_C R6, R6, R7, RZ ;  /* 0x000000070606723e */ /* 0x004fca00048060ff */
[----:B------:R-:W-:Y:S01]  /*5ab00*/  STL [R1+0x168], R6 ;  /* 0x0001680601007387 */ /* 0x000fe20000100800 */
[----:B------:R-:W-:-:S03]  /*5ab10*/  F2FP.SATFINITE.E5M2.F32.PACK_AB_MERGE_C R4, R4, R5, RZ ;  /* 0x000000050404723e */ /* 0x000fc600048060ff */
[----:B------:R-:W2:Y:S04]  /*5ab20*/  LDL.LU R51, [R1+0xc18] ;  /* 0x000c180001337983 */ /* 0x000ea80000300800 */
[----:B------:R-:W-:Y:S01]  /*5ab30*/  STL [R1+0x164], R4 ;  /* 0x0001640401007387 */ /* 0x000fe20000100800 */
[----:B0-----:R-:W-:-:S03]  /*5ab40*/  F2FP.SATFINITE.E5M2.F32.PACK_AB_MERGE_C R0, R2, R3, RZ ;  /* 0x000000030200723e */ /* 0x001fc600048060ff */
[----:B------:R-:W2:Y:S04]  /*5ab50*/  LDL.LU R53, [R1+0xc1c] ;  /* 0x000c1c0001357983 */ /* 0x000ea80000300800 */
[----:B------:R0:W-:Y:S04]  /*5ab60*/  STL [R1+0x19c], R0 ;  /* 0x00019c0001007387 */ /* 0x0001e80000100800 */
[----:B0-----:R-:W3:Y:S04]  /*5ab70*/  LDL.LU R0, [R1+0xc00] ;  /* 0x000c000001007983 */ /* 0x001ee80000300800 */
        /* <DEDUP_REMOVED lines=56> */
[----:B------:R0:W-:Y:S01]  /*5af00*/  STL [R1+0x198], R50 ;  /* 0x0001983201007387 */ /* 0x0001e20000100800 */
[----:B---3--:R-:W-:Y:S02]  /*5af10*/  F2FP.SATFINITE.E5M2.F32.PACK_AB_MERGE_C R47, R61, R0, RZ ;  /* 0x000000003d2f723e */ /* 0x008fe400048060ff */
[----:B----4-:R-:W-:-:S03]  /*5af20*/  F2FP.SATFINITE.E5M2.F32.PACK_AB_MERGE_C R0, R59, R60, RZ ;  /* 0x0000003c3b00723e */ /* 0x010fc600048060ff */
[----:B------:R2:W-:Y:S04]  /*5af30*/  STL [R1+0x184], R47 ;  /* 0x0001842f01007387 */ /* 0x0005e80000100800 */
[----:B------:R3:W-:Y:S01]  /*5af40*/  STL [R1+0x180], R0 ;  /* 0x0001800001007387 */ /* 0x0007e20000100800 */
[----:B0-----:R-:W-:Y:S02]  /*5af50*/  F2FP.SATFINITE.E5M2.F32.PACK_AB_MERGE_C R50, R57, R58, RZ ;  /* 0x0000003a3932723e */ /* 0x001fe400048060ff */
[----:B--2---:R-:W-:-:S03]  /*5af60*/  F2FP.SATFINITE.E5M2.F32.PACK_AB_MERGE_C R47, R55, R56, RZ ;  /* 0x00000038372f723e */ /* 0x004fc600048060ff */
[----:B------:R-:W-:Y:S01]  /*5af70*/  STL [R1+0x138], R50 ;  /* 0x0001383201007387 */ /* 0x000fe20000100800 */
[----:B---3--:R-:W-:-:S03]  /*5af80*/  F2FP.SATFINITE.E5M2.F32.PACK_AB_MERGE_C R0, R49, R54, RZ ;  /* 0x000000363100723e */ /* 0x008fc600048060ff */
        /* <DEDUP_REMOVED lines=42> */
[----:B------:R-:W-:-:S05]  /*5b230*/  F2FP.SATFINITE.E5M2.F32.PACK_AB_MERGE_C R6, R6, R7, RZ ;  /* 0x000000070606723e */ /* 0x000fca00048060ff */
        /* <DEDUP_REMOVED lines=69> */
[----:B------:R0:W-:Y:S01]  /*5b690*/  STL [R1+0x3fc], R43 ;  /* 0x0003fc2b01007387 */ /* 0x0001e20000100800 */
[----:B---3--:R-:W-:-:S03]  /*5b6a0*/  F2FP.SATFINITE.E5M2.F32.PACK_AB_MERGE_C R0, R49, R54, RZ ;  /* 0x000000363100723e */ /* 0x008fc600048060ff */
[----:B------:R-:W-:Y:S04]  /*5b6b0*/  STL [R1+0x414], R44 ;  /* 0x0004142c01007387 */ /* 0x000fe80000100800 */
[----:B------:R2:W-:Y:S01]  /*5b6c0*/  STL [R1+0x410], R0 ;  /* 0x0004100001007387 */ /* 0x0005e20000100800 */
[----:B0-----:R-:W-:Y:S02]  /*5b6d0*/  F2FP.SATFINITE.E5M2.F32.PACK_AB_MERGE_C R43, R46, R48, RZ ;  /* 0x000000302e2b723e */ /* 0x001fe400048060ff */
[----:B------:R-:W-:-:S03]  /*5b6e0*/  F2FP.SATFINITE.E5M2.F32.PACK_AB_MERGE_C R42, R42, R45, RZ ;  /* 0x0000002d2a2a723e */ /* 0x000fc600048060ff */
[----:B------:R-:W-:Y:S01]  /*5b6f0*/  STL [R1+0x434], R43 ;  /* 0x0004342b01007387 */ /* 0x000fe20000100800 */
[----:B--2---:R-:W-:-:S03]  /*5b700*/  F2FP.SATFINITE.E5M2.F32.PACK_AB_MERGE_C R0, R40, R41, RZ ;  /* 0x000000292800723e */ /* 0x004fc600048060ff */
        /* <DEDUP_REMOVED lines=28> */
[----:B------:R2:W-:Y:S04]  /*5b8d0*/  STL [R1+0xc0], R14 ;  /* 0x0000c00e01007387 */ /* 0x0005e80000100800 */
[----:B------:R3:W-:Y:S01]  /*5b8e0*/  STL [R1+0x70], R12 ;  /* 0x0000700c01007387 */ /* 0x0007e20000100800 */
[----:B0-----:R-:W-:Y:S02]  /*5b8f0*/  F2FP.SATFINITE.E5M2.F32.PACK_AB_MERGE_C R0, R10, R11, RZ ;  /* 0x0000000b0a00723e */ /* 0x001fe400048060ff */
[----:B------:R-:W-:-:S05]  /*5b900*/  F2FP.SATFINITE.E5M2.F32.PACK_AB_MERGE_C R40, R8, R9, RZ ;  /* 0x000000090828723e */ /* 0x000fca00048060ff */
[----:B------:R-:W-:Y:S01]  /*5b910*/  STL [R1+0x2b00], R40 ;  /* 0x002b002801007387 */ /* 0x000fe20000100800 */
[----:B------:R-:W-:-:S03]  /*5b920*/  F2FP.SATFINITE.E5M2.F32.PACK_AB_MERGE_C R42, R6, R7, RZ ;  /* 0x00000007062a723e */ /* 0x000fc600048060ff */
[----:B------:R0:W-:Y:S01]  /*5b930*/  STL [R1+0x6c], R0 ;  /* 0x00006c0001007387 */ /* 0x0001e20000100800 */
[----:B------:R-:W-:-:S03]  /*5b940*/  F2FP.SATFINITE.E5M2.F32.PACK_AB_MERGE_C R39, R4, R5, RZ ;  /* 0x000000050427723e */ /* 0x000fc600048060ff */
[----:B------:R-:W-:Y:S04]  /*5b950*/  STL [R1+0x2b04], R42 ;  /* 0x002b042a01007387 */ /* 0x000fe80000100800 */
[----:B------:R-:W-:Y:S04]  /*5b960*/  STL [R1+0x2b08], R39 ;  /* 0x002b082701007387 */ /* 0x000fe80000100800 */
[----:B------:R-:W4:Y:S04]  /*5b970*/  LDL.LU R60, [R1+0xab0] ;  /* 0x000ab000013c7983 */ /* 0x000f280000300800 */
[----:B------:R-:W4:Y:S04]  /*5b980*/  LDL.LU R28, [R1+0xab4] ;  /* 0x000ab400011c7983 */ /* 0x000f280000300800 */
[----:B------:R-:W4:Y:S04]  /*5b990*/  LDL.LU R59, [R1+0xab8] ;  /* 0x000ab800013b7983 */ /* 0x000f280000300800 */
[----:B------:R-:W4:Y:S04]  /*5b9a0*/  LDL.LU R37, [R1+0xabc] ;  /* 0x000abc0001257983 */ /* 0x000f280000300800 */
[----:B------:R-:W0:Y:S04]  /*5b9b0*/  LDL.LU R58, [R1+0xaa0] ;  /* 0x000aa000013a7983 */ /* 0x000e280000300800 */
[----:B------:R-:W0:Y:S04]  /*5b9c0*/  LDL.LU R57, [R1+0xaa4] ;  /* 0x000aa40001397983 */ /* 0x000e280000300800 */
        /* <DEDUP_REMOVED lines=31> */
[----:B---3--:R-:W3:Y:S04]  /*5bbc0*/  LDL.LU R12, [R1+0xa44] ;  /* 0x000a4400010c7983 */ /* 0x008ee80000300800 */
[----:B------:R-:W3:Y:S04]  /*5bbd0*/  LDL.LU R11, [R1+0xa48] ;  /* 0x000a4800010b7983 */ /* 0x000ee80000300800 */
[----:B------:R-:W3:Y:S04]  /*5bbe0*/  LDL.LU R10, [R1+0xa4c] ;  /* 0x000a4c00010a7983 */ /* 0x000ee80000300800 */
[----:B------:R-:W3:Y:S04]  /*5bbf0*/  LDL.LU R9, [R1+0xa30] ;  /* 0x000a300001097983 */ /* 0x000ee80000300800 */
[----:B------:R-:W3:Y:S01]  /*5bc00*/  LDL.LU R8, [R1+0xa34] ;  /* 0x000a340001087983 */ /* 0x000ee20000300800 */
[----:B------:R-:W-:-:S03]  /*5bc10*/  F2FP.SATFINITE.E5M2.F32.PACK_AB_MERGE_C R48, R2, R3, RZ ;  /* 0x000000030230723e */ /* 0x000fc600048060ff */
[----:B------:R-:W3:Y:S04]  /*5bc20*/  LDL.LU R7, [R1+0xa38] ;  /* 0x000a380001077983 */ /* 0x000ee80000300800 */
[----:B------:R-:W3:Y:S04]  /*5bc30*/  LDL.LU R6, [R1+0xa3c] ;  /* 0x000a3c0001067983 */ /* 0x000ee80000300800 */
[----:B------:R-:W3:Y:S04]  /*5bc40*/  LDL.LU R5, [R1+0xa20] ;  /* 0x000a200001057983 */ /* 0x000ee80000300800 */
[----:B------:R-:W3:Y:S04]  /*5bc50*/  LDL.LU R4, [R1+0xa24] ;  /* 0x000a240001047983 */ /* 0x000ee80000300800 */
[----:B------:R-:W3:Y:S04]  /*5bc60*/  LDL.LU R3, [R1+0xa28] ;  /* 0x000a280001037983 */ /* 0x000ee80000300800 */
[----:B------:R-:W3:Y:S04]  /*5bc70*/  LDL.LU R2, [R1+0xa2c] ;  /* 0x000a2c0001027983 */ /* 0x000ee80000300800 */
[----:B------:R-:W-:Y:S01]  /*5bc80*/  STL [R1+0x2b0c], R48 ;  /* 0x002b0c3001007387 */ /* 0x000fe20000100800 */
[----:B----4-:R-:W-:-:S02]  /*5bc90*/  F2FP.SATFINITE.E5M2.F32.PACK_AB_MERGE_C R28, R28, R60, RZ ;  /* 0x0000003c1c1c723e */ /* 0x010fc400048060ff */
[----:B------:R-:W-:-:S03]  /*5bca0*/  F2FP.SATFINITE.E5M2.F32.PACK_AB_MERGE_C R37, R37, R59, RZ ;  /* 0x0000003b2525723e */ /* 0x000fc600048060ff */
[----:B------:R-:W-:Y:S04]  /*5bcb0*/  STL [R1+0x2b10], R28 ;  /* 0x002b101c01007387 */ /* 0x000fe80000100800 */
[----:B------:R4:W-:Y:S01]  /*5bcc0*/  STL [R1+0x2b14], R37 ;  /* 0x002b142501007387 */ /* 0x0009e20000100800 */
[----:B0-----:R-:W-:-:S05]  /*5bcd0*/  F2FP.SATFINITE.E5M2.F32.PACK_AB_MERGE_C R0, R57, R58, RZ ;  /* 0x0000003a3900723e */ /* 0x001fca00048060ff */
[----:B------:R0:W-:Y:S01]  /*5bce0*/  STL [R1+0x68], R0 ;  /* 0x0000680001007387 */ /* 0x0001e20000100800 */
[----:B----4-:R-:W-:Y:S02]  /*5bcf0*/  F2FP.SATFINITE.E5M2.F32.PACK_AB_MERGE_C R37, R55, R56, RZ ;  /* 0x000000383725723e */ /* 0x010fe400048060ff */
[----:B------:R-:W-:-:S03]  /*5bd00*/  F2FP.SATFINITE.E5M2.F32.PACK_AB_MERGE_C R28, R49, R54, RZ ;  /* 0x00000036311c723e */ /* 0x000fc600048060ff */
[----:B------:R4:W-:Y:S04]  /*5bd10*/  STL [R1+0x40], R37 ;  /* 0x0000402501007387 */ /* 0x0009e80000100800 */
[----:B------:R1:W-:Y:S01]  /*5bd20*/  STL [R1+0x94], R28 ;  /* 0x0000941c01007387 */ /* 0x0003e20000100800 */
[----:B0-----:R-:W-:-:S05]  /*5bd30*/  F2FP.SATFINITE.E5M2.F32.PACK_AB_MERGE_C R0, R45, R46, RZ ;  /* 0x0000002e2d00723e */ /* 0x001fca00048060ff */
[----:B------:R0:W-:Y:S01]  /*5bd40*/  STL [R1+0x8c], R0 ;  /* 0x00008c0001007387 */ /* 0x0001e20000100800 */
[----:B----4-:R-:W-:Y:S02]  /*5bd50*/  F2FP.SATFINITE.E5M2.F32.PACK_AB_MERGE_C R37, R38, R41, RZ ;  /* 0x000000292625723e */ /* 0x010fe400048060ff */
[----:B-1----:R-:W-:-:S03]  /*5bd60*/  F2FP.SATFINITE.E5M2.F32.PACK_AB_MERGE_C R28, R35, R36, RZ ;  /* 0x00000024231c723e */ /* 0x002fc600048060ff */
[----:B------:R-:W-:Y:S04]  /*5bd70*/  STL [R1+0xbc], R37 ;  /* 0x0000bc2501007387 */ /* 0x000fe80000100800 */
[----:B------:R1:W-:Y:S01]  /*5bd80*/  STL [R1+0xb8], R28 ;  /* 0x0000b81c01007387 */ /* 0x0003e20000100800 */
[----:B0-----:R-:W-:-:S05]  /*5bd90*/  F2FP.SATFINITE.E5M2.F32.PACK_AB_MERGE_C R0, R33, R34, RZ ;  /* 0x000000222100723e */ /* 0x001fca00048060ff */
[----:B------:R0:W-:Y:S01]  /*5bda0*/  STL [R1+0x90], R0 ;  /* 0x0000900001007387 */ /* 0x0001e20000100800 */
[----:B------:R-:W-:Y:S02]  /*5bdb0*/  F2FP.SATFINITE.E5M2.F32.PACK_AB_MERGE_C R31, R31, R32, RZ ;  /* 0x000000201f1f723e */ /* 0x000fe400048060ff */
[----:B-1----:R-:W-:-:S03]  /*5bdc0*/  F2FP.SATFINITE.E5M2.F32.PACK_AB_MERGE_C R28, R29, R30, RZ ;  /* 0x0000001e1d1c723e */ /* 0x002fc600048060ff */
[----:B------:R-:W-:Y:S04]  /*5bdd0*/  STL [R1+0xb0], R31 ;  /* 0x0000b01f01007387 */ /* 0x000fe80000100800 */
[----:B------:R-:W-:Y:S01]  /*5bde0*/  STL [R1+0x38], R28 ;  /* 0x0000381c01007387 */ /* 0x000fe20000100800 */
[----:B0-----:R-:W-:Y:S02]  /*5bdf0*/  F2FP.SATFINITE.E5M2.F32.PACK_AB_MERGE_C R0, R26, R27, RZ ;  /* 0x0000001b1a00723e */ /* 0x001fe400048060ff */
[----:B------:R-:W-:-:S05]  /*5be00*/  F2FP.SATFINITE.E5M2.F32.PACK_AB_MERGE_C R45, R24, R25, RZ ;  /* 0x00000019182d723e */ /* 0x000fca00048060ff */
[----:B------:R-:W-:Y:S04]  /*5be10*/  STL [R1+0x2b18], R45 ;  /* 0x002b182d01007387 */ /* 0x000fe80000100800 */
[----:B------:R0:W-:Y:S01]  /*5be20*/  STL [R1+0x64], R0 ;  /* 0x0000640001007387 */ /* 0x0001e20000100800 */
[----:B------:R-:W-:Y:S02]  /*5be30*/  F2FP.SATFINITE.E5M2.F32.PACK_AB_MERGE_C R34, R20, R21, RZ ;  /* 0x000000151422723e */ /* 0x000fe400048060ff */
[----:B0-----:R-:W-:-:S03]  /*5be40*/  F2FP.SATFINITE.E5M2.F32.PACK_AB_MERGE_C R0, R22, R23, RZ ;  /* 0x000000171600723e */ /* 0x001fc600048060ff */
[----:B------:R-:W-:Y:S01]  /*5be50*/  STL [R1+0x2b1c], R34 ;  /* 0x002b1c2201007387 */ /* 0x000fe20000100800 */
[----:B------:R-:W-:-:S03]  /*5be60*/  F2FP.SATFINITE.E5M2.F32.PACK_AB_MERGE_C R33, R18, R19, RZ ;  /* 0x000000131221723e */ /* 0x000fc600048060ff */
[----:B------:R0:W-:Y:S01]  /*5be70*/  STL [R1+0xa8], R0 ;  /* 0x0000a80001007387 */ /* 0x0001e20000100800 */
[----:B------:R-:W-:-:S03]  /*5be80*/  F2FP.SATFINITE.E5M2.F32.PACK_AB_MERGE_C R30, R16, R17, RZ ;  /* 0x00000011101e723e */ /* 0x000fc600048060ff */
[----:B------:R-:W-:Y:S01]  /*5be90*/  STL [R1+0x2b20], R33 ;  /* 0x002b202101007387 */ /* 0x000fe20000100800 */
[----:B--2---:R-:W-:-:S03]  /*5bea0*/  F2FP.SATFINITE.E5M2.F32.PACK_AB_MERGE_C R29, R14, R15, RZ ;  /* 0x0000000f0e1d723e */ /* 0x004fc600048060ff */
[----:B------:R-:W-:Y:S01]  /*5beb0*/  STL [R1+0x2b24], R30 ;  /* 0x002b241e01007387 */ /* 0x000fe20000100800 */
[----:B---3--:R-:W-:-:S03]  /*5bec0*/  F2FP.SATFINITE.E5M2.F32.PACK_AB_MERGE_C R12, R12, R13, RZ ;  /* 0x0000000d0c0c723e */ /* 0x008fc600048060ff */
        /* <DEDUP_REMOVED lines=8> */
[----:B0-----:R-:W-:-:S03]  /*5bf50*/  F2FP.SATFINITE.E5M2.F32.PACK_AB_MERGE_C R0, R4, R5, RZ ;  /* 0x000000050400723e */ /* 0x001fc600048060ff */
[----:B------:R-:W2:Y:S04]  /*5bf60*/  LDL.LU R53, [R1+0x980] ;  /* 0x0009800001357983 */ /* 0x000ea80000300800 */
[----:B------:R0:W-:Y:S01]  /*5bf70*/  STL [R1+0x7c], R0 ;  /* 0x00007c0001007387 */ /* 0x0001e20000100800 */
[----:B------:R-:W-:-:S03]  /*5bf80*/  F2FP.SATFINITE.E5M2.F32.PACK_AB_MERGE_C R2, R2, R3, RZ ;  /* 0x000000030202723e */ /* 0x000fc600048060ff */
[----:B0-----:R-:W2:Y:S04]  /*5bf90*/  LDL.LU R0, [R1+0x984] ;  /* 0x0009840001007983 */ /* 0x001ea80000300800 */
[----:B------:R0:W-:Y:S04]  /*5bfa0*/  STL [R1+0x88], R2 ;  /* 0x0000880201007387 */ /* 0x0001e80000100800 */
        /* <DEDUP_REMOVED lines=41> */
[----:B0-----:R-:W4:Y:S01]  /*5c240*/  LDL.LU R2, [R1+0x60c] ;  /* 0x00060c0001027983 */ /* 0x001f220000300800 */
[----:B--2---:R-:W-:-:S05]  /*5c250*/  F2FP.SATFINITE.E5M2.F32.PACK_AB_MERGE_C R0, R0, R53, RZ ;  /* 0x000000350000723e */ /* 0x004fca00048060ff */
[----:B------:R0:W-:Y:S01]  /*5c260*/  STL [R1+0x5c], R0 ;  /* 0x00005c0001007387 */ /* 0x0001e20000100800 */
[----:B---3--:R-:W-:Y:S02]  /*5c270*/  F2FP.SATFINITE.E5M2.F32.PACK_AB_MERGE_C R29, R60, R61, RZ ;  /* 0x0000003d3c1d723e */ /* 0x008fe400048060ff */
[----:B----4-:R-:W-:-:S03]  /*5c280*/  F2FP.SATFINITE.E5M2.F32.PACK_AB_MERGE_C R28, R58, R59, RZ ;  /* 0x0000003b3a1c723e */ /* 0x010fc600048060ff */
        /* <DEDUP_REMOVED lines=36> */
[----:B------:R-:W-:Y:S04]  /*5c4d0*/  STL [R1+0x2b4c], R46 ;  /* 0x002b4c2e01007387 */ /* 0x000fe80000100800 */
[----:B------:R0:W-:Y:S04]  /*5c4e0*/  STL [R1], R0 ;  /* 0x0000000001007387 */ /* 0x0001e80000100800 */
[----:B------:R-:W2:Y:S04]  /*5c4f0*/  LDL.LU R51, [R1+0x5f0] ;  /* 0x0005f00001337983 */ /* 0x000ea80000300800 */
[----:B------:R-:W2:Y:S01]  /*5c500*/  LDL.LU R38, [R1+0x5f4] ;  /* 0x0005f40001267983 */ /* 0x000ea20000300800 */
[----:B0-----:R-:W-:-:S05]  /*5c510*/  F2FP.SATFINITE.E5M2.F32.PACK_AB_MERGE_C R0, R2, R3, RZ ;  /* 0x000000030200723e */ /* 0x001fca00048060ff */
[----:B------:R0:W-:Y:S04]  /*5c520*/  STL [R1+0x44], R0 ;  /* 0x0000440001007387 */ /* 0x0001e80000100800 */
[----:B------:R-:W3:Y:S04]  /*5c530*/  LDL.LU R53, [R1+0x5f8] ;  /* 0x0005f80001357983 */ /* 0x000ee80000300800 */
[----:B------:R-:W3:Y:S04]  /*5c540*/  LDL.LU R54, [R1+0x5fc] ;  /* 0x0005fc0001367983 */ /* 0x000ee80000300800 */
        /* <DEDUP_REMOVED lines=34> */
[----:B---3--:R-:W-:Y:S02]  /*5c770*/  F2FP.SATFINITE.E5M2.F32.PACK_AB_MERGE_C R54, R54, R53, RZ ;  /* 0x000000353636723e */ /* 0x008fe400048060ff */
[----:B----4-:R-:W-:-:S03]  /*5c780*/  F2FP.SATFINITE.E5M2.F32.PACK_AB_MERGE_C R24, R24, R0, RZ ;  /* 0x000000001818723e */ /* 0x010fc600048060ff */
[----:B------:R-:W-:Y:S01]  /*5c790*/  STL [R1+0x2b54], R54 ;  /* 0x002b543601007387 */ /* 0x000fe20000100800 */
[----:B------:R-:W-:-:S03]  /*5c7a0*/  F2FP.SATFINITE.E5M2.F32.PACK_AB_MERGE_C R23, R23, R61, RZ ;  /* 0x0000003d1717723e */ /* 0x000fc600048060ff */
        /* <DEDUP_REMOVED lines=11> */
[----:B------:R0:W-:Y:S01]  /*5c860*/  STL [R1+0x18], R20 ;  /* 0x0000181401007387 */ /* 0x0001e20000100800 */
[----:B------:R-:W-:Y:S02]  /*5c870*/  F2FP.SATFINITE.E5M2.F32.PACK_AB_MERGE_C R0, R18, R19, RZ ;  /* 0x000000131200723e */ /* 0x000fe400048060ff */
        /* <DEDUP_REMOVED lines=14> */
[----:B------:R-:W-:Y:S04]  /*5c960*/  STL [R1+0x2b88], R20 ;  /* 0x002b881401007387 */ /* 0x000fe80000100800 */
        /* <DEDUP_REMOVED lines=27> */
[----:B------:R-:W-:-:S03]  /*5cb20*/  F2FP.SATFINITE.E5M2.F32.PACK_AB_MERGE_C R19, R2, R3, RZ ;  /* 0x000000030213723e */ /* 0x000fc600048060ff */
        /* <DEDUP_REMOVED lines=17> */
[----:B------:R-:W-:Y:S01]  /*5cc40*/  STL [R1+0x2b8c], R19 ;  /* 0x002b8c1301007387 */ /* 0x000fe20000100800 */
[----:B--2---:R-:W-:-:S02]  /*5cc50*/  F2FP.SATFINITE.E5M2.F32.PACK_AB_MERGE_C R18, R18, R56, RZ ;  /* 0x000000381212723e */ /* 0x004fc400048060ff */
[----:B---3--:R-:W-:-:S03]  /*5cc60*/  F2FP.SATFINITE.E5M2.F32.PACK_AB_MERGE_C R17, R17, R57, RZ ;  /* 0x000000391111723e */ /* 0x008fc600048060ff */
[----:B------:R-:W-:Y:S01]  /*5cc70*/  STL [R1+0x2b90], R18 ;  /* 0x002b901201007387 */ /* 0x000fe20000100800 */
[----:B----4-:R-:W-:-:S03]  /*5cc80*/  F2FP.SATFINITE.E5M2.F32.PACK_AB_MERGE_C R16, R16, R25, RZ ;  /* 0x000000191010723e */ /* 0x010fc600048060ff */
[----:B------:R-:W-:Y:S01]  /*5cc90*/  STL [R1+0x2b94], R17 ;  /* 0x002b941101007387 */ /* 0x000fe20000100800 */
[----:B------:R-:W-:-:S03]  /*5cca0*/  F2FP.SATFINITE.E5M2.F32.PACK_AB_MERGE_C R15, R15, R26, RZ ;  /* 0x0000001a0f0f723e */ /* 0x000fc600048060ff */
[----:B------:R-:W-:Y:S01]  /*5ccb0*/  STL [R1+0x2b98], R16 ;  /* 0x002b981001007387 */ /* 0x000fe20000100800 */
[----:B------:R-:W-:-:S03]  /*5ccc0*/  F2FP.SATFINITE.E5M2.F32.PACK_AB_MERGE_C R14, R14, R49, RZ ;  /* 0x000000310e0e723e */ /* 0x000fc600048060ff */
[----:B------:R-:W-:Y:S04]  /*5ccd0*/  STL [R1+0x2b9c], R15 ;  /* 0x002b9c0f01007387 */ /* 0x000fe80000100800 */
[----:B------:R-:W-:Y:S01]  /*5cce0*/  STL [R1+0x2ba0], R14 ;  /* 0x002ba00e01007387 */ /* 0x000fe20000100800 */
[----:B------:R-:W-:Y:S02]  /*5ccf0*/  F2FP.SATFINITE.E5M2.F32.PACK_AB_MERGE_C R12, R12, R31, RZ ;  /* 0x0000001f0c0c723e */ /* 0x000fe400048060ff */
[----:B------:R-:W-:-:S03]  /*5cd00*/  F2FP.SATFINITE.E5M2.F32.PACK_AB_MERGE_C R11, R11, R41, RZ ;  /* 0x000000290b0b723e */ /* 0x000fc600048060ff */
[----:B------:R-:W-:Y:S04]  /*5cd10*/  STL [R1+0x2acc], R12 ;  /* 0x002acc0c01007387 */ /* 0x000fe80000100800 */
[----:B------:R-:W-:Y:S01]  /*5cd20*/  STL [R1+0x2ad0], R11 ;  /* 0x002ad00b01007387 */ /* 0x000fe20000100800 */
[----:B------:R-:W-:-:S05]  /*5cd30*/  F2FP.SATFINITE.E5M2.F32.PACK_AB_MERGE_C R9, R9, R30, RZ ;  /* 0x0000001e0909723e */ /* 0x000fca00048060ff */
[----:B------:R-:W-:Y:S01]  /*5cd40*/  STL [R1+0x2ad4], R9 ;  /* 0x002ad40901007387 */ /* 0x000fe20000100800 */
[----:B------:R-:W-:-:S05]  /*5cd50*/  F2FP.SATFINITE.E5M2.F32.PACK_AB_MERGE_C R5, R5, R37, RZ ;  /* 0x000000250505723e */ /* 0x000fca00048060ff */
[----:B------:R0:W-:Y:S02]  /*5cd60*/  STL [R1+0x2ac4], R5 ;  /* 0x002ac40501007387 */ /* 0x0001e40000100800 */
[----:B0-----:R-:W-:-:S05]  /*5cd70*/  F2FP.SATFINITE.E5M2.F32.PACK_AB_MERGE_C R5, R43, R40, RZ ;  /* 0x000000282b05723e */ /* 0x001fca00048060ff */
[----:B------:R0:W-:Y:S01]  /*5cd80*/  STL [R1+0x324], R5 ;  /* 0x0003240501007387 */ /* 0x0001e20000100800 */
[----:B------:R-:W-:-:S05]  /*5cd90*/  F2FP.SATFINITE.E5M2.F32.PACK_AB_MERGE_C R11, R50, R44, RZ ;  /* 0x0000002c320b723e */ /* 0x000fca00048060ff */
[----:B------:R1:W-:Y:S01]  /*5cda0*/  STL [R1+0x320], R11 ;  /* 0x0003200b01007387 */ /* 0x0003e20000100800 */
[----:B------:R-:W-:-:S03]  /*5cdb0*/  F2FP.SATFINITE.E5M2.F32.PACK_AB_MERGE_C R9, R52, R47, RZ ;  /* 0x0000002f3409723e */ /* 0x000fc600048060ff */
[----:B------:R-:W2:Y:S04]  /*5cdc0*/  LDL.LU R14, [R1+0x810] ;  /* 0x00081000010e7983 */ /* 0x000ea80000300800 */
[----:B------:R-:W-:Y:S01]  /*5cdd0*/  STL [R1+0x350], R9 ;  /* 0x0003500901007387 */ /* 0x000fe20000100800 */
[----:B0-----:R-:W-:-:S03]  /*5cde0*/  F2FP.SATFINITE.E5M2.F32.PACK_AB_MERGE_C R5, R53, R51, RZ ;  /* 0x000000333505723e */ /* 0x001fc600048060ff */
[----:B------:R-:W2:Y:S04]  /*5cdf0*/  LDL.LU R15, [R1+0x814] ;  /* 0x00081400010f7983 */ /* 0x000ea80000300800 */
        /* <DEDUP_REMOVED lines=39> */
[----:B------:R-:W4:Y:S01]  /*5d070*/  LDL.LU R30, [R1+0x7a0] ;  /* 0x0007a000011e7983 */ /* 0x000f220000300800 */
[----:B------:R-:W-:-:S03]  /*5d080*/  F2FP.SATFINITE.E5M2.F32.PACK_AB_MERGE_C R6, R6, R45, RZ ;  /* 0x0000002d0606723e */ /* 0x000fc600048060ff */
[----:B------:R-:W4:Y:S01]  /*5d090*/  LDL.LU R33, [R1+0x7a4] ;  /* 0x0007a40001217983 */ /* 0x000f220000300800 */
[----:B------:R-:W-:-:S03]  /*5d0a0*/  F2FP.SATFINITE.E5M2.F32.PACK_AB_MERGE_C R4, R4, R28, RZ ;  /* 0x0000001c0404723e */ /* 0x000fc600048060ff */
[----:B------:R-:W4:Y:S04]  /*5d0b0*/  LDL.LU R34, [R1+0x7a8] ;  /* 0x0007a80001227983 */ /* 0x000f280000300800 */
[----:B------:R-:W4:Y:S04]  /*5d0c0*/  LDL.LU R45, [R1+0x7ac] ;  /* 0x0007ac00012d7983 */ /* 0x000f280000300800 */
[----:B------:R-:W4:Y:S04]  /*5d0d0*/  LDL.LU R37, [R1+0x790] ;  /* 0x0007900001257983 */ /* 0x000f280000300800 */
[----:B------:R-:W4:Y:S01]  /*5d0e0*/  LDL.LU R28, [R1+0x794] ;  /* 0x00079400011c7983 */ /* 0x000f220000300800 */
[----:B------:R-:W-:-:S02]  /*5d0f0*/  F2FP.SATFINITE.E5M2.F32.PACK_AB_MERGE_C R3, R3, R48, RZ ;  /* 0x000000300303723e */ /* 0x000fc400048060ff */
[----:B------:R-:W-:Y:S01]  /*5d100*/  F2FP.SATFINITE.E5M2.F32.PACK_AB_MERGE_C R2, R2, R39, RZ ;  /* 0x000000270202723e */ /* 0x000fe200048060ff */
        /* <DEDUP_REMOVED lines=10> */
[----:B------:R-:W4:Y:S01]  /*5d1b0*/  LDL.LU R9, [R1+0x77c] ;  /* 0x00077c0001097983 */ /* 0x000f220000300800 */
[----:B--2---:R-:W-:-:S03]  /*5d1c0*/  F2FP.SATFINITE.E5M2.F32.PACK_AB_MERGE_C R15, R15, R14, RZ ;  /* 0x0000000e0f0f723e */ /* 0x004fc600048060ff */
[----:B------:R-:W2:Y:S04]  /*5d1d0*/  LDL.LU R14, [R1+0x2ba0] ;  /* 0x002ba000010e7983 */ /* 0x000ea80000300800 */
[----:B------:R0:W-:Y:S01]  /*5d1e0*/  STL [R1+0x368], R15 ;  /* 0x0003680f01007387 */ /* 0x0001e20000100800 */
[----:B---3--:R-:W-:-:S03]  /*5d1f0*/  F2FP.SATFINITE.E5M2.F32.PACK_AB_MERGE_C R17, R17, R16, RZ ;  /* 0x000000101111723e */ /* 0x008fc600048060ff */
[----:B0-----:R-:W3:Y:S01]  /*5d200*/  LDL.LU R15, [R1+0x2b9c] ;  /* 0x002b9c00010f7983 */ /* 0x001ee20000300800 */
[----:B----4-:R-:W-:-:S03]  /*5d210*/  F2FP.SATFINITE.E5M2.F32.PACK_AB_MERGE_C R19, R19, R18, RZ ;  /* 0x000000121313723e */ /* 0x010fc600048060ff */
[----:B------:R-:W4:Y:S04]  /*5d220*/  LDL.LU R16, [R1+0x2b98] ;  /* 0x002b980001107983 */ /* 0x000f280000300800 */
[----:B------:R0:W-:Y:S01]  /*5d230*/  STL [R1+0x364], R17 ;  /* 0x0003641101007387 */ /* 0x0001e20000100800 */
[----:B------:R-:W-:-:S03]  /*5d240*/  F2FP.SATFINITE.E5M2.F32.PACK_AB_MERGE_C R21, R21, R20, RZ ;  /* 0x000000141515723e */ /* 0x000fc600048060ff */
[----:B0-----:R-:W2:Y:S01]  /*5d250*/  LDL.LU R17, [R1+0x2b94] ;  /* 0x002b940001117983 */ /* 0x001ea20000300800 */
[----:B------:R-:W-:-:S03]  /*5d260*/  F2FP.SATFINITE.E5M2.F32.PACK_AB_MERGE_C R52, R52, R22, RZ ;  /* 0x000000163434723e */ /* 0x000fc600048060ff */
[----:B------:R-:W3:Y:S04]  /*5d270*/  LDL.LU R18, [R1+0x2b90] ;  /* 0x002b900001127983 */ /* 0x000ee80000300800 */
[----:B------:R0:W-:Y:S01]  /*5d280*/  STL [R1+0x378], R19 ;  /* 0x0003781301007387 */ /* 0x0001e20000100800 */
[----:B------:R-:W-:-:S03]  /*5d290*/  F2FP.SATFINITE.E5M2.F32.PACK_AB_MERGE_C R12, R12, R11, RZ ;  /* 0x0000000b0c0c723e */ /* 0x000fc600048060ff */
[----:B0-----:R-:W4:Y:S04]  /*5d2a0*/  LDL.LU R19, [R1+0x2b8c] ;  /* 0x002b8c0001137983 */ /* 0x001f280000300800 */
[----:B------:R-:W4:Y:S04]  /*5d2b0*/  LDL.LU R20, [R1+0x2b88] ;  /* 0x002b880001147983 */ /* 0x000f280000300800 */
[----:B------:R0:W-:Y:S01]  /*5d2c0*/  STL [R1+0x374], R21 ;  /* 0x0003741501007387 */ /* 0x0001e20000100800 */
[----:B------:R-:W-:Y:S02]  /*5d2d0*/  F2FP.SATFINITE.E5M2.F32.PACK_AB_MERGE_C R36, R36, R32, RZ ;  /* 0x000000202424723e */ /* 0x000fe400048060ff */
[----:B------:R-:W-:Y:S01]  /*5d2e0*/  F2FP.SATFINITE.E5M2.F32.PACK_AB_MERGE_C R59, R59, R58, RZ ;  /* 0x0000003a3b3b723e */ /* 0x000fe200048060ff */
[----:B0-----:R-:W4:Y:S04]  /*5d2f0*/  LDL.LU R21, [R1+0x2b84] ;  /* 0x002b840001157983 */ /* 0x001f280000300800 */
[----:B------:R-:W4:Y:S04]  /*5d300*/  LDL.LU R22, [R1+0x2b80] ;  /* 0x002b800001167983 */ /* 0x000f280000300800 */
[----:B------:R0:W-:Y:S01]  /*5d310*/  STL [R1+0x38c], R52 ;  /* 0x00038c3401007387 */ /* 0x0001e20000100800 */
[----:B------:R-:W-:-:S03]  /*5d320*/  F2FP.SATFINITE.E5M2.F32.PACK_AB_MERGE_C R61, R61, R60, RZ ;  /* 0x0000003c3d3d723e */ /* 0x000fc600048060ff */
[----:B0-----:R-:W2:Y:S04]  /*5d330*/  LDL.LU R52, [R1+0x580] ;  /* 0x0005800001347983 */ /* 0x001ea80000300800 */
[----:B------:R-:W4:Y:S04]  /*5d340*/  LDL.LU R11, [R1+0x588] ;  /* 0x00058800010b7983 */ /* 0x000f280000300800 */
[----:B------:R0:W-:Y:S01]  /*5d350*/  STL [R1+0x384], R12 ;  /* 0x0003840c01007387 */ /* 0x0001e20000100800 */
[----:B------:R-:W-:-:S03]  /*5d360*/  F2FP.SATFINITE.E5M2.F32.PACK_AB_MERGE_C R51, R51, R35, RZ ;  /* 0x000000233333723e */ /* 0x000fc600048060ff */
[----:B0-----:R-:W4:Y:S04]  /*5d370*/  LDL.LU R12, [R1+0x58c] ;  /* 0x00058c00010c7983 */ /* 0x001f280000300800 */
        /* <DEDUP_REMOVED lines=36> */
[----:B------:R-:W3:Y:S04]  /*5d5c0*/  LDL.LU R26, [R1+0x2b3c] ;  /* 0x002b3c00011a7983 */ /* 0x000ee80000300800 */
        /* <DEDUP_REMOVED lines=8> */
[----:B------:R0:W-:Y:S04]  /*5d650*/  STL [R1+0x358], R29 ;  /* 0x0003581d01007387 */ /* 0x0001e80000100800 */
        /* <DEDUP_REMOVED lines=9> */
[----:B0-----:R-:W2:Y:S01]  /*5d6f0*/  LDL.LU R28, [R1+0x2b10] ;  /* 0x002b1000011c7983 */ /* 0x001ea20000300800 */
[----:B------:R-:W-:-:S02]  /*5d700*/  F2FP.SATFINITE.E5M2.F32.PACK_AB_MERGE_C R39, R39, R48, RZ ;  /* 0x000000302727723e */ /* 0x000fc400048060ff */
[----:B------:R-:W-:Y:S01]  /*5d710*/  F2FP.SATFINITE.E5M2.F32.PACK_AB_MERGE_C R40, R40, R42, RZ ;  /* 0x0000002a2828723e */ /* 0x000fe200048060ff */
[----:B------:R-:W4:Y:S01]  /*5d720*/  LDL.LU R48, [R1+0x2b0c] ;  /* 0x002b0c0001307983 */ /* 0x000f220000300800 */
[----:B------:R-:W-:-:S03]  /*5d730*/  F2FP.SATFINITE.E5M2.F32.PACK_AB_MERGE_C R44, R44, R43, RZ ;  /* 0x0000002b2c2c723e */ /* 0x000fc600048060ff */
[----:B------:R0:W-:Y:S01]  /*5d740*/  STL [R1+0x37c], R39 ;  /* 0x00037c2701007387 */ /* 0x0001e20000100800 */
[----:B------:R-:W-:Y:S02]  /*5d750*/  F2FP.SATFINITE.E5M2.F32.PACK_AB_MERGE_C R47, R47, R50, RZ ;  /* 0x000000322f2f723e */ /* 0x000fe400048060ff */
[----:B------:R-:W-:Y:S01]  /*5d760*/  F2FP.SATFINITE.E5M2.F32.PACK_AB_MERGE_C R9, R9, R5, RZ ;  /* 0x000000050909723e */ /* 0x000fe200048060ff */
        /* <DEDUP_REMOVED lines=10> */
[----:B------:R3:W-:Y:S02]  /*5d810*/  STL [R1+0x3bc], R9 ;  /* 0x0003bc0901007387 */ /* 0x0007e40000100800 */
[----:B---3--:R-:W-:-:S02]  /*5d820*/  LOP3.LUT R9, R26, 0xffff, RZ, 0xc0, !PT ;  /* 0x0000ffff1a097812 */ /* 0x008fc400078ec0ff */
[----:B--2---:R-:W-:Y:S02]  /*5d830*/  LOP3.LUT R5, R28, 0xffff, RZ, 0xc0, !PT ;  /* 0x0000ffff1c057812 */ /* 0x004fe400078ec0ff */
[----:B------:R-:W-:Y:S02]  /*5d840*/  LOP3.LUT R28, R18, 0xffff, RZ, 0xc0, !PT ;  /* 0x0000ffff121c7812 */ /* 0x000fe400078ec0ff */
[----:B------:R-:W2:Y:S04]  /*5d850*/  LDL R18, [R1+0xe5c] ;  /* 0x000e5c0001127983 */ /* 0x000ea80000100800 */
[----:B------:R-:W3:Y:S01]  /*5d860*/  LDL.LU R26, [R1+0x584] ;  /* 0x00058400011a7983 */ /* 0x000ee20000300800 */
[----:B------:R-:W-:Y:S02]  /*5d870*/  LOP3.LUT R53, R53, 0xffff, RZ, 0xc0, !PT ;  /* 0x0000ffff35357812 */ /* 0x000fe400078ec0ff */
[----:B----4-:R-:W-:-:S02]  /*5d880*/  LOP3.LUT R29, R29, 0xffff, RZ, 0xc0, !PT ;  /* 0x0000ffff1d1d7812 */ /* 0x010fc400078ec0ff */
[----:B------:R-:W-:Y:S02]  /*5d890*/  LOP3.LUT R25, R25, 0xffff, RZ, 0xc0, !PT ;  /* 0x0000ffff19197812 */ /* 0x000fe400078ec0ff */
[----:B---3--:R-:W-:Y:S02]  /*5d8a0*/  F2FP.SATFINITE.E5M2.F32.PACK_AB_MERGE_C R26, R26, R52, RZ ;  /* 0x000000341a1a723e */ /* 0x008fe400048060ff */
[----:B------:R-:W3:Y:S04]  /*5d8b0*/  LDL.LU R52, [R1+0x2aec] ;  /* 0x002aec0001347983 */ /* 0x000ee80000300800 */
[----:B------:R-:W-:Y:S04]  /*5d8c0*/  STL [R1+0xe0], R5 ;  /* 0x0000e00501007387 */ /* 0x000fe80000100800 */
[----:B------:R-:W-:Y:S04]  /*5d8d0*/  STL [R1+0xa0], R28 ;  /* 0x0000a01c01007387 */ /* 0x000fe80000100800 */
[----:B------:R0:W-:Y:S01]  /*5d8e0*/  STL [R1+0x3e0], R26 ;  /* 0x0003e01a01007387 */ /* 0x0001e20000100800 */
[----:B--2---:R-:W-:-:S03]  /*5d8f0*/  VIADD R18, R18, 0x1 ;  /* 0x0000000112127836 */ /* 0x004fc60000000000 */
[----:B------:R1:W-:Y:S01]  /*5d900*/  STL [R1+0xdc], R9 ;  /* 0x0000dc0901007387 */ /* 0x0003e20000100800 */
[----:B0-----:R-:W-:Y:S02]  /*5d910*/  PRMT R26, R28, 0x3340, R1 ;  /* 0x000033401c1a7816 */ /* 0x001fe40000000001 */
[----:B------:R-:W-:Y:S02]  /*5d920*/  PRMT R28, R5, 0x3340, R9 ;  /* 0x00003340051c7816 */ /* 0x000fe40000000009 */
[----:B------:R-:W-:Y:S02]  /*5d930*/  F2FP.SATFINITE.E5M2.F32.PACK_AB_MERGE_C R5, R12, R11, RZ ;  /* 0x0000000b0c05723e */ /* 0x000fe400048060ff */
[----:B-1----:R-:W-:Y:S02]  /*5d940*/  PRMT R9, R28, 0x5410, R26 ;  /* 0x000054101c097816 */ /* 0x002fe4000000001a */
[----:B------:R-:W-:Y:S01]  /*5d950*/  LOP3.LUT R26, R51, 0xffff, RZ, 0xc0, !PT ;  /* 0x0000ffff331a7812 */ /* 0x000fe200078ec0ff */
[----:B------:R0:W-:Y:S01]  /*5d960*/  STL [R1+0x3dc], R5 ;  /* 0x0003dc0501007387 */ /* 0x0001e20000100800 */
[----:B------:R-:W-:-:S03]  /*5d970*/  ISETP.GE.AND P0, PT, R18, UR13, PT ;  /* 0x0000000d12007c0c */ /* 0x000fc6000bf06270 */
[----:B------:R-:W2:Y:S01]  /*5d980*/  LDL.LU R28, [R1+0xd4] ;  /* 0x0000d400011c7983 */ /* 0x000ea20000300800 */
[----:B------:R-:W-:Y:S02]  /*5d990*/  LOP3.LUT R18, R47, 0xffff, RZ, 0xc0, !PT ;  /* 0x0000ffff2f127812 */ /* 0x000fe400078ec0ff */
[----:B------:R-:W-:Y:S01]  /*5d9a0*/  LOP3.LUT R51, R37, 0xffff, RZ, 0xc0, !PT ;  /* 0x0000ffff25337812 */ /* 0x000fe200078ec0ff */
[----:B0-----:R-:W4:Y:S01]  /*5d9b0*/  LDL.LU R5, [R1+0x34] ;  /* 0x0000340001057983 */ /* 0x001f220000300800 */
[----:B------:R-:W-:-:S03]  /*5d9c0*/  LOP3.LUT R11, R30, 0xffff, RZ, 0xc0, !PT ;  /* 0x0000ffff1e0b7812 */ /* 0x000fc600078ec0ff */
[----:B------:R0:W-:Y:S01]  /*5d9d0*/  STL [R1+0x4c0], R9 ;  /* 0x0004c00901007387 */ /* 0x0001e20000100800 */
[----:B------:R-:W-:-:S03]  /*5d9e0*/  LOP3.LUT R30, R17, 0xffff, RZ, 0xc0, !PT ;  /* 0x0000ffff111e7812 */ /* 0x000fc600078ec0ff */
[----:B0-----:R-:W3:Y:S04]  /*5d9f0*/  LDL.LU R9, [R1+0x2c] ;  /* 0x00002c0001097983 */ /* 0x001ee80000300800 */
[----:B------:R-:W-:Y:S04]  /*5da00*/  STL [R1+0x10c], R26 ;  /* 0x00010c1a01007387 */ /* 0x000fe80000100800 */
[----:B------:R-:W3:Y:S04]  /*5da10*/  LDL.LU R47, [R1+0x3c] ;  /* 0x00003c00012f7983 */ /* 0x000ee80000300800 */
[----:B------:R-:W-:Y:S04]  /*5da20*/  STL [R1+0x108], R53 ;  /* 0x0001083501007387 */ /* 0x000fe80000100800 */
[----:B------:R-:W-:Y:S01]  /*5da30*/  STL [R1+0xf8], R18 ;  /* 0x0000f81201007387 */ /* 0x000fe20000100800 */
[----:B------:R-:W-:-:S03]  /*5da40*/  LOP3.LUT R12, R24, 0xffff, RZ, 0xc0, !PT ;  /* 0x0000ffff180c7812 */ /* 0x000fc600078ec0ff */
[----:B------:R-:W3:Y:S01]  /*5da50*/  LDL.LU R37, [R1+0x84] ;  /* 0x0000840001257983 */ /* 0x000ee20000300800 */
[----:B------:R-:W-:-:S03]  /*5da60*/  LOP3.LUT R17, R0, 0xffff, RZ, 0xc0, !PT ;  /* 0x0000ffff00117812 */ /* 0x000fc600078ec0ff */
[----:B------:R-:W-:Y:S01]  /*5da70*/  STL [R1+0xac], R51 ;  /* 0x0000ac3301007387 */ /* 0x000fe20000100800 */
[----:B------:R-:W-:-:S03]  /*5da80*/  IMAD.MOV.U32 R0, RZ, RZ, R30 ;  /* 0x000000ffff007224 */ /* 0x000fc600078e001e */
[----:B------:R-:W-:Y:S01]  /*5da90*/  STL [R1+0xe8], R11 ;  /* 0x0000e80b01007387 */ /* 0x000fe20000100800 */
[----:B------:R-:W-:-:S03]  /*5daa0*/  LOP3.LUT R24, R2, 0xffff, RZ, 0xc0, !PT ;  /* 0x0000ffff02187812 */ /* 0x000fc600078ec0ff */
[----:B------:R-:W-:Y:S04]  /*5dab0*/  STL [R1+0xa4], R29 ;  /* 0x0000a41d01007387 */ /* 0x000fe80000100800 */
[----:B------:R-:W-:Y:S04]  /*5dac0*/  STL [R1+0x9c], R25 ;  /* 0x00009c1901007387 */ /* 0x000fe80000100800 */
[----:B------:R0:W-:Y:S04]  /*5dad0*/  STL [R1+0x74], R30 ;  /* 0x0000741e01007387 */ /* 0x0001e80000100800 */
[----:B------:R1:W-:Y:S01]  /*5dae0*/  STL [R1+0xe4], R12 ;  /* 0x0000e40c01007387 */ /* 0x0003e20000100800 */
[----:B0-----:R-:W-:-:S03]  /*5daf0*/  LOP3.LUT R30, R23, 0xffff, RZ, 0xc0, !PT ;  /* 0x0000ffff171e7812 */ /* 0x001fc600078ec0ff */
[----:B------:R0:W-:Y:S01]  /*5db00*/  STL [R1+0x4ac], R17 ;  /* 0x0004ac1101007387 */ /* 0x0001e20000100800 */
[----:B------:R-:W-:-:S03]  /*5db10*/  PRMT R23, R51, 0x3340, R25 ;  /* 0x0000334033177816 */ /* 0x000fc60000000019 */
[----:B------:R0:W-:Y:S01]  /*5db20*/  STL [R1+0xd0], R24 ;  /* 0x0000d01801007387 */ /* 0x0001e20000100800 */
[----:B------:R-:W-:-:S03]  /*5db30*/  PRMT R25, R11, 0x3340, R12 ;  /* 0x000033400b197816 */ /* 0x000fc6000000000c */
[----:B------:R-:W-:Y:S01]  /*5db40*/  STL [R1+0x98], R30 ;  /* 0x0000981e01007387 */ /* 0x000fe20000100800 */
[----:B------:R-:W-:-:S03]  /*5db50*/  PRMT R26, R26, 0x3340, R53 ;  /* 0x000033401a1a7816 */ /* 0x000fc60000000035 */
[----:B------:R-:W3:Y:S04]  /*5db60*/  LDL.LU R51, [R1+0x2ae8] ;  /* 0x002ae80001337983 */ /* 0x000ee80000300800 */
[----:B------:R-:W3:Y:S04]  /*5db70*/  LDL.LU R11, [R1+0x104] ;  /* 0x00010400010b7983 */ /* 0x000ee80000300800 */
[----:B-1----:R-:W3:Y:S04]  /*5db80*/  LDL.LU R12, [R1+0xfc] ;  /* 0x0000fc00010c7983 */ /* 0x002ee80000300800 */
[----:B------:R-:W3:Y:S01]  /*5db90*/  LDL.LU R53, [R1+0x2ae4] ;  /* 0x002ae40001357983 */ /* 0x000ee20000300800 */
[----:B------:R-:W-:-:S02]  /*5dba0*/  PRMT R0, R0, 0x3340, R1 ;  /* 0x0000334000007816 */ /* 0x000fc40000000001 */
[--C-:B------:R-:W-:Y:S02]  /*5dbb0*/  PRMT R2, R17, 0x3340, R1.reuse ;  /* 0x0000334011027816 */ /* 0x100fe40000000001 */
[--C-:B0-----:R-:W-:Y:S02]  /*5dbc0*/  PRMT R17, R24, 0x3340, R1.reuse ;  /* 0x0000334018117816 */ /* 0x101fe40000000001 */
[----:B------:R-:W-:Y:S02]  /*5dbd0*/  PRMT R24, R29, 0x3340, R30 ;  /* 0x000033401d187816 */ /* 0x000fe4000000001e */
[----:B------:R-:W-:Y:S02]  /*5dbe0*/  PRMT R0, R23, 0x5410, R0 ;  /* 0x0000541017007816 */ /* 0x000fe40000000000 */
[----:B------:R-:W-:Y:S02]  /*5dbf0*/  PRMT R18, R18, 0x3340, R1 ;  /* 0x0000334012127816 */ /* 0x000fe40000000001 */
[----:B------:R-:W-:Y:S01]  /*5dc00*/  PRMT R23, R24, 0x5410, R2 ;  /* 0x0000541018177816 */ /* 0x000fe20000000002 */
[----:B------:R0:W-:Y:S01]  /*5dc10*/  STL [R1+0x4bc], R0 ;  /* 0x0004bc0001007387 */ /* 0x0001e20000100800 */
[----:B------:R-:W-:-:S03]  /*5dc20*/  PRMT R2, R25, 0x5410, R17 ;  /* 0x0000541019027816 */ /* 0x000fc60000000011 */
[----:B------:R-:W-:Y:S01]  /*5dc30*/  STL [R1+0x4b8], R23 ;  /* 0x0004b81701007387 */ /* 0x000fe20000100800 */
[----:B0-----:R-:W-:-:S03]  /*5dc40*/  PRMT R0, R26, 0x5410, R18 ;  /* 0x000054101a007816 */ /* 0x001fc60000000012 */
[----:B------:R0:W-:Y:S04]  /*5dc50*/  STL [R1+0x4b4], R2 ;  /* 0x0004b40201007387 */ /* 0x0001e80000100800 */
[----:B------:R1:W-:Y:S01]  /*5dc60*/  STL [R1+0x4b0], R0 ;  /* 0x0004b00001007387 */ /* 0x0003e20000100800 */
[----:B------:R-:W-:Y:S02]  /*5dc70*/  LOP3.LUT R17, R43, 0xffff, RZ, 0xc0, !PT ;  /* 0x0000ffff2b117812 */ /* 0x000fe400078ec0ff */
[----:B------:R-:W-:Y:S02]  /*5dc80*/  LOP3.LUT R18, R20, 0xffff, RZ, 0xc0, !PT ;  /* 0x0000ffff14127812 */ /* 0x000fe400078ec0ff */
[----:B0-----:R-:W-:Y:S02]  /*5dc90*/  LOP3.LUT R2, R44, 0xffff, RZ, 0xc0, !PT ;  /* 0x0000ffff2c027812 */ /* 0x001fe400078ec0ff */
[----:B-1----:R-:W-:-:S02]  /*5dca0*/  LOP3.LUT R0, R50, 0xffff, RZ, 0xc0, !PT ;  /* 0x0000ffff32007812 */ /* 0x002fc400078ec0ff */
[----:B--2---:R-:W-:Y:S02]  /*5dcb0*/  LOP3.LUT R28, R28, 0xffff, RZ, 0xc0, !PT ;  /* 0x0000ffff1c1c7812 */ /* 0x004fe400078ec0ff */
[----:B----4-:R-:W-:-:S03]  /*5dcc0*/  LOP3.LUT R29, R5, 0xffff, RZ, 0xc0, !PT ;  /* 0x0000ffff051d7812 */ /* 0x010fc600078ec0ff */
[----:B------:R-:W-:Y:S01]  /*5dcd0*/  STL [R1+0xd4], R28 ;  /* 0x0000d41c01007387 */ /* 0x000fe20000100800 */
[----:B------:R-:W-:Y:S02]  /*5dce0*/  LOP3.LUT R5, R39, 0xffff, RZ, 0xc0, !PT ;  /* 0x0000ffff27057812 */ /* 0x000fe400078ec0ff */
[----:B------:R-:W-:Y:S02]  /*5dcf0*/  PRMT R20, R28, 0x3340, R29 ;  /* 0x000033401c147816 */ /* 0x000fe4000000001d */
[----:B---3--:R-:W-:Y:S02]  /*5dd00*/  LOP3.LUT R26, R9, 0xffff, RZ, 0xc0, !PT ;  /* 0x0000ffff091a7812 */ /* 0x008fe400078ec0ff */
[----:B------:R-:W-:Y:S02]  /*5dd10*/  LOP3.LUT R24, R47, 0xffff, RZ, 0xc0, !PT ;  /* 0x0000ffff2f187812 */ /* 0x000fe400078ec0ff */
[----:B------:R-:W-:Y:S02]  /*5dd20*/  LOP3.LUT R9, R27, 0xffff, RZ, 0xc0, !PT ;  /* 0x0000ffff1b097812 */ /* 0x000fe400078ec0ff */
[----:B------:R-:W-:-:S05]  /*5dd30*/  LOP3.LUT R23, R37, 0xffff, RZ, 0xc0, !PT ;  /* 0x0000ffff25177812 */ /* 0x000fca00078ec0ff */
[----:B------:R0:W-:Y:S04]  /*5dd40*/  STL [R1+0x84], R23 ;  /* 0x0000841701007387 */ /* 0x0001e80000100800 */
[----:B------:R-:W-:Y:S04]  /*5dd50*/  STL [R1+0x3c], R29 ;  /* 0x00003c1d01007387 */ /* 0x000fe80000100800 */
[----:B------:R1:W-:Y:S04]  /*5dd60*/  STL [R1+0x120], R24 ;  /* 0x0001201801007387 */ /* 0x0003e80000100800 */
[----:B------:R-:W-:Y:S01]  /*5dd70*/  STL [R1+0x34], R26 ;  /* 0x0000341a01007387 */ /* 0x000fe20000100800 */
[----:B0-----:R-:W-:-:S02]  /*5dd80*/  PRMT R23, R23, 0x3340, R26 ;  /* 0x0000334017177816 */ /* 0x001fc4000000001a */
[----:B------:R-:W-:-:S05]  /*5dd90*/  LOP3.LUT R25, R53, 0xffff, RZ, 0xc0, !PT ;  /* 0x0000ffff35197812 */ /* 0x000fca00078ec0ff */
[----:B------:R-:W-:Y:S04]  /*5dda0*/  STL [R1+0x114], R25 ;  /* 0x0001141901007387 */ /* 0x000fe80000100800 */
[----:B------:R0:W-:Y:S04]  /*5ddb0*/  STL [R1+0x30], R0 ;  /* 0x0000300001007387 */ /* 0x0001e80000100800 */
[----:B------:R2:W-:Y:S01]  /*5ddc0*/  STL [R1+0x2c], R2 ;  /* 0x00002c0201007387 */ /* 0x0005e20000100800 */
[----:B-1----:R-:W-:-:S03]  /*5ddd0*/  PRMT R24, R24, 0x3340, R25 ;  /* 0x0000334018187816 */ /* 0x002fc60000000019 */
[----:B------:R1:W-:Y:S01]  /*5dde0*/  STL [R1+0x49c], R17 ;  /* 0x00049c1101007387 */ /* 0x0003e20000100800 */
[----:B0-----:R-:W-:-:S03]  /*5ddf0*/  PRMT R0, R0, 0x3340, R1 ;  /* 0x0000334000007816 */ /* 0x001fc60000000001 */
[----:B------:R0:W-:Y:S01]  /*5de00*/  STL [R1+0x134], R5 ;  /* 0x0001340501007387 */ /* 0x0001e20000100800 */
[----:B--2---:R-:W-:-:S03]  /*5de10*/  PRMT R2, R2, 0x3340, R1 ;  /* 0x0000334002027816 */ /* 0x004fc60000000001 */
[----:B------:R-:W-:Y:S01]  /*5de20*/  STL [R1+0x130], R9 ;  /* 0x0001300901007387 */ /* 0x000fe20000100800 */
[----:B------:R-:W-:Y:S02]  /*5de30*/  PRMT R0, R20, 0x5410, R0 ;  /* 0x0000541014007816 */ /* 0x000fe40000000000 */
[----:B-1----:R-:W-:Y:S01]  /*5de40*/  PRMT R17, R17, 0x3340, R1 ;  /* 0x0000334011117816 */ /* 0x002fe20000000001 */
[----:B------:R1:W-:Y:S01]  /*5de50*/  STL [R1+0x100], R18 ;  /* 0x0001001201007387 */ /* 0x0003e20000100800 */
[----:B------:R-:W-:Y:S02]  /*5de60*/  PRMT R25, R5, 0x3340, R9 ;  /* 0x0000334005197816 */ /* 0x000fe40000000009 */
[----:B0-----:R-:W-:Y:S01]  /*5de70*/  PRMT R5, R23, 0x5410, R2 ;  /* 0x0000541017057816 */ /* 0x001fe20000000002 */
[----:B------:R0:W-:Y:S01]  /*5de80*/  STL [R1+0x4a8], R0 ;  /* 0x0004a80001007387 */ /* 0x0001e20000100800 */
[----:B------:R-:W-:Y:S02]  /*5de90*/  PRMT R2, R24, 0x5410, R17 ;  /* 0x0000541018027816 */ /* 0x000fe40000000011 */
[----:B-1----:R-:W-:Y:S01]  /*5dea0*/  PRMT R18, R18, 0x3340, R1 ;  /* 0x0000334012127816 */ /* 0x002fe20000000001 */
[----:B------:R1:W-:Y:S03]  /*5deb0*/  STL [R1+0x4a4], R5 ;  /* 0x0004a40501007387 */ /* 0x0003e60000100800 */
[----:B0-----:R-:W-:Y:S01]  /*5dec0*/  PRMT R0, R25, 0x5410, R18 ;  /* 0x0000541019007816 */ /* 0x001fe20000000012 */
[----:B------:R-:W-:Y:S01]  /*5ded0*/  STL [R1+0x4a0], R2 ;  /* 0x0004a00201007387 */ /* 0x000fe20000100800 */
[----:B------:R-:W-:-:S03]  /*5dee0*/  LOP3.LUT R20, R11, 0xffff, RZ, 0xc0, !PT ;  /* 0x0000ffff0b147812 */ /* 0x000fc600078ec0ff */
[----:B------:R0:W-:Y:S01]  /*5def0*/  STL [R1+0x498], R0 ;  /* 0x0004980001007387 */ /* 0x0001e20000100800 */
[----:B------:R-:W-:-:S03]  /*5df00*/  LOP3.LUT R23, R12, 0xffff, RZ, 0xc0, !PT ;  /* 0x0000ffff0c177812 */ /* 0x000fc600078ec0ff */
[----:B------:R-:W2:Y:S04]  /*5df10*/  LDL.LU R28, [R1+0x158] ;  /* 0x00015800011c7983 */ /* 0x000ea80000300800 */
[----:B-1----:R-:W3:Y:S04]  /*5df20*/  LDL.LU R5, [R1+0x12c] ;  /* 0x00012c0001057983 */ /* 0x002ee80000300800 */
[----:B------:R-:W-:Y:S04]  /*5df30*/  STL [R1+0x148], R20 ;  /* 0x0001481401007387 */ /* 0x000fe80000100800 */
[----:B------:R-:W-:Y:S04]  /*5df40*/  STL [R1+0x144], R23 ;  /* 0x0001441701007387 */ /* 0x000fe80000100800 */
[----:B------:R-:W4:Y:S04]  /*5df50*/  LDL.LU R11, [R1+0x154] ;  /* 0x00015400010b7983 */ /* 0x000f280000300800 */
[----:B------:R-:W2:Y:S04]  /*5df60*/  LDL.LU R9, [R1+0x128] ;  /* 0x0001280001097983 */ /* 0x000ea80000300800 */
[----:B------:R-:W2:Y:S01]  /*5df70*/  LDL.LU R12, [R1+0xb4] ;  /* 0x0000b400010c7983 */ /* 0x000ea20000300800 */
[----:B------:R-:W-:-:S02]  /*5df80*/  LOP3.LUT R17, R51, 0xffff, RZ, 0xc0, !PT ;  /* 0x0000ffff33117812 */ /* 0x000fc400078ec0ff */
[----:B------:R-:W-:Y:S02]  /*5df90*/  LOP3.LUT R24, R34, 0xffff, RZ, 0xc0, !PT ;  /* 0x0000ffff22187812 */ /* 0x000fe400078ec0ff */
[----:B------:R-:W-:Y:S02]  /*5dfa0*/  LOP3.LUT R48, R48, 0xffff, RZ, 0xc0, !PT ;  /* 0x0000ffff30307812 */ /* 0x000fe400078ec0ff */
[----:B------:R-:W-:Y:S02]  /*5dfb0*/  LOP3.LUT R18, R33, 0xffff, RZ, 0xc0, !PT ;  /* 0x0000ffff21127812 */ /* 0x000fe400078ec0ff */
[----:B------:R-:W-:Y:S02]  /*5dfc0*/  LOP3.LUT R49, R49, 0xffff, RZ, 0xc0, !PT ;  /* 0x0000ffff31317812 */ /* 0x000fe400078ec0ff */
[----:B------:R-:W-:Y:S01]  /*5dfd0*/  LOP3.LUT R53, R19, 0xffff, RZ, 0xc0, !PT ;  /* 0x0000ffff13357812 */ /* 0x000fe200078ec0ff */
[----:B------:R1:W-:Y:S01]  /*5dfe0*/  STL [R1+0x13c], R17 ;  /* 0x00013c1101007387 */ /* 0x0003e20000100800 */
[----:B------:R-:W-:-:S02]  /*5dff0*/  LOP3.LUT R47, R4, 0xffff, RZ, 0xc0, !PT ;  /* 0x0000ffff042f7812 */ /* 0x000fc400078ec0ff */
[----:B------:R-:W-:Y:S01]  /*5e000*/  LOP3.LUT R3, R3, 0xffff, RZ, 0xc0, !PT ;  /* 0x0000ffff03037812 */ /* 0x000fe200078ec0ff */
[----:B------:R-:W-:Y:S01]  /*5e010*/  STL [R1+0xfc], R24 ;  /* 0x0000fc1801007387 */ /* 0x000fe20000100800 */
[--C-:B------:R-:W-:Y:S02]  /*5e020*/  PRMT R4, R17, 0x3340, R1.reuse ;  /* 0x0000334011047816 */ /* 0x100fe40000000001 */
[----:B------:R-:W-:Y:S01]  /*5e030*/  LOP3.LUT R54, R54, 0xffff, RZ, 0xc0, !PT ;  /* 0x0000ffff36367812 */ /* 0x000fe200078ec0ff */
[----:B------:R1:W-:Y:S01]  /*5e040*/  STL [R1+0x104], R18 ;  /* 0x0001041201007387 */ /* 0x0003e20000100800 */
[----:B0-----:R-:W-:Y:S02]  /*5e050*/  PRMT R0, R53, 0x3340, R1 ;  /* 0x0000334035007816 */ /* 0x001fe40000000001 */
[----:B-1----:R-:W-:Y:S01]  /*5e060*/  PRMT R17, R48, 0x3340, R49 ;  /* 0x0000334030117816 */ /* 0x002fe20000000031 */
[----:B------:R-:W-:Y:S01]  /*5e070*/  STL [R1+0x2ac0], R53 ;  /* 0x002ac03501007387 */ /* 0x000fe20000100800 */
[----:B------:R-:W-:-:S02]  /*5e080*/  LOP3.LUT R38, R38, 0xffff, RZ, 0xc0, !PT ;  /* 0x0000ffff26267812 */ /* 0x000fc400078ec0ff */
[----:B------:R-:W-:Y:S01]  /*5e090*/  PRMT R0, R17, 0x5410, R0 ;  /* 0x0000541011007816 */ /* 0x000fe20000000000 */
[----:B------:R0:W-:Y:S01]  /*5e0a0*/  STL [R1+0x480], R3 ;  /* 0x0004800301007387 */ /* 0x0001e20000100800 */
[----:B------:R-:W-:Y:S02]  /*5e0b0*/  PRMT R2, R47, 0x3340, R1 ;  /* 0x000033402f027816 */ /* 0x000fe40000000001 */
[----:B------:R-:W-:Y:S01]  /*5e0c0*/  PRMT R18, R18, 0x3340, R54 ;  /* 0x0000334012127816 */ /* 0x000fe20000000036 */
[----:B------:R-:W-:Y:S01]  /*5e0d0*/  STL [R1+0x2ac8], R47 ;  /* 0x002ac82f01007387 */ /* 0x000fe20000100800 */
[----:B------:R-:W-:Y:S02]  /*5e0e0*/  PRMT R19, R24, 0x3340, R38 ;  /* 0x0000334018137816 */ /* 0x000fe40000000026 */
[----:B------:R-:W-:Y:S01]  /*5e0f0*/  PRMT R20, R20, 0x3340, R23 ;  /* 0x0000334014147816 */ /* 0x000fe20000000017 */
[----:B------:R-:W-:Y:S01]  /*5e100*/  STL [R1+0x2adc], R48 ;  /* 0x002adc3001007387 */ /* 0x000fe20000100800 */
[----:B0-----:R-:W-:-:S03]  /*5e110*/  PRMT R3, R3, 0x3340, R1 ;  /* 0x0000334003037816 */ /* 0x001fc60000000001 */
[----:B------:R-:W-:Y:S01]  /*5e120*/  STL [R1+0x2ad8], R49 ;  /* 0x002ad83101007387 */ /* 0x000fe20000100800 */
[----:B------:R-:W-:Y:S02]  /*5e130*/  PRMT R2, R19, 0x5410, R2 ;  /* 0x0000541013027816 */ /* 0x000fe40000000002 */
[----:B------:R-:W-:Y:S01]  /*5e140*/  PRMT R3, R18, 0x5410, R3 ;  /* 0x0000541012037816 */ /* 0x000fe20000000003 */
[----:B------:R-:W-:Y:S04]  /*5e150*/  STL [R1+0x2ae0], R54 ;  /* 0x002ae03601007387 */ /* 0x000fe80000100800 */
[----:B------:R0:W-:Y:S04]  /*5e160*/  STL [R1+0x48c], R0 ;  /* 0x00048c0001007387 */ /* 0x0001e80000100800 */
[----:B------:R-:W-:Y:S01]  /*5e170*/  STL [R1+0x488], R3 ;  /* 0x0004880301007387 */ /* 0x000fe20000100800 */
[----:B0-----:R-:W-:-:S03]  /*5e180*/  PRMT R0, R20, 0x5410, R4 ;  /* 0x0000541014007816 */ /* 0x001fc60000000004 */
[----:B------:R-:W-:Y:S04]  /*5e190*/  STL [R1+0x484], R2 ;  /* 0x0004840201007387 */ /* 0x000fe80000100800 */
[----:B------:R0:W-:Y:S04]  /*5e1a0*/  STL [R1+0x46c], R0 ;  /* 0x00046c0001007387 */ /* 0x0001e80000100800 */
[----:B------:R-:W2:Y:S04]  /*5e1b0*/  LDL.LU R44, [R1+0x15c] ;  /* 0x00015c00012c7983 */ /* 0x000ea80000300800 */
[----:B------:R-:W2:Y:S04]  /*5e1c0*/  LDL.LU R26, [R1+0x1d4] ;  /* 0x0001d400011a7983 */ /* 0x000ea80000300800 */
[----:B------:R-:W2:Y:S01]  /*5e1d0*/  LDL.LU R29, [R1+0x1ac] ;  /* 0x0001ac00011d7983 */ /* 0x000ea20000300800 */
[----:B---3--:R-:W-:-:S05]  /*5e1e0*/  LOP3.LUT R18, R5, 0xffff, RZ, 0xc0, !PT ;  /* 0x0000ffff05127812 */ /* 0x008fca00078ec0ff */
[----:B------:R1:W-:Y:S04]  /*5e1f0*/  STL [R1+0x12c], R18 ;  /* 0x00012c1201007387 */ /* 0x0003e80000100800 */
[----:B------:R-:W3:Y:S01]  /*5e200*/  LDL.LU R30, [R1+0x160] ;  /* 0x00016000011e7983 */ /* 0x000ee20000300800 */
[----:B----4-:R-:W-:-:S03]  /*5e210*/  LOP3.LUT R51, R11, 0xffff, RZ, 0xc0, !PT ;  /* 0x0000ffff0b337812 */ /* 0x010fc600078ec0ff */
[----:B------:R-:W4:Y:S01]  /*5e220*/  LDL.LU R11, [R1+0x178] ;  /* 0x00017800010b7983 */ /* 0x000f220000300800 */
[----:B--2---:R-:W-:-:S03]  /*5e230*/  LOP3.LUT R50, R28, 0xffff, RZ, 0xc0, !PT ;  /* 0x0000ffff1c327812 */ /* 0x004fc600078ec0ff */
[----:B------:R-:W2:Y:S04]  /*5e240*/  LDL.LU R28, [R1+0x140] ;  /* 0x00014000011c7983 */ /* 0x000ea80000300800 */
[----:B------:R-:W2:Y:S01]  /*5e250*/  LDL.LU R5, [R1+0x118] ;  /* 0x0001180001057983 */ /* 0x000ea20000300800 */
[----:B------:R-:W-:-:S03]  /*5e260*/  LOP3.LUT R37, R9, 0xffff, RZ, 0xc0, !PT ;  /* 0x0000ffff09257812 */ /* 0x000fc600078ec0ff */
[----:B------:R-:W2:Y:S01]  /*5e270*/  LDL.LU R9, [R1+0x110] ;  /* 0x0001100001097983 */ /* 0x000ea20000300800 */
[----:B------:R-:W-:-:S03]  /*5e280*/  LOP3.LUT R39, R12, 0xffff, RZ, 0xc0, !PT ;  /* 0x0000ffff0c277812 */ /* 0x000fc600078ec0ff */
[----:B------:R-:W2:Y:S01]  /*5e290*/  LDL.LU R12, [R1+0xd8] ;  /* 0x0000d800010c7983 */ /* 0x000ea20000300800 */
[----:B------:R-:W-:Y:S02]  /*5e2a0*/  LOP3.LUT R52, R52, 0xffff, RZ, 0xc0, !PT ;  /* 0x0000ffff34347812 */ /* 0x000fe400078ec0ff */
[----:B------:R-:W-:Y:S02]  /*5e2b0*/  LOP3.LUT R20, R42, 0xffff, RZ, 0xc0, !PT ;  /* 0x0000ffff2a147812 */ /* 0x000fe400078ec0ff */
[----:B0-----:R-:W-:Y:S02]  /*5e2c0*/  PRMT R0, R52, 0x3340, R1 ;  /* 0x0000334034007816 */ /* 0x001fe40000000001 */
[----:B------:R-:W-:Y:S02]  /*5e2d0*/  PRMT R17, R50, 0x3340, R51 ;  /* 0x0000334032117816 */ /* 0x000fe40000000033 */
[----:B------:R-:W-:Y:S02]  /*5e2e0*/  LOP3.LUT R40, R40, 0xffff, RZ, 0xc0, !PT ;  /* 0x0000ffff28287812 */ /* 0x000fe400078ec0ff */
[----:B------:R-:W-:-:S02]  /*5e2f0*/  LOP3.LUT R41, R41, 0xffff, RZ, 0xc0, !PT ;  /* 0x0000ffff29297812 */ /* 0x000fc400078ec0ff */
[----:B------:R-:W-:Y:S02]  /*5e300*/  LOP3.LUT R43, R22, 0xffff, RZ, 0xc0, !PT ;  /* 0x0000ffff162b7812 */ /* 0x000fe400078ec0ff */
[----:B------:R-:W-:Y:S02]  /*5e310*/  PRMT R2, R39, 0x3340, R1 ;  /* 0x0000334027027816 */ /* 0x000fe40000000001 */
[----:B-1----:R-:W-:Y:S02]  /*5e320*/  PRMT R18, R18, 0x3340, R37 ;  /* 0x0000334012127816 */ /* 0x002fe40000000025 */
[----:B------:R-:W-:Y:S02]  /*5e330*/  LOP3.LUT R23, R31, 0xffff, RZ, 0xc0, !PT ;  /* 0x0000ffff1f177812 */ /* 0x000fe400078ec0ff */
[----:B------:R-:W-:Y:S01]  /*5e340*/  LOP3.LUT R42, R21, 0xffff, RZ, 0xc0, !PT ;  /* 0x0000ffff152a7812 */ /* 0x000fe200078ec0ff */
[----:B------:R0:W-:Y:S01]  /*5e350*/  STL [R1+0x158], R20 ;  /* 0x0001581401007387 */ /* 0x0001e20000100800 */
[----:B------:R-:W-:-:S02]  /*5e360*/  PRMT R0, R17, 0x5410, R0 ;  /* 0x0000541011007816 */ /* 0x000fc40000000000 */
[----:B------:R-:W-:Y:S02]  /*5e370*/  PRMT R3, R43, 0x3340, R1 ;  /* 0x000033402b037816 */ /* 0x000fe40000000001 */
[----:B------:R-:W-:Y:S02]  /*5e380*/  PRMT R19, R40, 0x3340, R41 ;  /* 0x0000334028137816 */ /* 0x000fe40000000029 */
[----:B------:R-:W-:Y:S02]  /*5e390*/  PRMT R17, R18, 0x5410, R2 ;  /* 0x0000541012117816 */ /* 0x000fe40000000002 */
[----:B------:R-:W-:Y:S02]  /*5e3a0*/  PRMT R4, R42, 0x3340, R1 ;  /* 0x000033402a047816 */ /* 0x000fe40000000001 */
[----:B0-----:R-:W-:Y:S01]  /*5e3b0*/  PRMT R20, R20, 0x3340, R23 ;  /* 0x0000334014147816 */ /* 0x001fe20000000017 */
[----:B------:R-:W-:Y:S01]  /*5e3c0*/  STL [R1+0x154], R23 ;  /* 0x0001541701007387 */ /* 0x000fe20000100800 */
[----:B------:R-:W-:-:S03]  /*5e3d0*/  PRMT R2, R19, 0x5410, R3 ;  /* 0x0000541013027816 */ /* 0x000fc60000000003 */
[----:B------:R0:W-:Y:S04]  /*5e3e0*/  STL [R1+0x468], R0 ;  /* 0x0004680001007387 */ /* 0x0001e80000100800 */
[----:B------:R1:W-:Y:S01]  /*5e3f0*/  STL [R1+0x464], R17 ;  /* 0x0004641101007387 */ /* 0x0003e20000100800 */
[----:B0-----:R-:W-:-:S03]  /*5e400*/  PRMT R0, R20, 0x5410, R4 ;  /* 0x0000541014007816 */ /* 0x001fc60000000004 */
[----:B------:R-:W-:Y:S04]  /*5e410*/  STL [R1+0x448], R2 ;  /* 0x0004480201007387 */ /* 0x000fe80000100800 */
[----:B------:R0:W-:Y:S01]  /*5e420*/  STL [R1+0x444], R0 ;  /* 0x0004440001007387 */ /* 0x0001e20000100800 */
[----:B-1----:R-:W-:Y:S02]  /*5e430*/  LOP3.LUT R17, R44, 0xffff, RZ, 0xc0, !PT ;  /* 0x0000ffff2c117812 */ /* 0x002fe400078ec0ff */
[----:B------:R-:W-:-:S03]  /*5e440*/  LOP3.LUT R18, R26, 0xffff, RZ, 0xc0, !PT ;  /* 0x0000ffff1a127812 */ /* 0x000fc600078ec0ff */
[----:B------:R1:W-:Y:S01]  /*5e450*/  STL [R1+0x15c], R17 ;  /* 0x00015c1101007387 */ /* 0x0003e20000100800 */
[----:B------:R-:W-:-:S03]  /*5e460*/  LOP3.LUT R19, R29, 0xffff, RZ, 0xc0, !PT ;  /* 0x0000ffff1d137812 */ /* 0x000fc600078ec0ff */
[----:B------:R1:W-:Y:S01]  /*5e470*/  STL [R1+0xb4], R18 ;  /* 0x0000b41201007387 */ /* 0x0003e20000100800 */
[----:B---3--:R-:W-:Y:S02]  /*5e480*/  LOP3.LUT R22, R30, 0xffff, RZ, 0xc0, !PT ;  /* 0x0000ffff1e167812 */ /* 0x008fe400078ec0ff */
[----:B----4-:R-:W-:-:S03]  /*5e490*/  LOP3.LUT R21, R11, 0xffff, RZ, 0xc0, !PT ;  /* 0x0000ffff0b157812 */ /* 0x010fc600078ec0ff */
[----:B------:R-:W-:Y:S04]  /*5e4a0*/  STL [R1+0x160], R22 ;  /* 0x0001601601007387 */ /* 0x000fe80000100800 */
[----:B------:R-:W3:Y:S04]  /*5e4b0*/  LDL.LU R25, [R1+0x1e0] ;  /* 0x0001e00001197983 */ /* 0x000ee80000300800 */
[----:B------:R-:W-:Y:S04]  /*5e4c0*/  STL [R1+0x1ac], R19 ;  /* 0x0001ac1301007387 */ /* 0x000fe80000100800 */
[----:B------:R-:W-:Y:S01]  /*5e4d0*/  STL [R1+0x128], R21 ;  /* 0x0001281501007387 */ /* 0x000fe20000100800 */
[----:B--2---:R-:W-:-:S03]  /*5e4e0*/  LOP3.LUT R33, R5, 0xffff, RZ, 0xc0, !PT ;  /* 0x0000ffff05217812 */ /* 0x004fc600078ec0ff */
[----:B------:R-:W2:Y:S01]  /*5e4f0*/  LDL.LU R24, [R1+0x1fc] ;  /* 0x0001fc0001187983 */ /* 0x000ea20000300800 */
[----:B------:R-:W-:-:S03]  /*5e500*/  LOP3.LUT R20, R28, 0xffff, RZ, 0xc0, !PT ;  /* 0x0000ffff1c147812 */ /* 0x000fc600078ec0ff */
[----:B------:R-:W4:Y:S04]  /*5e510*/  LDL.LU R11, [R1+0x1dc] ;  /* 0x0001dc00010b7983 */ /* 0x000f280000300800 */
[----:B------:R-:W4:Y:S04]  /*5e520*/  LDL.LU R23, [R1+0x1c0] ;  /* 0x0001c00001177983 */ /* 0x000f280000300800 */
[----:B------:R-:W4:Y:S01]  /*5e530*/  LDL.LU R5, [R1+0x1b4] ;  /* 0x0001b40001057983 */ /* 0x000f220000300800 */
[----:B------:R-:W-:-:S03]  /*5e540*/  LOP3.LUT R34, R9, 0xffff, RZ, 0xc0, !PT ;  /* 0x0000ffff09227812 */ /* 0x000fc600078ec0ff */
[----:B------:R-:W-:Y:S04]  /*5e550*/  STL [R1+0x140], R20 ;  /* 0x0001401401007387 */ /* 0x000fe80000100800 */
[----:B------:R-:W4:Y:S04]  /*5e560*/  LDL.LU R28, [R1+0x1b0] ;  /* 0x0001b000011c7983 */ /* 0x000f280000300800 */
[----:B------:R-:W4:Y:S01]  /*5e570*/  LDL.LU R9, [R1+0x17c] ;  /* 0x00017c0001097983 */ /* 0x000f220000300800 */
[----:B------:R-:W-:-:S03]  /*5e580*/  LOP3.LUT R4, R12, 0xffff, RZ, 0xc0, !PT ;  /* 0x0000ffff0c047812 */ /* 0x000fc600078ec0ff */
[----:B------:R-:W4:Y:S01]  /*5e590*/  LDL.LU R12, [R1+0x16c] ;  /* 0x00016c00010c7983 */ /* 0x000f220000300800 */
[----:B------:R-:W-:Y:S02]  /*5e5a0*/  LOP3.LUT R44, R6, 0xffff, RZ, 0xc0, !PT ;  /* 0x0000ffff062c7812 */ /* 0x000fe400078ec0ff */
[----:B------:R-:W-:Y:S01]  /*5e5b0*/  LOP3.LUT R45, R45, 0xffff, RZ, 0xc0, !PT ;  /* 0x0000ffff2d2d7812 */ /* 0x000fe200078ec0ff */
[----:B------:R1:W-:Y:S01]  /*5e5c0*/  STL [R1+0x428], R4 ;  /* 0x0004280401007387 */ /* 0x0003e20000100800 */
[----:B------:R-:W-:-:S03]  /*5e5d0*/  LOP3.LUT R46, R46, 0xffff, RZ, 0xc0, !PT ;  /* 0x0000ffff2e2e7812 */ /* 0x000fc600078ec0ff */
[----:B------:R-:W4:Y:S01]  /*5e5e0*/  LDL.LU R27, [R1+0xf0] ;  /* 0x0000f000011b7983 */ /* 0x000f220000300800 */
[----:B0-----:R-:W-:-:S03]  /*5e5f0*/  PRMT R0, R44, 0x3340, R1 ;  /* 0x000033402c007816 */ /* 0x001fc60000000001 */
[----:B------:R-:W4:Y:S01]  /*5e600*/  LDL.LU R26, [R1+0x14c] ;  /* 0x00014c00011a7983 */ /* 0x000f220000300800 */
[----:B------:R-:W-:-:S03]  /*5e610*/  PRMT R6, R45, 0x3340, R46 ;  /* 0x000033402d067816 */ /* 0x000fc6000000002e */
[----:B------:R-:W4:Y:S04]  /*5e620*/  LDL.LU R29, [R1+0x150] ;  /* 0x00015000011d7983 */ /* 0x000f280000300800 */
[----:B------:R-:W4:Y:S01]  /*5e630*/  LDL.LU R30, [R1+0x11c] ;  /* 0x00011c00011e7983 */ /* 0x000f220000300800 */
[--C-:B------:R-:W-:Y:S02]  /*5e640*/  PRMT R2, R33, 0x3340, R1.reuse ;  /* 0x0000334021027816 */ /* 0x100fe40000000001 */
[----:B-1----:R-:W-:Y:S02]  /*5e650*/  PRMT R17, R17, 0x3340, R22 ;  /* 0x0000334011117816 */ /* 0x002fe40000000016 */
[----:B------:R-:W-:Y:S02]  /*5e660*/  PRMT R0, R6, 0x5410, R0 ;  /* 0x0000541006007816 */ /* 0x000fe40000000000 */
[----:B------:R-:W-:-:S02]  /*5e670*/  PRMT R3, R34, 0x3340, R1 ;  /* 0x0000334022037816 */ /* 0x000fc40000000001 */
[----:B------:R-:W-:Y:S02]  /*5e680*/  PRMT R18, R18, 0x3340, R21 ;  /* 0x0000334012127816 */ /* 0x000fe40000000015 */
[----:B------:R-:W-:Y:S02]  /*5e690*/  PRMT R4, R4, 0x3340, R1 ;  /* 0x0000334004047816 */ /* 0x000fe40000000001 */
[----:B------:R-:W-:Y:S01]  /*5e6a0*/  PRMT R19, R19, 0x3340, R20 ;  /* 0x0000334013137816 */ /* 0x000fe20000000014 */
[----:B------:R0:W-:Y:S01]  /*5e6b0*/  STL [R1+0x438], R0 ;  /* 0x0004380001007387 */ /* 0x0001e20000100800 */
[----:B------:R-:W-:Y:S02]  /*5e6c0*/  PRMT R6, R17, 0x5410, R2 ;  /* 0x0000541011067816 */ /* 0x000fe40000000002 */
[----:B------:R-:W-:-:S03]  /*5e6d0*/  PRMT R2, R18, 0x5410, R3 ;  /* 0x0000541012027816 */ /* 0x000fc60000000003 */
[----:B------:R-:W-:Y:S01]  /*5e6e0*/  STL [R1+0x420], R6 ;  /* 0x0004200601007387 */ /* 0x000fe20000100800 */
[----:B0-----:R-:W-:-:S03]  /*5e6f0*/  PRMT R0, R19, 0x5410, R4 ;  /* 0x0000541013007816 */ /* 0x001fc60000000004 */
[----:B------:R0:W-:Y:S04]  /*5e700*/  STL [R1+0x41c], R2 ;  /* 0x00041c0201007387 */ /* 0x0001e80000100800 */
[----:B------:R1:W-:Y:S01]  /*5e710*/  STL [R1+0x418], R0 ;  /* 0x0004180001007387 */ /* 0x0003e20000100800 */
[----:B---3--:R-:W-:-:S05]  /*5e720*/  LOP3.LUT R18, R25, 0xffff, RZ, 0xc0, !PT ;  /* 0x0000ffff19127812 */ /* 0x008fca00078ec0ff */
[----:B------:R-:W-:Y:S01]  /*5e730*/  STL [R1+0x1e0], R18 ;  /* 0x0001e01201007387 */ /* 0x000fe20000100800 */
[----:B--2---:R-:W-:Y:S02]  /*5e740*/  LOP3.LUT R17, R24, 0xffff, RZ, 0xc0, !PT ;  /* 0x0000ffff18117812 */ /* 0x004fe400078ec0ff */
[----:B----4-:R-:W-:-:S03]  /*5e750*/  LOP3.LUT R11, R11, 0xffff, RZ, 0xc0, !PT ;  /* 0x0000ffff0b0b7812 */ /* 0x010fc600078ec0ff */
[----:B------:R2:W-:Y:S04]  /*5e760*/  STL [R1+0x1d4], R17 ;  /* 0x0001d41101007387 */ /* 0x0005e80000100800 */
[----:B------:R-:W3:Y:S01]  /*5e770*/  LDL.LU R25, [R1+0x1e4] ;  /* 0x0001e40001197983 */ /* 0x000ee20000300800 */
[----:B------:R-:W-:-:S03]  /*5e780*/  LOP3.LUT R22, R5, 0xffff, RZ, 0xc0, !PT ;  /* 0x0000ffff05167812 */ /* 0x000fc600078ec0ff */
[----:B------:R-:W-:Y:S01]  /*5e790*/  STL [R1+0x230], R11 ;  /* 0x0002300b01007387 */ /* 0x000fe20000100800 */
[----:B------:R-:W-:-:S03]  /*5e7a0*/  LOP3.LUT R20, R23, 0xffff, RZ, 0xc0, !PT ;  /* 0x0000ffff17147812 */ /* 0x000fc600078ec0ff */
[----:B------:R-:W4:Y:S04]  /*5e7b0*/  LDL.LU R24, [R1+0x18c] ;  /* 0x00018c0001187983 */ /* 0x000f280000300800 */
[----:B------:R-:W-:Y:S01]  /*5e7c0*/  STL [R1+0x1b4], R22 ;  /* 0x0001b41601007387 */ /* 0x000fe20000100800 */
[----:B------:R-:W-:-:S03]  /*5e7d0*/  LOP3.LUT R28, R28, 0xffff, RZ, 0xc0, !PT ;  /* 0x0000ffff1c1c7812 */ /* 0x000fc600078ec0ff */
[----:B------:R-:W4:Y:S01]  /*5e7e0*/  LDL.LU R23, [R1+0x124] ;  /* 0x0001240001177983 */ /* 0x000f220000300800 */
[----:B------:R-:W-:-:S03]  /*5e7f0*/  LOP3.LUT R19, R9, 0xffff, RZ, 0xc0, !PT ;  /* 0x0000ffff09137812 */ /* 0x000fc600078ec0ff */
[----:B------:R-:W4:Y:S04]  /*5e800*/  LDL.LU R5, [R1+0x80] ;  /* 0x0000800001057983 */ /* 0x000f280000300800 */
[----:B------:R-:W4:Y:S01]  /*5e810*/  LDL.LU R9, [R1+0x78] ;  /* 0x0000780001097983 */ /* 0x000f220000300800 */
[----:B------:R-:W-:-:S03]  /*5e820*/  LOP3.LUT R21, R12, 0xffff, RZ, 0xc0, !PT ;  /* 0x0000ffff0c157812 */ /* 0x000fc600078ec0ff */
[----:B------:R-:W-:Y:S04]  /*5e830*/  STL [R1+0x178], R28 ;  /* 0x0001781c01007387 */ /* 0x000fe80000100800 */
[----:B------:R-:W4:Y:S01]  /*5e840*/  LDL.LU R12, [R1+0x40] ;  /* 0x00004000010c7983 */ /* 0x000f220000300800 */
[----:B0-----:R-:W-:Y:S02]  /*5e850*/  LOP3.LUT R2, R26, 0xffff, RZ, 0xc0, !PT ;  /* 0x0000ffff1a027812 */ /* 0x001fe400078ec0ff */
[----:B------:R-:W-:Y:S01]  /*5e860*/  LOP3.LUT R3, R29, 0xffff, RZ, 0xc0, !PT ;  /* 0x0000ffff1d037812 */ /* 0x000fe200078ec0ff */
[----:B------:R-:W-:Y:S01]  /*5e870*/  STL [R1+0x1dc], R19 ;  /* 0x0001dc1301007387 */ /* 0x000fe20000100800 */
[----:B------:R-:W-:Y:S02]  /*5e880*/  LOP3.LUT R31, R27, 0xffff, RZ, 0xc0, !PT ;  /* 0x0000ffff1b1f7812 */ /* 0x000fe400078ec0ff */
[----:B------:R-:W-:Y:S01]  /*5e890*/  LOP3.LUT R4, R30, 0xffff, RZ, 0xc0, !PT ;  /* 0x0000ffff1e047812 */ /* 0x000fe200078ec0ff */
[----:B------:R0:W-:Y:S01]  /*5e8a0*/  STL [R1+0x1b0], R2 ;  /* 0x0001b00201007387 */ /* 0x0001e20000100800 */
[----:B-1----:R-:W-:-:S03]  /*5e8b0*/  PRMT R0, R31, 0x3340, R1 ;  /* 0x000033401f007816 */ /* 0x002fc60000000001 */
[----:B------:R1:W-:Y:S01]  /*5e8c0*/  STL [R1+0x14c], R3 ;  /* 0x00014c0301007387 */ /* 0x0003e20000100800 */
[----:B------:R-:W-:-:S03]  /*5e8d0*/  PRMT R6, R20, 0x3340, R21 ;  /* 0x0000334014067816 */ /* 0x000fc60000000015 */
[----:B------:R-:W4:Y:S01]  /*5e8e0*/  LDL.LU R27, [R1+0x1c] ;  /* 0x00001c00011b7983 */ /* 0x000f220000300800 */
[----:B--2---:R-:W-:-:S03]  /*5e8f0*/  PRMT R17, R17, 0x3340, R28 ;  /* 0x0000334011117816 */ /* 0x004fc6000000001c */
[----:B------:R2:W-:Y:S01]  /*5e900*/  STL [R1+0x248], R4 ;  /* 0x0002480401007387 */ /* 0x0005e20000100800 */
[----:B0-----:R-:W-:-:S03]  /*5e910*/  PRMT R2, R2, 0x3340, R1 ;  /* 0x0000334002027816 */ /* 0x001fc60000000001 */
[----:B------:R-:W4:Y:S01]  /*5e920*/  LDL.LU R26, [R1+0x14] ;  /* 0x00001400011a7983 */ /* 0x000f220000300800 */
[--C-:B-1----:R-:W-:Y:S02]  /*5e930*/  PRMT R3, R3, 0x3340, R1.reuse ;  /* 0x0000334003037816 */ /* 0x102fe40000000001 */
[----:B------:R-:W-:Y:S02]  /*5e940*/  PRMT R18, R18, 0x3340, R22 ;  /* 0x0000334012127816 */ /* 0x000fe40000000016 */
[----:B------:R-:W-:Y:S02]  /*5e950*/  PRMT R0, R6, 0x5410, R0 ;  /* 0x0000541006007816 */ /* 0x000fe40000000000 */
[----:B--2---:R-:W-:Y:S02]  /*5e960*/  PRMT R4, R4, 0x3340, R1 ;  /* 0x0000334004047816 */ /* 0x004fe40000000001 */
[----:B------:R-:W-:Y:S02]  /*5e970*/  PRMT R19, R11, 0x3340, R19 ;  /* 0x000033400b137816 */ /* 0x000fe40000000013 */
[----:B------:R-:W-:Y:S01]  /*5e980*/  PRMT R6, R17, 0x5410, R2 ;  /* 0x0000541011067816 */ /* 0x000fe20000000002 */
[----:B------:R0:W-:Y:S01]  /*5e990*/  STL [R1+0x40c], R0 ;  /* 0x00040c0001007387 */ /* 0x0001e20000100800 */
[----:B------:R-:W-:-:S03]  /*5e9a0*/  PRMT R2, R18, 0x5410, R3 ;  /* 0x0000541012027816 */ /* 0x000fc60000000003 */
[----:B------:R3:W-:Y:S04]  /*5e9b0*/  STL [R1+0x2f8], R6 ;  /* 0x0002f80601007387 */ /* 0x0007e80000100800 */
[----:B------:R-:W2:Y:S01]  /*5e9c0*/  LDL.LU R29, [R1+0x70] ;  /* 0x00007000011d7983 */ /* 0x000ea20000300800 */
[----:B0-----:R-:W-:-:S03]  /*5e9d0*/  PRMT R0, R19, 0x5410, R4 ;  /* 0x0000541013007816 */ /* 0x001fc60000000004 */
[----:B------:R-:W-:Y:S04]  /*5e9e0*/  STL [R1+0x2f0], R2 ;  /* 0x0002f00201007387 */ /* 0x000fe80000100800 */
[----:B------:R-:W2:Y:S04]  /*5e9f0*/  LDL.LU R30, [R1+0x6c] ;  /* 0x00006c00011e7983 */ /* 0x000ea80000300800 */
[----:B------:R0:W-:Y:S04]  /*5ea00*/  STL [R1+0x2f4], R0 ;  /* 0x0002f40001007387 */ /* 0x0001e80000100800 */
[----:B------:R-:W2:Y:S04]  /*5ea10*/  LDL.LU R28, [R1+0x68] ;  /* 0x00006800011c7983 */ /* 0x000ea80000300800 */
[----:B------:R-:W2:Y:S01]  /*5ea20*/  LDL.LU R11, [R1+0x38] ;  /* 0x00003800010b7983 */ /* 0x000ea20000300800 */
[----:B---3--:R-:W-:-:S02]  /*5ea30*/  LOP3.LUT R6, R25, 0xffff, RZ, 0xc0, !PT ;  /* 0x0000ffff19067812 */ /* 0x008fc400078ec0ff */
[----:B----4-:R-:W-:-:S03]  /*5ea40*/  LOP3.LUT R25, R24, 0xffff, RZ, 0xc0, !PT ;  /* 0x0000ffff18197812 */ /* 0x010fc600078ec0ff */
[----:B------:R-:W-:Y:S01]  /*5ea50*/  STL [R1+0x17c], R6 ;  /* 0x00017c0601007387 */ /* 0x000fe20000100800 */
[----:B0-----:R-:W-:-:S03]  /*5ea60*/  LOP3.LUT R0, R23, 0xffff, RZ, 0xc0, !PT ;  /* 0x0000ffff17007812 */ /* 0x001fc600078ec0ff */
[----:B------:R-:W-:Y:S01]  /*5ea70*/  STL [R1+0x16c], R25 ;  /* 0x00016c1901007387 */ /* 0x000fe20000100800 */
[----:B------:R-:W-:-:S03]  /*5ea80*/  LOP3.LUT R17, R5, 0xffff, RZ, 0xc0, !PT ;  /* 0x0000ffff05117812 */ /* 0x000fc600078ec0ff */
[----:B------:R0:W-:Y:S01]  /*5ea90*/  STL [R1+0x150], R0 ;  /* 0x0001500001007387 */ /* 0x0001e20000100800 */
[----:B------:R-:W-:-:S03]  /*5eaa0*/  LOP3.LUT R23, R9, 0xffff, RZ, 0xc0, !PT ;  /* 0x0000ffff09177812 */ /* 0x000fc600078ec0ff */
[----:B------:R-:W3:Y:S04]  /*5eab0*/  LDL.LU R5, [R1+0x10] ;  /* 0x0000100001057983 */ /* 0x000ee80000300800 */
[----:B------:R1:W-:Y:S01]  /*5eac0*/  STL [R1+0x254], R17 ;  /* 0x0002541101007387 */ /* 0x0003e20000100800 */
[----:B------:R-:W-:-:S03]  /*5ead0*/  LOP3.LUT R18, R12, 0xffff, RZ, 0xc0, !PT ;  /* 0x0000ffff0c127812 */ /* 0x000fc600078ec0ff */
[----:B------:R-:W-:Y:S04]  /*5eae0*/  STL [R1+0x244], R23 ;  /* 0x0002441701007387 */ /* 0x000fe80000100800 */
[----:B------:R-:W4:Y:S04]  /*5eaf0*/  LDL.LU R9, [R1+0xc] ;  /* 0x00000c0001097983 */ /* 0x000f280000300800 */
[----:B------:R-:W3:Y:S01]  /*5eb00*/  LDL.LU R12, [R1+0x4] ;  /* 0x00000400010c7983 */ /* 0x000ee20000300800 */
[----:B------:R-:W-:Y:S02]  /*5eb10*/  LOP3.LUT R2, R35, 0xffff, RZ, 0xc0, !PT ;  /* 0x0000ffff23027812 */ /* 0x000fe400078ec0ff */
[----:B------:R-:W-:-:S02]  /*5eb20*/  LOP3.LUT R19, R57, 0xffff, RZ, 0xc0, !PT ;  /* 0x0000ffff39137812 */ /* 0x000fc400078ec0ff */
[----:B------:R-:W-:Y:S01]  /*5eb30*/  LOP3.LUT R22, R27, 0xffff, RZ, 0xc0, !PT ;  /* 0x0000ffff1b167812 */ /* 0x000fe200078ec0ff */
[----:B------:R-:W-:Y:S01]  /*5eb40*/  STL [R1+0x28c], R18 ;  /* 0x00028c1201007387 */ /* 0x000fe20000100800 */
[----:B------:R-:W-:Y:S02]  /*5eb50*/  LOP3.LUT R3, R55, 0xffff, RZ, 0xc0, !PT ;  /* 0x0000ffff37037812 */ /* 0x000fe400078ec0ff */
[----:B------:R-:W-:Y:S02]  /*5eb60*/  LOP3.LUT R4, R15, 0xffff, RZ, 0xc0, !PT ;  /* 0x0000ffff0f047812 */ /* 0x000fe400078ec0ff */
[----:B------:R-:W-:Y:S01]  /*5eb70*/  LOP3.LUT R24, R26, 0xffff, RZ, 0xc0, !PT ;  /* 0x0000ffff1a187812 */ /* 0x000fe200078ec0ff */
[----:B------:R-:W-:Y:S01]  /*5eb80*/  STL [R1+0x250], R22 ;  /* 0x0002501601007387 */ /* 0x000fe20000100800 */
[----:B0-----:R-:W-:Y:S02]  /*5eb90*/  PRMT R0, R0, 0x3340, R1 ;  /* 0x0000334000007816 */ /* 0x001fe40000000001 */
[----:B------:R-:W-:Y:S01]  /*5eba0*/  PRMT R6, R6, 0x3340, R25 ;  /* 0x0000334006067816 */ /* 0x000fe20000000019 */
[----:B------:R-:W-:Y:S01]  /*5ebb0*/  STL [R1+0x23c], R24 ;  /* 0x00023c1801007387 */ /* 0x000fe20000100800 */
[----:B------:R-:W-:-:S03]  /*5ebc0*/  PRMT R15, R23, 0x3340, R24 ;  /* 0x00003340170f7816 */ /* 0x000fc60000000018 */
[----:B------:R0:W-:Y:S01]  /*5ebd0*/  STL [R1+0x238], R2 ;  /* 0x0002380201007387 */ /* 0x0001e20000100800 */
[----:B------:R-:W-:-:S03]  /*5ebe0*/  PRMT R0, R6, 0x5410, R0 ;  /* 0x0000541006007816 */ /* 0x000fc60000000000 */
[----:B------:R-:W-:Y:S01]  /*5ebf0*/  STL [R1+0x280], R19 ;  /* 0x0002801301007387 */ /* 0x000fe20000100800 */
[----:B-1----:R-:W-:-:S03]  /*5ec00*/  PRMT R17, R17, 0x3340, R22 ;  /* 0x0000334011117816 */ /* 0x002fc60000000016 */
[----:B------:R1:W-:Y:S01]  /*5ec10*/  STL [R1+0x240], R3 ;  /* 0x0002400301007387 */ /* 0x0003e20000100800 */
[----:B0-----:R-:W-:-:S03]  /*5ec20*/  PRMT R2, R2, 0x3340, R1 ;  /* 0x0000334002027816 */ /* 0x001fc60000000001 */
[----:B------:R0:W-:Y:S01]  /*5ec30*/  STL [R1+0x27c], R4 ;  /* 0x00027c0401007387 */ /* 0x0001e20000100800 */
[----:B------:R-:W-:Y:S02]  /*5ec40*/  PRMT R18, R18, 0x3340, R19 ;  /* 0x0000334012127816 */ /* 0x000fe40000000013 */
[----:B------:R-:W-:Y:S02]  /*5ec50*/  PRMT R6, R15, 0x5410, R2 ;  /* 0x000054100f067816 */ /* 0x000fe40000000002 */
[--C-:B-1----:R-:W-:Y:S01]  /*5ec60*/  PRMT R3, R3, 0x3340, R1.reuse ;  /* 0x0000334003037816 */ /* 0x102fe20000000001 */
[----:B------:R1:W-:Y:S01]  /*5ec70*/  STL [R1+0x2d8], R0 ;  /* 0x0002d80001007387 */ /* 0x0003e20000100800 */
[----:B0-----:R-:W-:Y:S02]  /*5ec80*/  PRMT R4, R4, 0x3340, R1 ;  /* 0x0000334004047816 */ /* 0x001fe40000000001 */
[----:B------:R-:W-:Y:S01]  /*5ec90*/  PRMT R2, R17, 0x5410, R3 ;  /* 0x0000541011027816 */ /* 0x000fe20000000003 */
[----:B------:R2:W-:Y:S01]  /*5eca0*/  STL [R1+0x348], R6 ;  /* 0x0003480601007387 */ /* 0x0005e20000100800 */
[----:B-1----:R-:W-:-:S03]  /*5ecb0*/  PRMT R0, R18, 0x5410, R4 ;  /* 0x0000541012007816 */ /* 0x002fc60000000004 */
[----:B------:R-:W-:Y:S01]  /*5ecc0*/  STL [R1+0x338], R2 ;  /* 0x0003380201007387 */ /* 0x000fe20000100800 */
[----:B--2---:R-:W-:-:S03]  /*5ecd0*/  LOP3.LUT R6, R28, 0xffff, RZ, 0xc0, !PT ;  /* 0x0000ffff1c067812 */ /* 0x004fc600078ec0ff */
[----:B------:R0:W-:Y:S01]  /*5ece0*/  STL [R1+0x33c], R0 ;  /* 0x00033c0001007387 */ /* 0x0001e20000100800 */
[----:B------:R-:W-:-:S03]  /*5ecf0*/  LOP3.LUT R23, R11, 0xffff, RZ, 0xc0, !PT ;  /* 0x0000ffff0b177812 */ /* 0x000fc600078ec0ff */
[----:B------:R-:W2:Y:S04]  /*5ed00*/  LDL.LU R49, [R1+0x22c] ;  /* 0x00022c0001317983 */ /* 0x000ea80000300800 */
[----:B------:R-:W2:Y:S04]  /*5ed10*/  LDL.LU R48, [R1+0x228] ;  /* 0x0002280001307983 */ /* 0x000ea80000300800 */
[----:B------:R1:W-:Y:S04]  /*5ed20*/  STL [R1+0x234], R6 ;  /* 0x0002340601007387 */ /* 0x0003e80000100800 */
[----:B------:R-:W2:Y:S04]  /*5ed30*/  LDL.LU R11, [R1+0x1f8] ;  /* 0x0001f800010b7983 */ /* 0x000ea80000300800 */
[----:B------:R-:W2:Y:S04]  /*5ed40*/  LDL.LU R47, [R1+0x1d0] ;  /* 0x0001d000012f7983 */ /* 0x000ea80000300800 */
[----:B------:R-:W2:Y:S01]  /*5ed50*/  LDL.LU R53, [R1+0x1cc] ;  /* 0x0001cc0001357983 */ /* 0x000ea20000300800 */
[----:B------:R-:W-:-:S02]  /*5ed60*/  LOP3.LUT R22, R29, 0xffff, RZ, 0xc0, !PT ;  /* 0x0000ffff1d167812 */ /* 0x000fc400078ec0ff */
[----:B0-----:R-:W-:Y:S02]  /*5ed70*/  LOP3.LUT R0, R16, 0xffff, RZ, 0xc0, !PT ;  /* 0x0000ffff10007812 */ /* 0x001fe400078ec0ff */
[----:B----4-:R-:W-:Y:S02]  /*5ed80*/  LOP3.LUT R25, R9, 0xffff, RZ, 0xc0, !PT ;  /* 0x0000ffff09197812 */ /* 0x010fe400078ec0ff */
[----:B---3--:R-:W-:Y:S02]  /*5ed90*/  LOP3.LUT R9, R12, 0xffff, RZ, 0xc0, !PT ;  /* 0x0000ffff0c097812 */ /* 0x008fe400078ec0ff */
[----:B------:R-:W3:Y:S04]  /*5eda0*/  LDL.LU R12, [R1+0x1a4] ;  /* 0x0001a400010c7983 */ /* 0x000ee80000300800 */
[----:B------:R-:W4:Y:S04]  /*5edb0*/  LDL.LU R27, [R1+0x174] ;  /* 0x00017400011b7983 */ /* 0x000f280000300800 */
[----:B------:R-:W4:Y:S04]  /*5edc0*/  LDL.LU R29, [R1+0x170] ;  /* 0x00017000011d7983 */ /* 0x000f280000300800 */
[----:B------:R0:W-:Y:S04]  /*5edd0*/  STL [R1+0x214], R9 ;  /* 0x0002140901007387 */ /* 0x0001e80000100800 */
[----:B------:R0:W-:Y:S04]  /*5ede0*/  STL [R1+0x1fc], R0 ;  /* 0x0001fc0001007387 */ /* 0x0001e80000100800 */
[----:B------:R-:W4:Y:S01]  /*5edf0*/  LDL.LU R28, [R1+0x138] ;  /* 0x00013800011c7983 */ /* 0x000f220000300800 */
[----:B------:R-:W-:-:S02]  /*5ee00*/  LOP3.LUT R26, R5, 0xffff, RZ, 0xc0, !PT ;  /* 0x0000ffff051a7812 */ /* 0x000fc400078ec0ff */
[----:B-1----:R-:W-:Y:S01]  /*5ee10*/  PRMT R6, R6, 0x3340, R9 ;  /* 0x0000334006067816 */ /* 0x002fe20000000009 */
[----:B------:R-:W4:Y:S04]  /*5ee20*/  LDL.LU R5, [R1+0x64] ;  /* 0x0000640001057983 */ /* 0x000f280000300800 */
[----:B0-----:R-:W4:Y:S01]  /*5ee30*/  LDL.LU R9, [R1] ;  /* 0x0000000001097983 */ /* 0x001f220000300800 */
[----:B------:R-:W-:Y:S02]  /*5ee40*/  LOP3.LUT R36, R36, 0xffff, RZ, 0xc0, !PT ;  /* 0x0000ffff24247812 */ /* 0x000fe400078ec0ff */
[----:B------:R-:W-:Y:S02]  /*5ee50*/  PRMT R0, R0, 0x3340, R1 ;  /* 0x0000334000007816 */ /* 0x000fe40000000001 */
[----:B------:R-:W-:-:S02]  /*5ee60*/  LOP3.LUT R24, R30, 0xffff, RZ, 0xc0, !PT ;  /* 0x0000ffff1e187812 */ /* 0x000fc400078ec0ff */
[----:B------:R-:W-:Y:S02]  /*5ee70*/  LOP3.LUT R32, R32, 0xffff, RZ, 0xc0, !PT ;  /* 0x0000ffff20207812 */ /* 0x000fe400078ec0ff */
[----:B------:R-:W-:Y:S02]  /*5ee80*/  LOP3.LUT R30, R56, 0xffff, RZ, 0xc0, !PT ;  /* 0x0000ffff381e7812 */ /* 0x000fe400078ec0ff */
[----:B------:R-:W-:Y:S02]  /*5ee90*/  LOP3.LUT R35, R8, 0xffff, RZ, 0xc0, !PT ;  /* 0x0000ffff08237812 */ /* 0x000fe400078ec0ff */
[----:B------:R-:W-:Y:S02]  /*5eea0*/  PRMT R2, R36, 0x3340, R1 ;  /* 0x0000334024027816 */ /* 0x000fe40000000001 */
[----:B------:R-:W-:Y:S02]  /*5eeb0*/  PRMT R8, R22, 0x3340, R26 ;  /* 0x0000334016087816 */ /* 0x000fe4000000001a */
[----:B------:R-:W-:-:S02]  /*5eec0*/  PRMT R0, R6, 0x5410, R0 ;  /* 0x0000541006007816 */ /* 0x000fc40000000000 */
[----:B------:R-:W-:Y:S02]  /*5eed0*/  PRMT R3, R32, 0x3340, R1 ;  /* 0x0000334020037816 */ /* 0x000fe40000000001 */
[----:B------:R-:W-:Y:S02]  /*5eee0*/  PRMT R15, R24, 0x3340, R25 ;  /* 0x00003340180f7816 */ /* 0x000fe40000000019 */
[----:B------:R-:W-:Y:S02]  /*5eef0*/  PRMT R4, R35, 0x3340, R1 ;  /* 0x0000334023047816 */ /* 0x000fe40000000001 */
[----:B------:R-:W-:Y:S01]  /*5ef00*/  PRMT R16, R23, 0x3340, R30 ;  /* 0x0000334017107816 */ /* 0x000fe2000000001e */
[----:B------:R0:W-:Y:S01]  /*5ef10*/  STL [R1+0x330], R0 ;  /* 0x0003300001007387 */ /* 0x0001e20000100800 */
[----:B------:R-:W-:Y:S02]  /*5ef20*/  PRMT R6, R8, 0x5410, R2 ;  /* 0x0000541008067816 */ /* 0x000fe40000000002 */
[----:B------:R-:W-:-:S03]  /*5ef30*/  PRMT R2, R15, 0x5410, R3 ;  /* 0x000054100f027816 */ /* 0x000fc60000000003 */
[----:B------:R-:W-:Y:S01]  /*5ef40*/  STL [R1+0x3d0], R6 ;  /* 0x0003d00601007387 */ /* 0x000fe20000100800 */
[----:B0-----:R-:W-:Y:S02]  /*5ef50*/  PRMT R0, R16, 0x5410, R4 ;  /* 0x0000541010007816 */ /* 0x001fe40000000004 */
[----:B--2---:R-:W-:Y:S01]  /*5ef60*/  LOP3.LUT R8, R48, 0xffff, RZ, 0xc0, !PT ;  /* 0x0000ffff30087812 */ /* 0x004fe200078ec0ff */
[----:B------:R-:W-:Y:S04]  /*5ef70*/  STL [R1+0x3cc], R2 ;  /* 0x0003cc0201007387 */ /* 0x000fe80000100800 */
[----:B------:R0:W-:Y:S01]  /*5ef80*/  STL [R1+0x3c8], R0 ;  /* 0x0003c80001007387 */ /* 0x0001e20000100800 */
[----:B------:R-:W-:-:S03]  /*5ef90*/  LOP3.LUT R11, R11, 0xffff, RZ, 0xc0, !PT ;  /* 0x0000ffff0b0b7812 */ /* 0x000fc600078ec0ff */
[----:B------:R1:W-:Y:S01]  /*5efa0*/  STL [R1+0x1c0], R8 ;  /* 0x0001c00801007387 */ /* 0x0003e20000100800 */
[----:B------:R-:W-:-:S03]  /*5efb0*/  LOP3.LUT R19, R47, 0xffff, RZ, 0xc0, !PT ;  /* 0x0000ffff2f137812 */ /* 0x000fc600078ec0ff */
[----:B------:R-:W2:Y:S01]  /*5efc0*/  LDL.LU R47, [R1+0x264] ;  /* 0x00026400012f7983 */ /* 0x000ea20000300800 */
[----:B------:R-:W-:-:S03]  /*5efd0*/  LOP3.LUT R15, R53, 0xffff, RZ, 0xc0, !PT ;  /* 0x0000ffff350f7812 */ /* 0x000fc600078ec0ff */
[----:B------:R-:W-:Y:S04]  /*5efe0*/  STL [R1+0x1e4], R11 ;  /* 0x0001e40b01007387 */ /* 0x000fe80000100800 */
[----:B------:R4:W-:Y:S04]  /*5eff0*/  STL [R1+0x70], R15 ;  /* 0x0000700f01007387 */ /* 0x0009e80000100800 */
[----:B------:R-:W2:Y:S01]  /*5f000*/  LDL.LU R56, [R1+0x260] ;  /* 0x0002600001387983 */ /* 0x000ea20000300800 */
[----:B0-----:R-:W-:Y:S02]  /*5f010*/  LOP3.LUT R0, R7, 0xffff, RZ, 0xc0, !PT ;  /* 0x0000ffff07007812 */ /* 0x001fe400078ec0ff */
[----:B------:R-:W-:-:S02]  /*5f020*/  LOP3.LUT R18, R49, 0xffff, RZ, 0xc0, !PT ;  /* 0x0000ffff31127812 */ /* 0x000fc400078ec0ff */
[----:B-1----:R-:W-:Y:S02]  /*5f030*/  PRMT R8, R8, 0x3340, R15 ;  /* 0x0000334008087816 */ /* 0x002fe4000000000f */
[----:B---3--:R-:W-:-:S05]  /*5f040*/  LOP3.LUT R12, R12, 0xffff, RZ, 0xc0, !PT ;  /* 0x0000ffff0c0c7812 */ /* 0x008fca00078ec0ff */
[----:B------:R0:W-:Y:S01]  /*5f050*/  STL [R1+0x18c], R12 ;  /* 0x00018c0c01007387 */ /* 0x0001e20000100800 */
[----:B----4-:R-:W-:-:S03]  /*5f060*/  LOP3.LUT R3, R29, 0xffff, RZ, 0xc0, !PT ;  /* 0x0000ffff1d037812 */ /* 0x010fc600078ec0ff */
[----:B------:R-:W3:Y:S04]  /*5f070*/  LDL.LU R17, [R1+0x224] ;  /* 0x0002240001117983 */ /* 0x000ee80000300800 */
[----:B------:R-:W4:Y:S04]  /*5f080*/  LDL.LU R57, [R1+0x21c] ;  /* 0x00021c0001397983 */ /* 0x000f280000300800 */
[----:B------:R-:W-:Y:S01]  /*5f090*/  STL [R1+0x68], R3 ;  /* 0x0000680301007387 */ /* 0x000fe20000100800 */
[----:B------:R-:W-:-:S03]  /*5f0a0*/  LOP3.LUT R4, R28, 0xffff, RZ, 0xc0, !PT ;  /* 0x0000ffff1c047812 */ /* 0x000fc600078ec0ff */
[----:B------:R-:W4:Y:S04]  /*5f0b0*/  LDL.LU R54, [R1+0x1f4] ;  /* 0x0001f40001367983 */ /* 0x000f280000300800 */
[----:B------:R-:W4:Y:S01]  /*5f0c0*/  LDL.LU R49, [R1+0x1ec] ;  /* 0x0001ec0001317983 */ /* 0x000f220000300800 */
[----:B------:R-:W-:-:S03]  /*5f0d0*/  LOP3.LUT R28, R5, 0xffff, RZ, 0xc0, !PT ;  /* 0x0000ffff051c7812 */ /* 0x000fc600078ec0ff */
[----:B------:R-:W4:Y:S01]  /*5f0e0*/  LDL.LU R53, [R1+0x1c4] ;  /* 0x0001c40001357983 */ /* 0x000f220000300800 */
[----:B------:R-:W-:-:S03]  /*5f0f0*/  LOP3.LUT R29, R9, 0xffff, RZ, 0xc0, !PT ;  /* 0x0000ffff091d7812 */ /* 0x000fc600078ec0ff */
[----:B------:R1:W-:Y:S04]  /*5f100*/  STL [R1+0x39c], R0 ;  /* 0x00039c0001007387 */ /* 0x0003e80000100800 */
[----:B------:R1:W-:Y:S04]  /*5f110*/  STL [R1+0x6c], R4 ;  /* 0x00006c0401007387 */ /* 0x0003e80000100800 */
[----:B------:R-:W4:Y:S04]  /*5f120*/  LDL.LU R5, [R1+0x1bc] ;  /* 0x0001bc0001057983 */ /* 0x000f280000300800 */
[----:B------:R-:W4:Y:S01]  /*5f130*/  LDL.LU R9, [R1+0x190] ;  /* 0x0001900001097983 */ /* 0x000f220000300800 */
[----:B------:R-:W-:-:S03]  /*5f140*/  PRMT R15, R11, 0x3340, R12 ;  /* 0x000033400b0f7816 */ /* 0x000fc6000000000c */
[----:B------:R-:W4:Y:S04]  /*5f150*/  LDL.LU R55, [R1+0x188] ;  /* 0x0001880001377983 */ /* 0x000f280000300800 */
[----:B------:R-:W4:Y:S04]  /*5f160*/  LDL.LU R11, [R1+0x168] ;  /* 0x00016800010b7983 */ /* 0x000f280000300800 */
[----:B0-----:R-:W4:Y:S01]  /*5f170*/  LDL.LU R12, [R1+0x164] ;  /* 0x00016400010c7983 */ /* 0x001f220000300800 */
[----:B------:R-:W-:Y:S02]  /*5f180*/  LOP3.LUT R27, R27, 0xffff, RZ, 0xc0, !PT ;  /* 0x0000ffff1b1b7812 */ /* 0x000fe400078ec0ff */
[----:B-1----:R-:W-:-:S02]  /*5f190*/  PRMT R0, R0, 0x3340, R1 ;  /* 0x0000334000007816 */ /* 0x002fc40000000001 */
[----:B------:R-:W-:Y:S02]  /*5f1a0*/  PRMT R6, R28, 0x3340, R29 ;  /* 0x000033401c067816 */ /* 0x000fe4000000001d */
[----:B------:R-:W-:Y:S02]  /*5f1b0*/  PRMT R2, R27, 0x3340, R1 ;  /* 0x000033401b027816 */ /* 0x000fe40000000001 */
[----:B------:R-:W-:Y:S02]  /*5f1c0*/  PRMT R7, R18, 0x3340, R19 ;  /* 0x0000334012077816 */ /* 0x000fe40000000013 */
[--C-:B------:R-:W-:Y:S02]  /*5f1d0*/  PRMT R3, R3, 0x3340, R1.reuse ;  /* 0x0000334003037816 */ /* 0x100fe40000000001 */
[----:B------:R-:W-:Y:S02]  /*5f1e0*/  PRMT R0, R6, 0x5410, R0 ;  /* 0x0000541006007816 */ /* 0x000fe40000000000 */
[----:B------:R-:W-:-:S02]  /*5f1f0*/  PRMT R4, R4, 0x3340, R1 ;  /* 0x0000334004047816 */ /* 0x000fc40000000001 */
[----:B------:R-:W-:Y:S01]  /*5f200*/  PRMT R6, R7, 0x5410, R2 ;  /* 0x0000541007067816 */ /* 0x000fe20000000002 */
[----:B------:R0:W-:Y:S01]  /*5f210*/  STL [R1+0x3c4], R0 ;  /* 0x0003c40001007387 */ /* 0x0001e20000100800 */
[----:B------:R-:W-:-:S03]  /*5f220*/  PRMT R2, R8, 0x5410, R3 ;  /* 0x0000541008027816 */ /* 0x000fc60000000003 */
[----:B------:R2:W-:Y:S01]  /*5f230*/  STL [R1+0x3a8], R6 ;  /* 0x0003a80601007387 */ /* 0x0005e20000100800 */
[----:B0-----:R-:W-:-:S03]  /*5f240*/  PRMT R0, R15, 0x5410, R4 ;  /* 0x000054100f007816 */ /* 0x001fc60000000004 */
[----:B------:R-:W-:Y:S01]  /*5f250*/  STL [R1+0x3a4], R2 ;  /* 0x0003a40201007387 */ /* 0x000fe20000100800 */
[----:B--2---:R-:W-:-:S03]  /*5f260*/  LOP3.LUT R6, R47, 0xffff, RZ, 0xc0, !PT ;  /* 0x0000ffff2f067812 */ /* 0x004fc600078ec0ff */
[----:B------:R-:W2:Y:S01]  /*5f270*/  LDL.LU R48, [R1+0xcc] ;  /* 0x0000cc0001307983 */ /* 0x000ea20000300800 */
[----:B------:R-:W-:-:S03]  /*5f280*/  LOP3.LUT R7, R56, 0xffff, RZ, 0xc0, !PT ;  /* 0x0000ffff38077812 */ /* 0x000fc600078ec0ff */
[----:B------:R0:W-:Y:S04]  /*5f290*/  STL [R1+0x3a0], R0 ;  /* 0x0003a00001007387 */ /* 0x0001e80000100800 */
[----:B------:R-:W2:Y:S04]  /*5f2a0*/  LDL.LU R47, [R1+0xc4] ;  /* 0x0000c400012f7983 */ /* 0x000ea80000300800 */
[----:B------:R-:W-:Y:S04]  /*5f2b0*/  STL [R1+0x228], R6 ;  /* 0x0002280601007387 */ /* 0x000fe80000100800 */
[----:B------:R-:W-:Y:S01]  /*5f2c0*/  STL [R1+0x1a4], R7 ;  /* 0x0001a40701007387 */ /* 0x000fe20000100800 */
[----:B---3--:R-:W-:-:S02]  /*5f2d0*/  LOP3.LUT R8, R17, 0xffff, RZ, 0xc0, !PT ;  /* 0x0000ffff11087812 */ /* 0x008fc400078ec0ff */
[----:B----4-:R-:W-:-:S03]  /*5f2e0*/  LOP3.LUT R15, R57, 0xffff, RZ, 0xc0, !PT ;  /* 0x0000ffff390f7812 */ /* 0x010fc600078ec0ff */
[----:B------:R-:W-:Y:S01]  /*5f2f0*/  STL [R1+0x2a8], R8 ;  /* 0x0002a80801007387 */ /* 0x000fe20000100800 */
[----:B------:R-:W-:Y:S02]  /*5f300*/  LOP3.LUT R54, R54, 0xffff, RZ, 0xc0, !PT ;  /* 0x0000ffff36367812 */ /* 0x000fe400078ec0ff */
[----:B------:R-:W-:-:S03]  /*5f310*/  LOP3.LUT R49, R49, 0xffff, RZ, 0xc0, !PT ;  /* 0x0000ffff31317812 */ /* 0x000fc600078ec0ff */
[----:B------:R-:W-:Y:S01]  /*5f320*/  STL [R1+0x21c], R54 ;  /* 0x00021c3601007387 */ /* 0x000fe20000100800 */
[----:B------:R-:W-:-:S03]  /*5f330*/  LOP3.LUT R17, R53, 0xffff, RZ, 0xc0, !PT ;  /* 0x0000ffff35117812 */ /* 0x000fc600078ec0ff */
[----:B------:R-:W-:Y:S04]  /*5f340*/  STL [R1+0x22c], R15 ;  /* 0x00022c0f01007387 */ /* 0x000fe80000100800 */
[----:B------:R-:W-:Y:S04]  /*5f350*/  STL [R1+0x174], R49 ;  /* 0x0001743101007387 */ /* 0x000fe80000100800 */
[----:B------:R-:W3:Y:S01]  /*5f360*/  LDL.LU R53, [R1+0x94] ;  /* 0x0000940001357983 */ /* 0x000ee20000300800 */
[----:B------:R-:W-:-:S03]  /*5f370*/  LOP3.LUT R16, R5, 0xffff, RZ, 0xc0, !PT ;  /* 0x0000ffff05107812 */ /* 0x000fc600078ec0ff */
[----:B------:R-:W-:Y:S01]  /*5f380*/  STL [R1+0x2a4], R17 ;  /* 0x0002a41101007387 */ /* 0x000fe20000100800 */
[----:B0-----:R-:W-:-:S03]  /*5f390*/  LOP3.LUT R0, R9, 0xffff, RZ, 0xc0, !PT ;  /* 0x0000ffff09007812 */ /* 0x001fc600078ec0ff */
[----:B------:R-:W4:Y:S01]  /*5f3a0*/  LDL.LU R57, [R1+0x8c] ;  /* 0x00008c0001397983 */ /* 0x000f220000300800 */
[----:B------:R-:W-:-:S03]  /*5f3b0*/  LOP3.LUT R2, R55, 0xffff, RZ, 0xc0, !PT ;  /* 0x0000ffff37027812 */ /* 0x000fc600078ec0ff */
[----:B------:R-:W4:Y:S04]  /*5f3c0*/  LDL.LU R5, [R1+0x60] ;  /* 0x0000600001057983 */ /* 0x000f280000300800 */
[----:B------:R-:W-:Y:S01]  /*5f3d0*/  STL [R1+0x224], R16 ;  /* 0x0002241001007387 */ /* 0x000fe20000100800 */
[----:B------:R-:W-:-:S03]  /*5f3e0*/  LOP3.LUT R3, R11, 0xffff, RZ, 0xc0, !PT ;  /* 0x0000ffff0b037812 */ /* 0x000fc600078ec0ff */
[----:B------:R-:W4:Y:S01]  /*5f3f0*/  LDL.LU R9, [R1+0x58] ;  /* 0x0000580001097983 */ /* 0x000f220000300800 */
[----:B------:R-:W-:-:S03]  /*5f400*/  LOP3.LUT R4, R12, 0xffff, RZ, 0xc0, !PT ;  /* 0x0000ffff0c047812 */ /* 0x000fc600078ec0ff */
[----:B------:R0:W-:Y:S04]  /*5f410*/  STL [R1+0x1f8], R0 ;  /* 0x0001f80001007387 */ /* 0x0001e80000100800 */
[----:B------:R-:W4:Y:S04]  /*5f420*/  LDL.LU R11, [R1+0x24] ;  /* 0x00002400010b7983 */ /* 0x000f280000300800 */
[----:B------:R1:W-:Y:S04]  /*5f430*/  STL [R1+0x1f4], R2 ;  /* 0x0001f40201007387 */ /* 0x0003e80000100800 */
[----:B------:R-:W4:Y:S01]  /*5f440*/  LDL.LU R12, [R1+0x20] ;  /* 0x00002000010c7983 */ /* 0x000f220000300800 */
[----:B0-----:R-:W-:-:S02]  /*5f450*/  PRMT R0, R0, 0x3340, R1 ;  /* 0x0000334000007816 */ /* 0x001fc40000000001 */
[----:B------:R-:W-:Y:S01]  /*5f460*/  PRMT R6, R6, 0x3340, R54 ;  /* 0x0000334006067816 */ /* 0x000fe20000000036 */
[----:B------:R0:W-:Y:S01]  /*5f470*/  STL [R1+0x2a0], R3 ;  /* 0x0002a00301007387 */ /* 0x0001e20000100800 */
[----:B------:R-:W-:Y:S02]  /*5f480*/  PRMT R7, R7, 0x3340, R49 ;  /* 0x0000334007077816 */ /* 0x000fe40000000031 */
[----:B-1----:R-:W-:Y:S01]  /*5f490*/  PRMT R2, R2, 0x3340, R1 ;  /* 0x0000334002027816 */ /* 0x002fe20000000001 */
[----:B------:R1:W-:Y:S01]  /*5f4a0*/  STL [R1+0x29c], R4 ;  /* 0x00029c0401007387 */ /* 0x0003e20000100800 */
[----:B------:R-:W-:Y:S02]  /*5f4b0*/  PRMT R0, R6, 0x5410, R0 ;  /* 0x0000541006007816 */ /* 0x000fe40000000000 */
[----:B------:R-:W-:Y:S02]  /*5f4c0*/  PRMT R8, R8, 0x3340, R17 ;  /* 0x0000334008087816 */ /* 0x000fe40000000011 */
[----:B------:R-:W-:-:S02]  /*5f4d0*/  PRMT R15, R15, 0x3340, R16 ;  /* 0x000033400f0f7816 */ /* 0x000fc40000000010 */
[--C-:B0-----:R-:W-:Y:S02]  /*5f4e0*/  PRMT R3, R3, 0x3340, R1.reuse ;  /* 0x0000334003037816 */ /* 0x101fe40000000001 */
[----:B-1----:R-:W-:Y:S01]  /*5f4f0*/  PRMT R4, R4, 0x3340, R1 ;  /* 0x0000334004047816 */ /* 0x002fe20000000001 */
[----:B------:R0:W-:Y:S01]  /*5f500*/  STL [R1+0x310], R0 ;  /* 0x0003100001007387 */ /* 0x0001e20000100800 */
[----:B------:R-:W-:Y:S02]  /*5f510*/  PRMT R6, R7, 0x5410, R2 ;  /* 0x0000541007067816 */ /* 0x000fe40000000002 */
[----:B------:R-:W-:Y:S02]  /*5f520*/  PRMT R2, R8, 0x5410, R3 ;  /* 0x0000541008027816 */ /* 0x000fe40000000003 */
[----:B--2---:R-:W-:Y:S01]  /*5f530*/  LOP3.LUT R7, R48, 0xffff, RZ, 0xc0, !PT ;  /* 0x0000ffff30077812 */ /* 0x004fe200078ec0ff */
[----:B------:R1:W-:Y:S01]  /*5f540*/  STL [R1+0x30c], R6 ;  /* 0x00030c0601007387 */ /* 0x0003e20000100800 */
[----:B0-----:R-:W-:-:S03]  /*5f550*/  PRMT R0, R15, 0x5410, R4 ;  /* 0x000054100f007816 */ /* 0x001fc60000000004 */
[----:B------:R-:W-:Y:S04]  /*5f560*/  STL [R1+0x308], R2 ;  /* 0x0003080201007387 */ /* 0x000fe80000100800 */
[----:B------:R0:W-:Y:S01]  /*5f570*/  STL [R1+0x304], R0 ;  /* 0x0003040001007387 */ /* 0x0001e20000100800 */
[----:B-1----:R-:W-:-:S03]  /*5f580*/  LOP3.LUT R6, R47, 0xffff, RZ, 0xc0, !PT ;  /* 0x0000ffff2f067812 */ /* 0x002fc600078ec0ff */
[----:B------:R-:W2:Y:S04]  /*5f590*/  LDL.LU R54, [R1+0x268] ;  /* 0x0002680001367983 */ /* 0x000ea80000300800 */
[----:B------:R-:W2:Y:S04]  /*5f5a0*/  LDL.LU R49, [R1+0x200] ;  /* 0x0002000001317983 */ /* 0x000ea80000300800 */
[----:B------:R-:W-:Y:S04]  /*5f5b0*/  STL [R1+0x298], R7 ;  /* 0x0002980701007387 */ /* 0x000fe80000100800 */
[----:B------:R-:W-:Y:S04]  /*5f5c0*/  STL [R1+0x264], R6 ;  /* 0x0002640601007387 */ /* 0x000fe80000100800 */
[----:B------:R-:W2:Y:S04]  /*5f5d0*/  LDL.LU R48, [R1+0x1a0] ;  /* 0x0001a00001307983 */ /* 0x000ea80000300800 */
[----:B------:R-:W2:Y:S01]  /*5f5e0*/  LDL.LU R47, [R1+0xc8] ;  /* 0x0000c800012f7983 */ /* 0x000ea20000300800 */
[----:B0-----:R-:W-:-:S02]  /*5f5f0*/  LOP3.LUT R0, R60, 0xffff, RZ, 0xc0, !PT ;  /* 0x0000ffff3c007812 */ /* 0x001fc400078ec0ff */
[----:B------:R-:W-:Y:S02]  /*5f600*/  LOP3.LUT R2, R61, 0xffff, RZ, 0xc0, !PT ;  /* 0x0000ffff3d027812 */ /* 0x000fe400078ec0ff */
[----:B------:R-:W-:Y:S02]  /*5f610*/  LOP3.LUT R3, R13, 0xffff, RZ, 0xc0, !PT ;  /* 0x0000ffff0d037812 */ /* 0x000fe400078ec0ff */
[----:B------:R-:W-:Y:S02]  /*5f620*/  LOP3.LUT R4, R14, 0xffff, RZ, 0xc0, !PT ;  /* 0x0000ffff0e047812 */ /* 0x000fe400078ec0ff */
[----:B---3--:R-:W-:Y:S02]  /*5f630*/  LOP3.LUT R15, R53, 0xffff, RZ, 0xc0, !PT ;  /* 0x0000ffff350f7812 */ /* 0x008fe400078ec0ff */
[----:B------:R-:W3:Y:S01]  /*5f640*/  LDL.LU R53, [R1+0xc0] ;  /* 0x0000c00001357983 */ /* 0x000ee20000300800 */
[----:B----4-:R-:W-:-:S03]  /*5f650*/  LOP3.LUT R8, R57, 0xffff, RZ, 0xc0, !PT ;  /* 0x0000ffff39087812 */ /* 0x010fc600078ec0ff */
[----:B------:R-:W-:Y:S01]  /*5f660*/  STL [R1+0x2c4], R15 ;  /* 0x0002c40f01007387 */ /* 0x000fe20000100800 */
[----:B------:R-:W-:-:S03]  /*5f670*/  LOP3.LUT R55, R5, 0xffff, RZ, 0xc0, !PT ;  /* 0x0000ffff05377812 */ /* 0x000fc600078ec0ff */
[----:B------:R-:W-:Y:S01]  /*5f680*/  STL [R1+0x2bc], R8 ;  /* 0x0002bc0801007387 */ /* 0x000fe20000100800 */
[----:B------:R-:W-:-:S03]  /*5f690*/  LOP3.LUT R56, R9, 0xffff, RZ, 0xc0, !PT ;  /* 0x0000ffff09387812 */ /* 0x000fc600078ec0ff */
[----:B------:R-:W-:Y:S04]  /*5f6a0*/  STL [R1+0x294], R55 ;  /* 0x0002943701007387 */ /* 0x000fe80000100800 */
[----:B------:R-:W-:Y:S01]  /*5f6b0*/  STL [R1+0x8c], R56 ;  /* 0x00008c3801007387 */ /* 0x000fe20000100800 */
[----:B------:R-:W-:-:S03]  /*5f6c0*/  LOP3.LUT R16, R11, 0xffff, RZ, 0xc0, !PT ;  /* 0x0000ffff0b107812 */ /* 0x000fc600078ec0ff */
[----:B------:R-:W4:Y:S04]  /*5f6d0*/  LDL.LU R5, [R1+0x90] ;  /* 0x0000900001057983 */ /* 0x000f280000300800 */
[----:B------:R-:W4:Y:S01]  /*5f6e0*/  LDL.LU R9, [R1+0x5c] ;  /* 0x00005c0001097983 */ /* 0x000f220000300800 */
[----:B------:R-:W-:-:S03]  /*5f6f0*/  LOP3.LUT R17, R12, 0xffff, RZ, 0xc0, !PT ;  /* 0x0000ffff0c117812 */ /* 0x000fc600078ec0ff */
[----:B------:R-:W-:Y:S04]  /*5f700*/  STL [R1+0x2b8], R16 ;  /* 0x0002b81001007387 */ /* 0x000fe80000100800 */
[----:B------:R-:W-:Y:S04]  /*5f710*/  STL [R1+0x2b4], R17 ;  /* 0x0002b41101007387 */ /* 0x000fe80000100800 */
[----:B------:R-:W4:Y:S04]  /*5f720*/  LDL.LU R12, [R1+0x54] ;  /* 0x00005400010c7983 */ /* 0x000f280000300800 */
[----:B------:R0:W-:Y:S04]  /*5f730*/  STL [R1+0x2ac], R0 ;  /* 0x0002ac0001007387 */ /* 0x0001e80000100800 */
[----:B------:R1:W-:Y:S04]  /*5f740*/  STL [R1+0x260], R2 ;  /* 0x0002600201007387 */ /* 0x0003e80000100800 */
[----:B------:R1:W-:Y:S04]  /*5f750*/  STL [R1+0x2cc], R3 ;  /* 0x0002cc0301007387 */ /* 0x0003e80000100800 */
[----:B------:R1:W-:Y:S04]  /*5f760*/  STL [R1+0x2b0], R4 ;  /* 0x0002b00401007387 */ /* 0x0003e80000100800 */
[----:B------:R-:W4:Y:S01]  /*5f770*/  LDL.LU R11, [R1+0x28] ;  /* 0x00002800010b7983 */ /* 0x000f220000300800 */
[----:B0-----:R-:W-:-:S02]  /*5f780*/  PRMT R0, R0, 0x3340, R1 ;  /* 0x0000334000007816 */ /* 0x001fc40000000001 */
[----:B------:R-:W-:Y:S02]  /*5f790*/  PRMT R6, R6, 0x3340, R56 ;  /* 0x0000334006067816 */ /* 0x000fe40000000038 */
[----:B-1----:R-:W-:Y:S02]  /*5f7a0*/  PRMT R2, R2, 0x3340, R1 ;  /* 0x0000334002027816 */ /* 0x002fe40000000001 */
[----:B------:R-:W-:Y:S02]  /*5f7b0*/  PRMT R7, R7, 0x3340, R55 ;  /* 0x0000334007077816 */ /* 0x000fe40000000037 */
[----:B------:R-:W-:Y:S02]  /*5f7c0*/  PRMT R6, R6, 0x5410, R0 ;  /* 0x0000541006067816 */ /* 0x000fe40000000000 */
[----:B------:R-:W-:Y:S02]  /*5f7d0*/  PRMT R3, R3, 0x3340, R1 ;  /* 0x0000334003037816 */ /* 0x000fe40000000001 */
[----:B------:R-:W-:-:S02]  /*5f7e0*/  PRMT R8, R8, 0x3340, R17 ;  /* 0x0000334008087816 */ /* 0x000fc40000000011 */
[----:B------:R-:W-:Y:S02]  /*5f7f0*/  PRMT R0, R7, 0x5410, R2 ;  /* 0x0000541007007816 */ /* 0x000fe40000000002 */
[----:B------:R-:W-:Y:S02]  /*5f800*/  PRMT R4, R4, 0x3340, R1 ;  /* 0x0000334004047816 */ /* 0x000fe40000000001 */
[----:B------:R-:W-:Y:S01]  /*5f810*/  PRMT R13, R15, 0x3340, R16 ;  /* 0x000033400f0d7816 */ /* 0x000fe20000000010 */
[----:B------:R-:W-:Y:S01]  /*5f820*/  STL [R1+0x2ec], R6 ;  /* 0x0002ec0601007387 */ /* 0x000fe20000100800 */
[----:B------:R-:W-:Y:S02]  /*5f830*/  PRMT R3, R8, 0x5410, R3 ;  /* 0x0000541008037816 */ /* 0x000fe40000000003 */
[----:B------:R-:W-:Y:S01]  /*5f840*/  PRMT R2, R13, 0x5410, R4 ;  /* 0x000054100d027816 */ /* 0x000fe20000000004 */
[----:B------:R0:W-:Y:S01]  /*5f850*/  STL [R1+0x2e4], R0 ;  /* 0x0002e40001007387 */ /* 0x0001e20000100800 */
[----:B--2---:R-:W-:-:S03]  /*5f860*/  LOP3.LUT R4, R48, 0xffff, RZ, 0xc0, !PT ;  /* 0x0000ffff30047812 */ /* 0x004fc600078ec0ff */
[----:B------:R-:W-:Y:S01]  /*5f870*/  STL [R1+0x2e8], R3 ;  /* 0x0002e80301007387 */ /* 0x000fe20000100800 */
[----:B0-----:R-:W-:Y:S02]  /*5f880*/  LOP3.LUT R0, R54, 0xffff, RZ, 0xc0, !PT ;  /* 0x0000ffff36007812 */ /* 0x001fe400078ec0ff */
[----:B------:R-:W-:Y:S01]  /*5f890*/  LOP3.LUT R54, R49, 0xffff, RZ, 0xc0, !PT ;  /* 0x0000ffff31367812 */ /* 0x000fe200078ec0ff */
[----:B------:R-:W-:Y:S04]  /*5f8a0*/  STL [R1+0x2e0], R2 ;  /* 0x0002e00201007387 */ /* 0x000fe80000100800 */
[----:B------:R0:W-:Y:S04]  /*5f8b0*/  STL [R1+0x24], R0 ;  /* 0x0000240001007387 */ /* 0x0001e80000100800 */
[----:B------:R-:W-:Y:S04]  /*5f8c0*/  STL [R1+0x40], R54 ;  /* 0x0000403601007387 */ /* 0x000fe80000100800 */
[----:B------:R-:W-:Y:S01]  /*5f8d0*/  STL [R1+0x20], R4 ;  /* 0x0000200401007387 */ /* 0x000fe20000100800 */
[----:B------:R-:W-:-:S03]  /*5f8e0*/  LOP3.LUT R57, R47, 0xffff, RZ, 0xc0, !PT ;  /* 0x0000ffff2f397812 */ /* 0x000fc600078ec0ff */
[----:B------:R-:W2:Y:S04]  /*5f8f0*/  LDL.LU R14, [R1+0x284] ;  /* 0x00028400010e7983 */ /* 0x000ea80000300800 */
[----:B------:R-:W2:Y:S01]  /*5f900*/  LDL.LU R15, [R1+0x25c] ;  /* 0x00025c00010f7983 */ /* 0x000ea20000300800 */
[----:B------:R-:W-:Y:S02]  /*5f910*/  LOP3.LUT R16, R59, 0xffff, RZ, 0xc0, !PT ;  /* 0x0000ffff3b107812 */ /* 0x000fe400078ec0ff */
[----:B---3--:R-:W-:-:S05]  /*5f920*/  LOP3.LUT R7, R53, 0xffff, RZ, 0xc0, !PT ;  /* 0x0000ffff35077812 */ /* 0x008fca00078ec0ff */
[----:B------:R1:W-:Y:S04]  /*5f930*/  STL [R1+0xc], R7 ;  /* 0x00000c0701007387 */ /* 0x0003e80000100800 */
[----:B------:R-:W3:Y:S04]  /*5f940*/  LDL.LU R49, [R1+0x258] ;  /* 0x0002580001317983 */ /* 0x000ee80000300800 */
[----:B------:R-:W3:Y:S01]  /*5f950*/  LDL.LU R47, [R1+0x220] ;  /* 0x00022000012f7983 */ /* 0x000ee20000300800 */
[----:B----4-:R-:W-:Y:S02]  /*5f960*/  LOP3.LUT R60, R5, 0xffff, RZ, 0xc0, !PT ;  /* 0x0000ffff053c7812 */ /* 0x010fe400078ec0ff */
[----:B------:R-:W-:-:S02]  /*5f970*/  LOP3.LUT R61, R12, 0xffff, RZ, 0xc0, !PT ;  /* 0x0000ffff0c3d7812 */ /* 0x000fc400078ec0ff */
[----:B------:R-:W4:Y:S04]  /*5f980*/  LDL.LU R12, [R1+0x218] ;  /* 0x00021800010c7983 */ /* 0x000f280000300800 */
[----:B------:R-:W4:Y:S04]  /*5f990*/  LDL.LU R59, [R1+0x278] ;  /* 0x00027800013b7983 */ /* 0x000f280000300800 */
[----:B------:R-:W4:Y:S04]  /*5f9a0*/  LDL.LU R48, [R1+0x1f0] ;  /* 0x0001f00001307983 */ /* 0x000f280000300800 */
[----:B------:R-:W4:Y:S01]  /*5f9b0*/  LDL.LU R53, [R1+0x1e8] ;  /* 0x0001e80001357983 */ /* 0x000f220000300800 */
[----:B------:R-:W-:-:S03]  /*5f9c0*/  LOP3.LUT R56, R9, 0xffff, RZ, 0xc0, !PT ;  /* 0x0000ffff09387812 */ /* 0x000fc600078ec0ff */
[----:B------:R-:W4:Y:S04]  /*5f9d0*/  LDL.LU R13, [R1+0x1b8] ;  /* 0x0001b800010d7983 */ /* 0x000f280000300800 */
[----:B------:R-:W4:Y:S01]  /*5f9e0*/  LDL.LU R5, [R1+0x180] ;  /* 0x0001800001057983 */ /* 0x000f220000300800 */
[----:B------:R-:W-:-:S03]  /*5f9f0*/  LOP3.LUT R55, R11, 0xffff, RZ, 0xc0, !PT ;  /* 0x0000ffff0b377812 */ /* 0x000fc600078ec0ff */
[----:B------:R-:W4:Y:S04]  /*5fa00*/  LDL.LU R9, [R1+0x184] ;  /* 0x0001840001097983 */ /* 0x000f280000300800 */
[----:B------:R-:W4:Y:S01]  /*5fa10*/  LDL.LU R11, [R1+0x1c8] ;  /* 0x0001c800010b7983 */ /* 0x000f220000300800 */
[----:B------:R-:W-:Y:S02]  /*5fa20*/  LOP3.LUT R58, R58, 0xffff, RZ, 0xc0, !PT ;  /* 0x0000ffff3a3a7812 */ /* 0x000fe400078ec0ff */
[----:B------:R-:W-:Y:S01]  /*5fa30*/  LOP3.LUT R17, R10, 0xffff, RZ, 0xc0, !PT ;  /* 0x0000ffff0a117812 */ /* 0x000fe200078ec0ff */
[----:B------:R-:W-:Y:S01]  /*5fa40*/  IMAD.MOV.U32 R10, RZ, RZ, R0 ;  /* 0x000000ffff0a7224 */ /* 0x000fe200078e0000 */
[----:B0-----:R-:W-:Y:S02]  /*5fa50*/  PRMT R0, R16, 0x3340, R1 ;  /* 0x0000334010007816 */ /* 0x001fe40000000001 */
[----:B------:R-:W-:-:S02]  /*5fa60*/  PRMT R6, R57, 0x3340, R56 ;  /* 0x0000334039067816 */ /* 0x000fc40000000038 */
[----:B------:R-:W-:Y:S02]  /*5fa70*/  PRMT R2, R58, 0x3340, R1 ;  /* 0x000033403a027816 */ /* 0x000fe40000000001 */
[----:B-1----:R-:W-:Y:S02]  /*5fa80*/  PRMT R7, R7, 0x3340, R61 ;  /* 0x0000334007077816 */ /* 0x002fe4000000003d */
[----:B------:R-:W-:Y:S02]  /*5fa90*/  PRMT R0, R6, 0x5410, R0 ;  /* 0x0000541006007816 */ /* 0x000fe40000000000 */
[----:B------:R-:W-:Y:S02]  /*5faa0*/  PRMT R3, R17, 0x3340, R1 ;  /* 0x0000334011037816 */ /* 0x000fe40000000001 */
[----:B------:R-:W-:Y:S02]  /*5fab0*/  PRMT R8, R60, 0x3340, R55 ;  /* 0x000033403c087816 */ /* 0x000fe40000000037 */
[----:B------:R-:W-:-:S02]  /*5fac0*/  PRMT R4, R4, 0x3340, R1 ;  /* 0x0000334004047816 */ /* 0x000fc40000000001 */
[----:B------:R-:W-:Y:S02]  /*5fad0*/  PRMT R10, R10, 0x3340, R54 ;  /* 0x000033400a0a7816 */ /* 0x000fe40000000036 */
[----:B------:R-:W-:Y:S01]  /*5fae0*/  PRMT R6, R7, 0x5410, R2 ;  /* 0x0000541007067816 */ /* 0x000fe20000000002 */
[----:B------:R-:W4:Y:S01]  /*5faf0*/  LDL.LU R54, [R1+0x2ae0] ;  /* 0x002ae00001367983 */ /* 0x000f220000300800 */
[----:B------:R-:W-:-:S03]  /*5fb00*/  PRMT R2, R8, 0x5410, R3 ;  /* 0x0000541008027816 */ /* 0x000fc60000000003 */
[----:B------:R0:W-:Y:S04]  /*5fb10*/  STL [R1+0x354], R0 ;  /* 0x0003540001007387 */ /* 0x0001e80000100800 */
[----:B------:R4:W-:Y:S01]  /*5fb20*/  STL [R1+0x344], R6 ;  /* 0x0003440601007387 */ /* 0x0009e20000100800 */
[----:B0-----:R-:W-:-:S03]  /*5fb30*/  PRMT R0, R10, 0x5410, R4 ;  /* 0x000054100a007816 */ /* 0x001fc60000000004 */
[----:B------:R0:W-:Y:S01]  /*5fb40*/  STL [R1+0x340], R2 ;  /* 0x0003400201007387 */ /* 0x0001e20000100800 */
[----:B--2---:R-:W-:-:S03]  /*5fb50*/  LOP3.LUT R14, R14, 0xffff, RZ, 0xc0, !PT ;  /* 0x0000ffff0e0e7812 */ /* 0x004fc600078ec0ff */
[----:B------:R1:W-:Y:S01]  /*5fb60*/  STL [R1+0x334], R0 ;  /* 0x0003340001007387 */ /* 0x0003e20000100800 */
[----:B------:R-:W-:-:S03]  /*5fb70*/  LOP3.LUT R8, R15, 0xffff, RZ, 0xc0, !PT ;  /* 0x0000ffff0f087812 */ /* 0x000fc600078ec0ff */
[----:B------:R-:W-:Y:S01]  /*5fb80*/  STL [R1+0x1ec], R14 ;  /* 0x0001ec0e01007387 */ /* 0x000fe20000100800 */
[----:B---3--:R-:W-:Y:S02]  /*5fb90*/  LOP3.LUT R7, R49, 0xffff, RZ, 0xc0, !PT ;  /* 0x0000ffff31077812 */ /* 0x008fe400078ec0ff */
[----:B------:R-:W-:Y:S02]  /*5fba0*/  LOP3.LUT R10, R47, 0xffff, RZ, 0xc0, !PT ;  /* 0x0000ffff2f0a7812 */ /* 0x000fe400078ec0ff */
[----:B----4-:R-:W-:Y:S02]  /*5fbb0*/  LOP3.LUT R6, R59, 0xffff, RZ, 0xc0, !PT ;  /* 0x0000ffff3b067812 */ /* 0x010fe400078ec0ff */
[----:B------:R-:W-:-:S03]  /*5fbc0*/  LOP3.LUT R12, R12, 0xffff, RZ, 0xc0, !PT ;  /* 0x0000ffff0c0c7812 */ /* 0x000fc600078ec0ff */
[----:B------:R2:W-:Y:S01]  /*5fbd0*/  STL [R1+0x4], R6 ;  /* 0x0000040601007387 */ /* 0x0005e20000100800 */
[----:B------:R-:W-:-:S03]  /*5fbe0*/  LOP3.LUT R15, R48, 0xffff, RZ, 0xc0, !PT ;  /* 0x0000ffff300f7812 */ /* 0x000fc600078ec0ff */
[----:B------:R-:W-:Y:S01]  /*5fbf0*/  STL [R1+0x60], R8 ;  /* 0x0000600801007387 */ /* 0x000fe20000100800 */
[----:B------:R-:W-:-:S03]  /*5fc00*/  LOP3.LUT R48, R53, 0xffff, RZ, 0xc0, !PT ;  /* 0x0000ffff35307812 */ /* 0x000fc600078ec0ff */
[----:B------:R3:W-:Y:S04]  /*5fc10*/  STL [R1+0x14], R7 ;  /* 0x0000140701007387 */ /* 0x0007e80000100800 */
[----:B------:R-:W4:Y:S01]  /*5fc20*/  LDL.LU R49, [R1+0x290] ;  /* 0x0002900001317983 */ /* 0x000f220000300800 */
[----:B0-----:R-:W-:-:S03]  /*5fc30*/  LOP3.LUT R2, R5, 0xffff, RZ, 0xc0, !PT ;  /* 0x0000ffff05027812 */ /* 0x001fc600078ec0ff */
[----:B------:R-:W4:Y:S01]  /*5fc40*/  LDL.LU R47, [R1+0x270] ;  /* 0x00027000012f7983 */ /* 0x000f220000300800 */
[----:B------:R-:W-:-:S03]  /*5fc50*/  LOP3.LUT R59, R13, 0xffff, RZ, 0xc0, !PT ;  /* 0x0000ffff0d3b7812 */ /* 0x000fc600078ec0ff */
[----:B------:R-:W-:Y:S01]  /*5fc60*/  STL [R1+0x1c4], R10 ;  /* 0x0001c40a01007387 */ /* 0x000fe20000100800 */
[----:B------:R-:W-:-:S03]  /*5fc70*/  LOP3.LUT R3, R9, 0xffff, RZ, 0xc0, !PT ;  /* 0x0000ffff09037812 */ /* 0x000fc600078ec0ff */
[----:B------:R-:W-:Y:S01]  /*5fc80*/  STL [R1+0x10], R12 ;  /* 0x0000100c01007387 */ /* 0x000fe20000100800 */
[----:B------:R-:W-:-:S03]  /*5fc90*/  LOP3.LUT R4, R11, 0xffff, RZ, 0xc0, !PT ;  /* 0x0000ffff0b047812 */ /* 0x000fc600078ec0ff */
[----:B------:R-:W4:Y:S01]  /*5fca0*/  LDL.LU R53, [R1+0x26c] ;  /* 0x00026c0001357983 */ /* 0x000f220000300800 */
[----:B-1----:R-:W-:-:S03]  /*5fcb0*/  PRMT R0, R59, 0x3340, R1 ;  /* 0x000033403b007816 */ /* 0x002fc60000000001 */
[----:B------:R-:W-:Y:S01]  /*5fcc0*/  STL [R1+0x5c], R15 ;  /* 0x00005c0f01007387 */ /* 0x000fe20000100800 */
[----:B--2---:R-:W-:-:S03]  /*5fcd0*/  PRMT R6, R6, 0x3340, R12 ;  /* 0x0000334006067816 */ /* 0x004fc6000000000c */
[----:B------:R-:W-:Y:S01]  /*5fce0*/  STL [R1+0x1c], R48 ;  /* 0x00001c3001007387 */ /* 0x000fe20000100800 */
[----:B---3--:R-:W-:-:S03]  /*5fcf0*/  PRMT R7, R7, 0x3340, R48 ;  /* 0x0000334007077816 */ /* 0x008fc60000000030 */
[----:B------:R-:W2:Y:S04]  /*5fd00*/  LDL.LU R5, [R1+0x24c] ;  /* 0x00024c0001057983 */ /* 0x000ea80000300800 */
[----:B------:R0:W-:Y:S01]  /*5fd10*/  STL [R1+0x2dc], R2 ;  /* 0x0002dc0201007387 */ /* 0x0001e20000100800 */
[----:B------:R-:W-:-:S03]  /*5fd20*/  PRMT R6, R6, 0x5410, R0 ;  /* 0x0000541006067816 */ /* 0x000fc60000000000 */
[----:B------:R-:W3:Y:S04]  /*5fd30*/  LDL.LU R11, [R1+0x20c] ;  /* 0x00020c00010b7983 */ /* 0x000ee80000300800 */
[----:B------:R-:W3:Y:S01]  /*5fd40*/  LDL.LU R9, [R1+0x208] ;  /* 0x0002080001097983 */ /* 0x000ee20000300800 */
[----:B0-----:R-:W-:-:S03]  /*5fd50*/  PRMT R2, R2, 0x3340, R1 ;  /* 0x0000334002027816 */ /* 0x001fc60000000001 */
[----:B------:R0:W-:Y:S01]  /*5fd60*/  STL [R1+0x28], R3 ;  /* 0x0000280301007387 */ /* 0x0001e20000100800 */
[----:B------:R-:W-:-:S03]  /*5fd70*/  PRMT R8, R8, 0x3340, R15 ;  /* 0x0000334008087816 */ /* 0x000fc6000000000f */
[----:B------:R1:W-:Y:S01]  /*5fd80*/  STL [R1+0x1e8], R4 ;  /* 0x0001e80401007387 */ /* 0x0003e20000100800 */
[----:B------:R-:W-:-:S03]  /*5fd90*/  PRMT R7, R7, 0x5410, R2 ;  /* 0x0000541007077816 */ /* 0x000fc60000000002 */
[----:B------:R-:W3:Y:S01]  /*5fda0*/  LDL.LU R13, [R1+0xec] ;  /* 0x0000ec00010d7983 */ /* 0x000ee20000300800 */
[----:B0-----:R-:W-:-:S03]  /*5fdb0*/  PRMT R3, R3, 0x3340, R1 ;  /* 0x0000334003037816 */ /* 0x001fc60000000001 */
[----:B------:R-:W3:Y:S04]  /*5fdc0*/  LDL.LU R12, [R1+0x7c] ;  /* 0x00007c00010c7983 */ /* 0x000ee80000300800 */
[----:B------:R-:W3:Y:S01]  /*5fdd0*/  LDL.LU R48, [R1+0x2adc] ;  /* 0x002adc0001307983 */ /* 0x000ee20000300800 */
[----:B-1----:R-:W-:-:S03]  /*5fde0*/  PRMT R4, R4, 0x3340, R1 ;  /* 0x0000334004047816 */ /* 0x002fc60000000001 */
[----:B------:R-:W3:Y:S01]  /*5fdf0*/  LDL.LU R0, [R1+0x1d8] ;  /* 0x0001d80001007983 */ /* 0x000ee20000300800 */
[----:B------:R-:W-:-:S03]  /*5fe00*/  PRMT R10, R14, 0x3340, R10 ;  /* 0x000033400e0a7816 */ /* 0x000fc6000000000a */
[----:B------:R0:W-:Y:S04]  /*5fe10*/  STL [R1+0x31c], R6 ;  /* 0x00031c0601007387 */ /* 0x0001e80000100800 */
[----:B------:R-:W3:Y:S04]  /*5fe20*/  LDL.LU R2, [R1+0x198] ;  /* 0x0001980001027983 */ /* 0x000ee80000300800 */
[----:B------:R1:W-:Y:S01]  /*5fe30*/  STL [R1+0x318], R7 ;  /* 0x0003180701007387 */ /* 0x0003e20000100800 */
[----:B0-----:R-:W-:-:S03]  /*5fe40*/  PRMT R6, R8, 0x5410, R3 ;  /* 0x0000541008067816 */ /* 0x001fc60000000003 */
[----:B------:R-:W3:Y:S04]  /*5fe50*/  LDL.LU R3, [R1+0x19c] ;  /* 0x00019c0001037983 */ /* 0x000ee80000300800 */
[----:B------:R4:W-:Y:S01]  /*5fe60*/  STL [R1+0x314], R6 ;  /* 0x0003140601007387 */ /* 0x0009e20000100800 */
[----:B-1----:R-:W-:-:S03]  /*5fe70*/  PRMT R7, R10, 0x5410, R4 ;  /* 0x000054100a077816 */ /* 0x002fc60000000004 */
[----:B------:R-:W3:Y:S04]  /*5fe80*/  LDL.LU R4, [R1+0x18] ;  /* 0x0000180001047983 */ /* 0x000ee80000300800 */
[----:B------:R0:W-:Y:S04]  /*5fe90*/  STL [R1+0x2d0], R7 ;  /* 0x0002d00701007387 */ /* 0x0001e80000100800 */
[----:B------:R-:W3:Y:S04]  /*5fea0*/  LDL.LU R14, [R1+0xb8] ;  /* 0x0000b800010e7983 */ /* 0x000ee80000300800 */
[----:B------:R-:W3:Y:S01]  /*5feb0*/  LDL.LU R15, [R1+0xb0] ;  /* 0x0000b000010f7983 */ /* 0x000ee20000300800 */
[----:B----4-:R-:W-:-:S02]  /*5fec0*/  LOP3.LUT R6, R49, 0xffff, RZ, 0xc0, !PT ;  /* 0x0000ffff31067812 */ /* 0x010fc400078ec0ff */
[----:B------:R-:W-:-:S03]  /*5fed0*/  LOP3.LUT R8, R47, 0xffff, RZ, 0xc0, !PT ;  /* 0x0000ffff2f087812 */ /* 0x000fc600078ec0ff */
[----:B------:R1:W-:Y:S04]  /*5fee0*/  STL [R1+0x170], R6 ;  /* 0x0001700601007387 */ /* 0x0003e80000100800 */
[----:B------:R-:W-:Y:S04]  /*5fef0*/  STL [R1+0x1b8], R8 ;  /* 0x0001b80801007387 */ /* 0x000fe80000100800 */
[----:B------:R-:W4:Y:S01]  /*5ff00*/  LDL.LU R47, [R1+0x88] ;  /* 0x00008800012f7983 */ /* 0x000f220000300800 */
[----:B0-----:R-:W-:-:S05]  /*5ff10*/  LOP3.LUT R7, R53, 0xffff, RZ, 0xc0, !PT ;  /* 0x0000ffff35077812 */ /* 0x001fca00078ec0ff */
[----:B------:R-:W-:Y:S01]  /*5ff20*/  STL [R1+0x258], R7 ;  /* 0x0002580701007387 */ /* 0x000fe20000100800 */
[----:B--2---:R-:W-:-:S03]  /*5ff30*/  LOP3.LUT R49, R5, 0xffff, RZ, 0xc0, !PT ;  /* 0x0000ffff05317812 */ /* 0x004fc600078ec0ff */
[----:B------:R-:W2:Y:S01]  /*5ff40*/  LDL.LU R5, [R1+0x50] ;  /* 0x0000500001057983 */ /* 0x000ea20000300800 */
[----:B---3--:R-:W-:-:S03]  /*5ff50*/  LOP3.LUT R11, R11, 0xffff, RZ, 0xc0, !PT ;  /* 0x0000ffff0b0b7812 */ /* 0x008fc600078ec0ff */
[----:B------:R-:W-:Y:S01]  /*5ff60*/  STL [R1+0x168], R49 ;  /* 0x0001683101007387 */ /* 0x000fe20000100800 */
[----:B------:R-:W-:-:S03]  /*5ff70*/  LOP3.LUT R9, R9, 0xffff, RZ, 0xc0, !PT ;  /* 0x0000ffff09097812 */ /* 0x000fc600078ec0ff */
[----:B------:R-:W3:Y:S04]  /*5ff80*/  LDL.LU R53, [R1+0x4c] ;  /* 0x00004c0001357983 */ /* 0x000ee80000300800 */
[----:B------:R-:W-:Y:S04]  /*5ff90*/  STL [R1+0x1a0], R11 ;  /* 0x0001a00b01007387 */ /* 0x000fe80000100800 */
[----:B------:R-:W-:Y:S01]  /*5ffa0*/  STL [R1+0x24c], R9 ;  /* 0x00024c0901007387 */ /* 0x000fe20000100800 */
[----:B------:R-:W-:Y:S02]  /*5ffb0*/  LOP3.LUT R10, R13, 0xffff, RZ, 0xc0, !PT ;  /* 0x0000ffff0d0a7812 */ /* 0x000fe400078ec0ff */
[----:B------:R-:W-:-:S02]  /*5ffc0*/  LOP3.LUT R12, R12, 0xffff, RZ, 0xc0, !PT ;  /* 0x0000ffff0c0c7812 */ /* 0x000fc400078ec0ff */
[----:B------:R-:W-:Y:S02]  /*5ffd0*/  LOP3.LUT R0, R0, 0xffff, RZ, 0xc0, !PT ;  /* 0x0000ffff00007812 */ /* 0x000fe400078ec0ff */
[----:B-1----:R-:W-:-:S03]  /*5ffe0*/  PRMT R6, R6, 0x3340, R49 ;  /* 0x0000334006067816 */ /* 0x002fc60000000031 */
[----:B------:R0:W-:Y:S01]  /*5fff0*/  STL [R1+0x64], R0 ;  /* 0x0000640001007387 */ /* 0x0001e20000100800 */
[----:B------:R-:W-:Y:S02]  /*60000*/  LOP3.LUT R2, R2, 0xffff, RZ, 0xc0, !PT ;  /* 0x0000ffff02027812 */ /* 0x000fe400078ec0ff */
[----:B------:R-:W-:Y:S02]  /*60010*/  LOP3.LUT R3, R3, 0xffff, RZ, 0xc0, !PT ;  /* 0x0000ffff03037812 */ /* 0x000fe400078ec0ff */
[----:B0-----:R-:W-:-:S03]  /*60020*/  PRMT R0, R0, 0x3340, R1 ;  /* 0x0000334000007816 */ /* 0x001fc60000000001 */
[----:B------:R-:W-:Y:S01]  /*60030*/  STL [R1+0x1d0], R3 ;  /* 0x0001d00301007387 */ /* 0x000fe20000100800 */
[----:B------:R-:W-:-:S03]  /*60040*/  LOP3.LUT R4, R4, 0xffff, RZ, 0xc0, !PT ;  /* 0x0000ffff04047812 */ /* 0x000fc600078ec0ff */
[----:B------:R0:W-:Y:S04]  /*60050*/  STL [R1+0x220], R2 ;  /* 0x0002200201007387 */ /* 0x0001e80000100800 */
[----:B------:R-:W3:Y:S01]  /*60060*/  LDL.LU R13, [R1+0x48] ;  /* 0x00004800010d7983 */ /* 0x000ee20000300800 */
[----:B------:R-:W-:-:S03]  /*60070*/  PRMT R7, R7, 0x3340, R9 ;  /* 0x0000334007077816 */ /* 0x000fc60000000009 */
[----:B------:R1:W-:Y:S01]  /*60080*/  STL [R1+0x198], R10 ;  /* 0x0001980a01007387 */ /* 0x0003e20000100800 */
[----:B------:R-:W-:-:S03]  /*60090*/  PRMT R0, R6, 0x5410, R0 ;  /* 0x0000541006007816 */ /* 0x000fc60000000000 */
[----:B------:R1:W-:Y:S01]  /*600a0*/  STL [R1+0x190], R12 ;  /* 0x0001900c01007387 */ /* 0x0003e20000100800 */
[----:B0-----:R-:W-:-:S03]  /*600b0*/  PRMT R2, R2, 0x3340, R1 ;  /* 0x0000334002027816 */ /* 0x001fc60000000001 */
[----:B------:R-:W-:Y:S01]  /*600c0*/  STL [R1+0x184], R4 ;  /* 0x0001840401007387 */ /* 0x000fe20000100800 */
[----:B------:R-:W-:-:S03]  /*600d0*/  PRMT R8, R8, 0x3340, R11 ;  /* 0x0000334008087816 */ /* 0x000fc6000000000b */
[----:B------:R-:W3:Y:S01]  /*600e0*/  LDL.LU R49, [R1+0x2ad8] ;  /* 0x002ad80001317983 */ /* 0x000ee20000300800 */
[----:B-1----:R-:W-:-:S03]  /*600f0*/  PRMT R10, R10, 0x3340, R12 ;  /* 0x000033400a0a7816 */ /* 0x002fc6000000000c */
[----:B------:R-:W3:Y:S04]  /*60100*/  LDL.LU R9, [R1+0x2ad4] ;  /* 0x002ad40001097983 */ /* 0x000ee80000300800 */
[----:B------:R-:W3:Y:S01]  /*60110*/  LDL.LU R11, [R1+0x2ad0] ;  /* 0x002ad000010b7983 */ /* 0x000ee20000300800 */
[----:B------:R-:W-:-:S03]  /*60120*/  PRMT R7, R7, 0x5410, R2 ;  /* 0x0000541007077816 */ /* 0x000fc60000000002 */
[----:B------:R-:W3:Y:S04]  /*60130*/  LDL.LU R12, [R1+0x2acc] ;  /* 0x002acc00010c7983 */ /* 0x000ee80000300800 */
[----:B------:R-:W3:Y:S04]  /*60140*/  LDL.LU R6, [R1+0xf4] ;  /* 0x0000f40001067983 */ /* 0x000ee80000300800 */
[----:B------:R0:W-:Y:S04]  /*60150*/  STL [R1+0x290], R0 ;  /* 0x0002900001007387 */ /* 0x0001e80000100800 */
[----:B0-----:R-:W3:Y:S04]  /*60160*/  LDL.LU R0, [R1+0x8] ;  /* 0x0000080001007983 */ /* 0x001ee80000300800 */
[----:B------:R-:W3:Y:S01]  /*60170*/  LDL.LU R2, [R1+0xbc] ;  /* 0x0000bc0001027983 */ /* 0x000ee20000300800 */
[----:B------:R-:W-:-:S02]  /*60180*/  PRMT R3, R3, 0x3340, R1 ;  /* 0x0000334003037816 */ /* 0x000fc40000000001 */
[----:B------:R-:W-:Y:S01]  /*60190*/  PRMT R4, R4, 0x3340, R1 ;  /* 0x0000334004047816 */ /* 0x000fe20000000001 */
[----:B------:R0:W-:Y:S02]  /*601a0*/  STL [R1+0x2c0], R7 ;  /* 0x0002c00701007387 */ /* 0x0001e40000100800 */
[----:B0-----:R-:W-:Y:S02]  /*601b0*/  PRMT R7, R8, 0x5410, R3 ;  /* 0x0000541008077816 */ /* 0x001fe40000000003 */
[----:B------:R-:W-:-:S03]  /*601c0*/  PRMT R3, R10, 0x5410, R4 ;  /* 0x000054100a037816 */ /* 0x000fc60000000004 */
[----:B------:R-:W-:Y:S01]  /*601d0*/  STL [R1+0x284], R7 ;  /* 0x0002840701007387 */ /* 0x000fe20000100800 */
[----:B------:R-:W-:Y:S02]  /*601e0*/  LOP3.LUT R8, R14, 0xffff, RZ, 0xc0, !PT ;  /* 0x0000ffff0e087812 */ /* 0x000fe400078ec0ff */
[----:B------:R-:W-:Y:S01]  /*601f0*/  LOP3.LUT R10, R15, 0xffff, RZ, 0xc0, !PT ;  /* 0x0000ffff0f0a7812 */ /* 0x000fe200078ec0ff */
[----:B------:R0:W-:Y:S01]  /*60200*/  STL [R1+0x2c8], R3 ;  /* 0x0002c80301007387 */ /* 0x0001e20000100800 */
[----:B----4-:R-:W-:Y:S02]  /*60210*/  LOP3.LUT R47, R47, 0xffff, RZ, 0xc0, !PT ;  /* 0x0000ffff2f2f7812 */ /* 0x010fe400078ec0ff */
[----:B--2---:R-:W-:Y:S02]  /*60220*/  LOP3.LUT R5, R5, 0xffff, RZ, 0xc0, !PT ;  /* 0x0000ffff05057812 */ /* 0x004fe400078ec0ff */
[----:B---3--:R-:W-:Y:S02]  /*60230*/  LOP3.LUT R15, R53, 0xffff, RZ, 0xc0, !PT ;  /* 0x0000ffff350f7812 */ /* 0x008fe400078ec0ff */
[----:B------:R-:W-:-:S02]  /*60240*/  LOP3.LUT R13, R13, 0xffff, RZ, 0xc0, !PT ;  /* 0x0000ffff0d0d7812 */ /* 0x000fc400078ec0ff */
[----:B------:R-:W-:-:S05]  /*60250*/  LOP3.LUT R6, R6, 0xffff, RZ, 0xc0, !PT ;  /* 0x0000ffff06067812 */ /* 0x000fca00078ec0ff */
[----:B------:R1:W-:Y:S01]  /*60260*/  STL [R1+0x188], R6 ;  /* 0x0001880601007387 */ /* 0x0003e20000100800 */
[----:B0-----:R-:W-:Y:S02]  /*60270*/  LOP3.LUT R3, R11, 0xffff, RZ, 0xc0, !PT ;  /* 0x0000ffff0b037812 */ /* 0x001fe400078ec0ff */
[----:B------:R-:W-:-:S05]  /*60280*/  LOP3.LUT R7, R2, 0xffff, RZ, 0xc0, !PT ;  /* 0x0000ffff02077812 */ /* 0x000fca00078ec0ff */
[----:B------:R0:W-:Y:S01]  /*60290*/  STL [R1+0x1c8], R7 ;  /* 0x0001c80701007387 */ /* 0x0001e20000100800 */
[----:B------:R-:W-:-:S03]  /*602a0*/  LOP3.LUT R0, R0, 0xffff, RZ, 0xc0, !PT ;  /* 0x0000ffff00007812 */ /* 0x000fc600078ec0ff */
[----:B------:R-:W-:Y:S04]  /*602b0*/  STL [R1+0x1cc], R8 ;  /* 0x0001cc0801007387 */ /* 0x000fe80000100800 */
[----:B------:R-:W-:Y:S01]  /*602c0*/  STL [R1+0x180], R47 ;  /* 0x0001802f01007387 */ /* 0x000fe20000100800 */
[----:B------:R-:W-:-:S03]  /*602d0*/  LOP3.LUT R2, R12, 0xffff, RZ, 0xc0, !PT ;  /* 0x0000ffff0c027812 */ /* 0x000fc600078ec0ff */
[----:B------:R-:W-:Y:S04]  /*602e0*/  STL [R1+0x218], R10 ;  /* 0x0002180a01007387 */ /* 0x000fe80000100800 */
[----:B------:R-:W-:Y:S04]  /*602f0*/  STL [R1+0x19c], R5 ;  /* 0x00019c0501007387 */ /* 0x000fe80000100800 */
[----:B------:R-:W2:Y:S01]  /*60300*/  LDL.LU R14, [R1+0x288] ;  /* 0x00028800010e7983 */ /* 0x000ea20000300800 */
[----:B------:R-:W-:-:S03]  /*60310*/  LOP3.LUT R4, R9, 0xffff, RZ, 0xc0, !PT ;  /* 0x0000ffff09047812 */ /* 0x000fc600078ec0ff */
[----:B------:R-:W3:Y:S01]  /*60320*/  LDL.LU R53, [R1+0x210] ;  /* 0x0002100001357983 */ /* 0x000ee20000300800 */
[----:B-1----:R-:W-:-:S03]  /*60330*/  PRMT R6, R6, 0x3340, R47 ;  /* 0x0000334006067816 */ /* 0x002fc6000000002f */
[----:B------:R-:W-:Y:S04]  /*60340*/  STL [R1+0x1bc], R15 ;  /* 0x0001bc0f01007387 */ /* 0x000fe80000100800 */
[----:B------:R-:W-:Y:S04]  /*60350*/  STL [R1+0x20c], R13 ;  /* 0x00020c0d01007387 */ /* 0x000fe80000100800 */
[----:B------:R1:W-:Y:S01]  /*60360*/  STL [R1+0x8], R0 ;  /* 0x0000080001007387 */ /* 0x0003e20000100800 */
[----:B------:R-:W-:-:S03]  /*60370*/  PRMT R9, R10, 0x3340, R13 ;  /* 0x000033400a097816 */ /* 0x000fc6000000000d */
[----:B------:R4:W-:Y:S01]  /*60380*/  STL [R1+0x18], R2 ;  /* 0x0000180201007387 */ /* 0x0009e20000100800 */
[----:B0-----:R-:W-:-:S03]  /*60390*/  PRMT R7, R7, 0x3340, R5 ;  /* 0x0000334007077816 */ /* 0x001fc60000000005 */
[----:B------:R0:W-:Y:S01]  /*603a0*/  STL [R1+0x208], R3 ;  /* 0x0002080301007387 */ /* 0x0001e20000100800 */
[----:B-1----:R-:W-:-:S03]  /*603b0*/  PRMT R0, R0, 0x3340, R1 ;  /* 0x0000334000007816 */ /* 0x002fc60000000001 */
[----:B------:R-:W3:Y:S01]  /*603c0*/  LDL.LU R11, [R1+0x44] ;  /* 0x00004400010b7983 */ /* 0x000ee20000300800 */
[----:B------:R-:W-:-:S03]  /*603d0*/  PRMT R10, R6, 0x5410, R0 ;  /* 0x00005410060a7816 */ /* 0x000fc60000000000 */
[----:B------:R1:W-:Y:S01]  /*603e0*/  STL [R1+0x200], R4 ;  /* 0x0002000401007387 */ /* 0x0003e20000100800 */
[----:B----4-:R-:W-:-:S03]  /*603f0*/  PRMT R2, R2, 0x3340, R1 ;  /* 0x0000334002027816 */ /* 0x010fc60000000001 */
[----:B------:R-:W4:Y:S01]  /*60400*/  LDL.LU R47, [R1+0x2ac8] ;  /* 0x002ac800012f7983 */ /* 0x000f220000300800 */
[----:B0-----:R-:W-:-:S03]  /*60410*/  PRMT R3, R3, 0x3340, R1 ;  /* 0x0000334003037816 */ /* 0x001fc60000000001 */
[----:B------:R-:W4:Y:S01]  /*60420*/  LDL.LU R5, [R1+0x2ac4] ;  /* 0x002ac40001057983 */ /* 0x000f220000300800 */
[----:B------:R-:W-:-:S03]  /*60430*/  PRMT R8, R8, 0x3340, R15 ;  /* 0x0000334008087816 */ /* 0x000fc6000000000f */
[----:B------:R-:W4:Y:S04]  /*60440*/  LDL.LU R6, [R1+0x1a8] ;  /* 0x0001a80001067983 */ /* 0x000f280000300800 */
[----:B------:R-:W4:Y:S01]  /*60450*/  LDL.LU R0, [R1+0xa8] ;  /* 0x0000a80001007983 */ /* 0x000f220000300800 */
[----:B-1----:R-:W-:-:S03]  /*60460*/  PRMT R4, R4, 0x3340, R1 ;  /* 0x0000334004047816 */ /* 0x002fc60000000001 */
[----:B------:R0:W-:Y:S01]  /*60470*/  STL [R1+0x278], R10 ;  /* 0x0002780a01007387 */ /* 0x0001e20000100800 */
[----:B------:R-:W-:Y:S02]  /*60480*/  PRMT R8, R8, 0x5410, R3 ;  /* 0x0000541008087816 */ /* 0x000fe40000000003 */
[----:B------:R-:W-:Y:S02]  /*60490*/  PRMT R9, R9, 0x5410, R4 ;  /* 0x0000541009097816 */ /* 0x000fe40000000004 */
[----:B0-----:R-:W-:Y:S02]  /*604a0*/  PRMT R10, R7, 0x5410, R2 ;  /* 0x00005410070a7816 */ /* 0x001fe40000000002 */
[----:B------:R-:W4:Y:S04]  /*604b0*/  LDL.LU R2, [R1+0x194] ;  /* 0x0001940001027983 */ /* 0x000f280000300800 */
[----:B------:R-:W4:Y:S04]  /*604c0*/  LDL.LU R7, [R1+0xa0] ;  /* 0x0000a00001077983 */ /* 0x000f280000300800 */
[----:B------:R-:W-:Y:S04]  /*604d0*/  STL [R1+0x270], R10 ;  /* 0x0002700a01007387 */ /* 0x000fe80000100800 */
[----:B------:R-:W4:Y:S04]  /*604e0*/  LDL.LU R3, [R1+0x274] ;  /* 0x0002740001037983 */ /* 0x000f280000300800 */
[----:B------:R0:W-:Y:S04]  /*604f0*/  STL [R1+0x26c], R8 ;  /* 0x00026c0801007387 */ /* 0x0001e80000100800 */
[----:B------:R-:W4:Y:S04]  /*60500*/  LDL.LU R4, [R1+0x204] ;  /* 0x0002040001047983 */ /* 0x000f280000300800 */
[----:B0-----:R-:W4:Y:S04]  /*60510*/  LDL.LU R8, [R1+0x74] ;  /* 0x0000740001087983 */ /* 0x001f280000300800 */
[----:B------:R0:W-:Y:S04]  /*60520*/  STL [R1+0x2d4], R9 ;  /* 0x0002d40901007387 */ /* 0x0001e80000100800 */
[----:B------:R-:W4:Y:S04]  /*60530*/  LDL.LU R12, [R1+0xac] ;  /* 0x0000ac00010c7983 */ /* 0x000f280000300800 */
[----:B------:R-:W4:Y:S04]  /*60540*/  LDL.LU R10, [R1+0x9c] ;  /* 0x00009c00010a7983 */ /* 0x000f280000300800 */
[----:B------:R-:W4:Y:S04]  /*60550*/  LDL.LU R13, [R1+0xa4] ;  /* 0x0000a400010d7983 */ /* 0x000f280000300800 */
[----:B------:R-:W4:Y:S01]  /*60560*/  LDL.LU R15, [R1+0x98] ;  /* 0x00009800010f7983 */ /* 0x000f220000300800 */
[----:B--2---:R-:W-:-:S02]  /*60570*/  LOP3.LUT R14, R14, 0xffff, RZ, 0xc0, !PT ;  /* 0x0000ffff0e0e7812 */ /* 0x004fc400078ec0ff */
[----:B---3--:R-:W-:-:S03]  /*60580*/  LOP3.LUT R53, R53, 0xffff, RZ, 0xc0, !PT ;  /* 0x0000ffff35357812 */ /* 0x008fc600078ec0ff */
[----:B------:R-:W-:Y:S04]  /*60590*/  STL [R1+0x1f0], R14 ;  /* 0x0001f00e01007387 */ /* 0x000fe80000100800 */
[----:B------:R-:W-:Y:S01]  /*605a0*/  STL [R1+0x1d8], R53 ;  /* 0x0001d83501007387 */ /* 0x000fe20000100800 */
[----:B------:R-:W-:Y:S02]  /*605b0*/  LOP3.LUT R11, R11, 0xffff, RZ, 0xc0, !PT ;  /* 0x0000ffff0b0b7812 */ /* 0x000fe400078ec0ff */
[----:B----4-:R-:W-:Y:S02]  /*605c0*/  LOP3.LUT R6, R6, 0xffff, RZ, 0xc0, !PT ;  /* 0x0000ffff06067812 */ /* 0x010fe400078ec0ff */
[----:B------:R-:W-:Y:S02]  /*605d0*/  LOP3.LUT R2, R2, 0xffff, RZ, 0xc0, !PT ;  /* 0x0000ffff02027812 */ /* 0x000fe400078ec0ff */
[----:B------:R-:W-:-:S05]  /*605e0*/  LOP3.LUT R3, R3, 0xffff, RZ, 0xc0, !PT ;  /* 0x0000ffff03037812 */ /* 0x000fca00078ec0ff */
[----:B------:R1:W-:Y:S01]  /*605f0*/  STL [R1+0x268], R3 ;  /* 0x0002680301007387 */ /* 0x0003e20000100800 */
[----:B0-----:R-:W-:Y:S02]  /*60600*/  LOP3.LUT R9, R4, 0xffff, RZ, 0xc0, !PT ;  /* 0x0000ffff04097812 */ /* 0x001fe400078ec0ff */
[----:B------:R-:W-:Y:S02]  /*60610*/  LOP3.LUT R4, R0, 0xffff, RZ, 0xc0, !PT ;  /* 0x0000ffff00047812 */ /* 0x000fe400078ec0ff */
[----:B------:R-:W-:Y:S01]  /*60620*/  LOP3.LUT R0, R5, 0xffff, RZ, 0xc0, !PT ;  /* 0x0000ffff05007812 */ /* 0x000fe200078ec0ff */
[----:B------:R0:W-:Y:S01]  /*60630*/  STL [R1+0x1a8], R6 ;  /* 0x0001a80601007387 */ /* 0x0001e20000100800 */
[----:B------:R-:W-:-:S03]  /*60640*/  PRMT R5, R14, 0x3340, R53 ;  /* 0x000033400e057816 */ /* 0x000fc60000000035 */
[----:B------:R2:W-:Y:S01]  /*60650*/  STL [R1+0x25c], R9 ;  /* 0x00025c0901007387 */ /* 0x0005e20000100800 */
[----:B-1----:R-:W-:-:S03]  /*60660*/  PRMT R3, R3, 0x3340, R9 ;  /* 0x0000334003037816 */ /* 0x002fc60000000009 */
[----:B------:R-:W-:Y:S01]  /*60670*/  STL [R1+0x210], R2 ;  /* 0x0002100201007387 */ /* 0x000fe20000100800 */
[----:B0-----:R-:W-:-:S03]  /*60680*/  PRMT R6, R6, 0x3340, R1 ;  /* 0x0000334006067816 */ /* 0x001fc60000000001 */
[----:B------:R0:W-:Y:S01]  /*60690*/  STL [R1+0x194], R0 ;  /* 0x0001940001007387 */ /* 0x0001e20000100800 */
[----:B--2---:R-:W-:-:S03]  /*606a0*/  PRMT R9, R5, 0x5410, R6 ;  /* 0x0000541005097816 */ /* 0x004fc60000000006 */
[----:B------:R1:W-:Y:S04]  /*606b0*/  STL [R1+0x204], R4 ;  /* 0x0002040401007387 */ /* 0x0003e80000100800 */
[----:B------:R-:W-:Y:S04]  /*606c0*/  STL [R1+0x44], R11 ;  /* 0x0000440b01007387 */ /* 0x000fe80000100800 */
[----:B------:R-:W2:Y:S04]  /*606d0*/  LDL.LU R53, [R1+0x2ac0] ;  /* 0x002ac00001357983 */ /* 0x000ea80000300800 */
[----:B------:R-:W3:Y:S04]  /*606e0*/  LDL.LU R5, [R1+0xe0] ;  /* 0x0000e00001057983 */ /* 0x000ee80000300800 */
[----:B------:R-:W4:Y:S01]  /*606f0*/  LDL.LU R6, [R1+0xdc] ;  /* 0x0000dc0001067983 */ /* 0x000f220000300800 */
[----:B0-----:R-:W-:-:S02]  /*60700*/  PRMT R0, R0, 0x3340, R1 ;  /* 0x0000334000007816 */ /* 0x001fc40000000001 */
[----:B-1----:R-:W-:Y:S02]  /*60710*/  PRMT R4, R4, 0x3340, R11 ;  /* 0x0000334004047816 */ /* 0x002fe4000000000b */
[----:B------:R-:W-:Y:S02]  /*60720*/  PRMT R2, R2, 0x3340, R1 ;  /* 0x0000334002027816 */ /* 0x000fe40000000001 */
[----:B------:R-:W-:Y:S02]  /*60730*/  SHF.R.U32.HI R7, RZ, 0x8, R7 ;  /* 0x00000008ff077819 */ /* 0x000fe40000011607 */
[----:B------:R-:W-:Y:S01]  /*60740*/  PRMT R4, R4, 0x5410, R0 ;  /* 0x0000541004047816 */ /* 0x000fe20000000000 */
[----:B------:R0:W-:Y:S01]  /*60750*/  STL [R1+0x274], R9 ;  /* 0x0002740901007387 */ /* 0x0001e20000100800 */
[----:B------:R-:W-:Y:S02]  /*60760*/  PRMT R0, R3, 0x5410, R2 ;  /* 0x0000541003007816 */ /* 0x000fe40000000002 */
[----:B------:R-:W-:Y:S01]  /*60770*/  LOP3.LUT R7, R7, 0xffff, RZ, 0xc0, !PT ;  /* 0x0000ffff07077812 */ /* 0x000fe200078ec0ff */
[----:B0-----:R-:W2:Y:S04]  /*60780*/  LDL.LU R9, [R1+0xf8] ;  /* 0x0000f80001097983 */ /* 0x001ea80000300800 */
[----:B------:R-:W-:Y:S04]  /*60790*/  STL [R1+0x288], R4 ;  /* 0x0002880401007387 */ /* 0x000fe80000100800 */
[----:B------:R-:W2:Y:S04]  /*607a0*/  LDL.LU R11, [R1+0x10c] ;  /* 0x00010c00010b7983 */ /* 0x000ea80000300800 */
[----:B------:R0:W-:Y:S01]  /*607b0*/  STL [R1+0x360], R0 ;  /* 0x0003600001007387 */ /* 0x0001e20000100800 */
[----:B------:R-:W-:-:S03]  /*607c0*/  SHF.R.U32.HI R2, RZ, 0x8, R10 ;  /* 0x00000008ff027819 */ /* 0x000fc6000001160a */
[----:B------:R-:W2:Y:S01]  /*607d0*/  LDL.LU R14, [R1+0x108] ;  /* 0x00010800010e7983 */ /* 0x000ea20000300800 */
[----:B0-----:R-:W-:Y:S02]  /*607e0*/  PRMT R0, R7, 0x3340, R1 ;  /* 0x0000334007007816 */ /* 0x001fe40000000001 */
[----:B------:R-:W-:-:S03]  /*607f0*/  SHF.R.U32.HI R7, RZ, 0x8, R8 ;  /* 0x00000008ff077819 */ /* 0x000fc60000011608 */
[----:B------:R0:W-:Y:S01]  /*60800*/  STL [R1], R0 ;  /* 0x0000000001007387 */ /* 0x0001e20000100800 */
[----:B------:R-:W-:-:S03]  /*60810*/  LOP3.LUT R7, R7, 0xffff, RZ, 0xc0, !PT ;  /* 0x0000ffff07077812 */ /* 0x000fc600078ec0ff */
[----:B------:R-:W2:Y:S01]  /*60820*/  LDL.LU R8, [R1+0x84] ;  /* 0x0000840001087983 */ /* 0x000ea20000300800 */
[----:B------:R-:W-:Y:S02]  /*60830*/  SHF.R.U32.HI R3, RZ, 0x8, R13 ;  /* 0x00000008ff037819 */ /* 0x000fe4000001160d */
[----:B------:R-:W-:Y:S02]  /*60840*/  SHF.R.U32.HI R4, RZ, 0x8, R15 ;  /* 0x00000008ff047819 */ /* 0x000fe4000001160f */
[----:B0-----:R-:W-:Y:S02]  /*60850*/  SHF.R.U32.HI R0, RZ, 0x8, R12 ;  /* 0x00000008ff007819 */ /* 0x001fe4000001160c */
[----:B------:R-:W2:Y:S01]  /*60860*/  LDL.LU R12, [R1+0x34] ;  /* 0x00003400010c7983 */ /* 0x000ea20000300800 */
[----:B------:R-:W-:-:S03]  /*60870*/  PRMT R7, R7, 0x3340, R1 ;  /* 0x0000334007077816 */ /* 0x000fc60000000001 */
[----:B------:R-:W2:Y:S01]  /*60880*/  LDL.LU R10, [R1+0x30] ;  /* 0x00003000010a7983 */ /* 0x000ea20000300800 */
[----:B------:R-:W-:-:S03]  /*60890*/  LOP3.LUT R2, R2, 0xffff, RZ, 0xc0, !PT ;  /* 0x0000ffff02027812 */ /* 0x000fc600078ec0ff */
[----:B------:R-:W2:Y:S01]  /*608a0*/  LDL.LU R13, [R1+0xd4] ;  /* 0x0000d400010d7983 */ /* 0x000ea20000300800 */
[----:B------:R-:W-:-:S03]  /*608b0*/  LOP3.LUT R0, R0, 0xffff, RZ, 0xc0, !PT ;  /* 0x0000ffff00007812 */ /* 0x000fc600078ec0ff */
[----:B------:R-:W2:Y:S01]  /*608c0*/  LDL.LU R15, [R1+0x3c] ;  /* 0x00003c00010f7983 */ /* 0x000ea20000300800 */
[----:B------:R-:W-:Y:S02]  /*608d0*/  PRMT R0, R0, 0x3340, R2 ;  /* 0x0000334000007816 */ /* 0x000fe40000000002 */
[----:B---3--:R-:W-:Y:S02]  /*608e0*/  SHF.R.U32.HI R5, RZ, 0x8, R5 ;  /* 0x00000008ff057819 */ /* 0x008fe40000011605 */
[----:B----4-:R-:W-:Y:S02]  /*608f0*/  SHF.R.U32.HI R6, RZ, 0x8, R6 ;  /* 0x00000008ff067819 */ /* 0x010fe40000011606 */
[----:B------:R-:W-:Y:S02]  /*60900*/  LOP3.LUT R5, R5, 0xffff, RZ, 0xc0, !PT ;  /* 0x0000ffff05057812 */ /* 0x000fe400078ec0ff */
[----:B------:R-:W-:-:S04]  /*60910*/  LOP3.LUT R6, R6, 0xffff, RZ, 0xc0, !PT ;  /* 0x0000ffff06067812 */ /* 0x000fc800078ec0ff */
[----:B------:R-:W-:Y:S02]  /*60920*/  PRMT R6, R5, 0x3340, R6 ;  /* 0x0000334005067816 */ /* 0x000fe40000000006 */
[----:B------:R-:W3:Y:S04]  /*60930*/  LDL.LU R5, [R1+0xe8] ;  /* 0x0000e80001057983 */ /* 0x000ee80000300800 */
[----:B------:R0:W-:Y:S04]  /*60940*/  STL [R1+0x138], R6 ;  /* 0x0001380601007387 */ /* 0x0001e80000100800 */
[----:B0-----:R-:W4:Y:S04]  /*60950*/  LDL.LU R6, [R1+0xe4] ;  /* 0x0000e40001067983 */ /* 0x001f280000300800 */
[----:B------:R0:W-:Y:S04]  /*60960*/  STL [R1+0x38], R7 ;  /* 0x0000380701007387 */ /* 0x0001e80000100800 */
[----:B0-----:R-:W4:Y:S04]  /*60970*/  LDL.LU R7, [R1+0x2c] ;  /* 0x00002c0001077983 */ /* 0x001f280000300800 */
[----:B------:R-:W3:Y:S01]  /*60980*/  LDL.LU R2, [R1+0xd0] ;  /* 0x0000d00001027983 */ /* 0x000ee20000300800 */
[----:B------:R-:W-:-:S02]  /*60990*/  LOP3.LUT R3, R3, 0xffff, RZ, 0xc0, !PT ;  /* 0x0000ffff03037812 */ /* 0x000fc400078ec0ff */
[----:B------:R-:W-:Y:S01]  /*609a0*/  LOP3.LUT R4, R4, 0xffff, RZ, 0xc0, !PT ;  /* 0x0000ffff04047812 */ /* 0x000fe200078ec0ff */
[----:B------:R-:W-:Y:S03]  /*609b0*/  STL [R1+0x124], R0 ;  /* 0x0001240001007387 */ /* 0x000fe60000100800 */
[----:B------:R-:W-:-:S05]  /*609c0*/  PRMT R3, R3, 0x3340, R4 ;  /* 0x0000334003037816 */ /* 0x000fca0000000004 */
[----:B------:R2:W-:Y:S02]  /*609d0*/  STL [R1+0x164], R3 ;  /* 0x0001640301007387 */ /* 0x0005e40000100800 */
[----:B--2---:R-:W-:Y:S02]  /*609e0*/  SHF.R.U32.HI R3, RZ, 0x8, R11 ;  /* 0x00000008ff037819 */ /* 0x004fe4000001160b */
[----:B------:R-:W-:Y:S02]  /*609f0*/  SHF.R.U32.HI R4, RZ, 0x8, R14 ;  /* 0x00000008ff047819 */ /* 0x000fe4000001160e */
[----:B---3--:R-:W-:Y:S02]  /*60a00*/  SHF.R.U32.HI R0, RZ, 0x8, R2 ;  /* 0x00000008ff007819 */ /* 0x008fe40000011602 */
[----:B------:R-:W-:Y:S02]  /*60a10*/  SHF.R.U32.HI R2, RZ, 0x8, R5 ;  /* 0x00000008ff027819 */ /* 0x000fe40000011605 */
[----:B----4-:R-:W-:-:S02]  /*60a20*/  SHF.R.U32.HI R5, RZ, 0x8, R6 ;  /* 0x00000008ff057819 */ /* 0x010fc40000011606 */
[----:B------:R-:W-:Y:S02]  /*60a30*/  SHF.R.U32.HI R6, RZ, 0x8, R9 ;  /* 0x00000008ff067819 */ /* 0x000fe40000011609 */
[----:B------:R-:W2:Y:S01]  /*60a40*/  LDL.LU R9, [R1+0x120] ;  /* 0x0001200001097983 */ /* 0x000ea20000300800 */
[----:B------:R-:W-:-:S03]  /*60a50*/  LOP3.LUT R0, R0, 0xffff, RZ, 0xc0, !PT ;  /* 0x0000ffff00007812 */ /* 0x000fc600078ec0ff */
[----:B------:R-:W3:Y:S01]  /*60a60*/  LDL.LU R11, [R1+0x114] ;  /* 0x00011400010b7983 */ /* 0x000ee20000300800 */
[----:B------:R-:W-:-:S05]  /*60a70*/  PRMT R0, R0, 0x3340, R1 ;  /* 0x0000334000007816 */ /* 0x000fca0000000001 */
[----:B------:R0:W-:Y:S04]  /*60a80*/  STL [R1+0x2aa4], R0 ;  /* 0x002aa40001007387 */ /* 0x0001e80000100800 */
[----:B------:R-:W4:Y:S01]  /*60a90*/  LDL.LU R14, [R1+0x100] ;  /* 0x00010000010e7983 */ /* 0x000f220000300800 */
[----:B------:R-:W-:Y:S02]  /*60aa0*/  LOP3.LUT R2, R2, 0xffff, RZ, 0xc0, !PT ;  /* 0x0000ffff02027812 */ /* 0x000fe400078ec0ff */
[----:B------:R-:W-:Y:S02]  /*60ab0*/  LOP3.LUT R5, R5, 0xffff, RZ, 0xc0, !PT ;  /* 0x0000ffff05057812 */ /* 0x000fe400078ec0ff */
[----:B------:R-:W-:Y:S02]  /*60ac0*/  LOP3.LUT R6, R6, 0xffff, RZ, 0xc0, !PT ;  /* 0x0000ffff06067812 */ /* 0x000fe400078ec0ff */
[----:B0-----:R-:W-:-:S02]  /*60ad0*/  PRMT R0, R2, 0x3340, R5 ;  /* 0x0000334002007816 */ /* 0x001fc40000000005 */
[----:B------:R-:W-:Y:S02]  /*60ae0*/  LOP3.LUT R3, R3, 0xffff, RZ, 0xc0, !PT ;  /* 0x0000ffff03037812 */ /* 0x000fe400078ec0ff */
[----:B------:R-:W-:Y:S01]  /*60af0*/  LOP3.LUT R4, R4, 0xffff, RZ, 0xc0, !PT ;  /* 0x0000ffff04047812 */ /* 0x000fe200078ec0ff */
[----:B------:R0:W-:Y:S01]  /*60b00*/  STL [R1+0x11c], R0 ;  /* 0x00011c0001007387 */ /* 0x0001e20000100800 */
[----:B------:R-:W-:Y:S02]  /*60b10*/  PRMT R2, R6, 0x3340, R1 ;  /* 0x0000334006027816 */ /* 0x000fe40000000001 */
[----:B------:R-:W-:Y:S02]  /*60b20*/  SHF.R.U32.HI R5, RZ, 0x8, R12 ;  /* 0x00000008ff057819 */ /* 0x000fe4000001160c */
[----:B------:R-:W-:Y:S01]  /*60b30*/  SHF.R.U32.HI R6, RZ, 0x8, R10 ;  /* 0x00000008ff067819 */ /* 0x000fe2000001160a */
[----:B------:R-:W-:Y:S01]  /*60b40*/  STL [R1+0x2aa8], R2 ;  /* 0x002aa80201007387 */ /* 0x000fe20000100800 */
[----:B0-----:R-:W-:-:S02]  /*60b50*/  PRMT R0, R3, 0x3340, R4 ;  /* 0x0000334003007816 */ /* 0x001fc40000000004 */
[----:B------:R-:W-:Y:S02]  /*60b60*/  SHF.R.U32.HI R3, RZ, 0x8, R7 ;  /* 0x00000008ff037819 */ /* 0x000fe40000011607 */
[----:B------:R-:W-:Y:S01]  /*60b70*/  SHF.R.U32.HI R4, RZ, 0x8, R8 ;  /* 0x00000008ff047819 */ /* 0x000fe20000011608 */
[----:B------:R0:W-:Y:S01]  /*60b80*/  STL [R1+0x118], R0 ;  /* 0x0001180001007387 */ /* 0x0001e20000100800 */
[----:B------:R-:W-:Y:S02]  /*60b90*/  LOP3.LUT R3, R3, 0xffff, RZ, 0xc0, !PT ;  /* 0x0000ffff03037812 */ /* 0x000fe400078ec0ff */
[----:B------:R-:W-:Y:S01]  /*60ba0*/  LOP3.LUT R4, R4, 0xffff, RZ, 0xc0, !PT ;  /* 0x0000ffff04047812 */ /* 0x000fe200078ec0ff */
[----:B------:R-:W4:Y:S01]  /*60bb0*/  LDL.LU R10, [R1+0x134] ;  /* 0x00013400010a7983 */ /* 0x000f220000300800 */
[----:B------:R-:W-:Y:S02]  /*60bc0*/  LOP3.LUT R5, R5, 0xffff, RZ, 0xc0, !PT ;  /* 0x0000ffff05057812 */ /* 0x000fe400078ec0ff */
[----:B------:R-:W-:Y:S01]  /*60bd0*/  LOP3.LUT R6, R6, 0xffff, RZ, 0xc0, !PT ;  /* 0x0000ffff06067812 */ /* 0x000fe200078ec0ff */
[----:B------:R-:W4:Y:S01]  /*60be0*/  LDL.LU R12, [R1+0x130] ;  /* 0x00013000010c7983 */ /* 0x000f220000300800 */
[----:B------:R-:W-:-:S02]  /*60bf0*/  SHF.R.U32.HI R7, RZ, 0x8, R13 ;  /* 0x00000008ff077819 */ /* 0x000fc4000001160d */
[----:B------:R-:W-:Y:S01]  /*60c00*/  SHF.R.U32.HI R8, RZ, 0x8, R15 ;  /* 0x00000008ff087819 */ /* 0x000fe2000001160f */
[----:B------:R-:W4:Y:S01]  /*60c10*/  LDL.LU R13, [R1+0xfc] ;  /* 0x0000fc00010d7983 */ /* 0x000f220000300800 */
[----:B------:R-:W-:Y:S02]  /*60c20*/  PRMT R3, R3, 0x3340, R1 ;  /* 0x0000334003037816 */ /* 0x000fe40000000001 */
[----:B0-----:R-:W-:Y:S01]  /*60c30*/  PRMT R0, R4, 0x3340, R5 ;  /* 0x0000334004007816 */ /* 0x001fe20000000005 */
[----:B------:R-:W4:Y:S01]  /*60c40*/  LDL.LU R15, [R1+0x104] ;  /* 0x00010400010f7983 */ /* 0x000f220000300800 */
[----:B------:R-:W-:Y:S02]  /*60c50*/  PRMT R4, R6, 0x3340, R1 ;  /* 0x0000334006047816 */ /* 0x000fe40000000001 */
[----:B------:R-:W-:Y:S01]  /*60c60*/  LOP3.LUT R7, R7, 0xffff, RZ, 0xc0, !PT ;  /* 0x0000ffff07077812 */ /* 0x000fe200078ec0ff */
[----:B------:R-:W-:Y:S01]  /*60c70*/  STL [R1+0x2aac], R3 ;  /* 0x002aac0301007387 */ /* 0x000fe20000100800 */
[----:B------:R-:W-:-:S03]  /*60c80*/  LOP3.LUT R8, R8, 0xffff, RZ, 0xc0, !PT ;  /* 0x0000ffff08087812 */ /* 0x000fc600078ec0ff */
[----:B------:R-:W-:Y:S04]  /*60c90*/  STL [R1+0x2ab0], R4 ;  /* 0x002ab00401007387 */ /* 0x000fe80000100800 */
[----:B------:R0:W-:Y:S02]  /*60ca0*/  STL [R1+0x108], R0 ;  /* 0x0001080001007387 */ /* 0x0001e40000100800 */
[----:B0-----:R-:W-:-:S05]  /*60cb0*/  PRMT R0, R7, 0x3340, R8 ;  /* 0x0000334007007816 */ /* 0x001fca0000000008 */
[----:B------:R0:W-:Y:S04]  /*60cc0*/  STL [R1+0x10c], R0 ;  /* 0x00010c0001007387 */ /* 0x0001e80000100800 */
[----:B0-----:R-:W4:Y:S01]  /*60cd0*/  LDL.LU R0, [R1+0x13c] ;  /* 0x00013c0001007983 */ /* 0x001f220000300800 */
[----:B--2---:R-:W-:Y:S02]  /*60ce0*/  SHF.R.U32.HI R5, RZ, 0x8, R9 ;  /* 0x00000008ff057819 */ /* 0x004fe40000011609 */
[----:B---3--:R-:W-:Y:S02]  /*60cf0*/  SHF.R.U32.HI R6, RZ, 0x8, R11 ;  /* 0x00000008ff067819 */ /* 0x008fe4000001160b */
[----:B------:R-:W-:Y:S01]  /*60d00*/  LOP3.LUT R5, R5, 0xffff, RZ, 0xc0, !PT ;  /* 0x0000ffff05057812 */ /* 0x000fe200078ec0ff */
[----:B------:R-:W2:Y:S01]  /*60d10*/  LDL.LU R11, [R1+0x148] ;  /* 0x00014800010b7983 */ /* 0x000ea20000300800 */
[----:B------:R-:W-:-:S04]  /*60d20*/  LOP3.LUT R6, R6, 0xffff, RZ, 0xc0, !PT ;  /* 0x0000ffff06067812 */ /* 0x000fc800078ec0ff */
[----:B------:R-:W-:Y:S02]  /*60d30*/  PRMT R2, R5, 0x3340, R6 ;  /* 0x0000334005027816 */ /* 0x000fe40000000006 */
[----:B----4-:R-:W-:-:S03]  /*60d40*/  SHF.R.U32.HI R7, RZ, 0x8, R14 ;  /* 0x00000008ff077819 */ /* 0x010fc6000001160e */
[----:B------:R0:W-:Y:S04]  /*60d50*/  STL [R1+0x120], R2 ;  /* 0x0001200201007387 */ /* 0x0001e80000100800 */
[----:B------:R-:W3:Y:S01]  /*60d60*/  LDL.LU R14, [R1+0x144] ;  /* 0x00014400010e7983 */ /* 0x000ee20000300800 */
[----:B------:R-:W-:Y:S02]  /*60d70*/  SHF.R.U32.HI R53, RZ, 0x8, R53 ;  /* 0x00000008ff357819 */ /* 0x000fe40000011635 */
[----:B------:R-:W-:Y:S02]  /*60d80*/  SHF.R.U32.HI R48, RZ, 0x8, R48 ;  /* 0x00000008ff307819 */ /* 0x000fe40000011630 */
[----:B------:R-:W-:Y:S02]  /*60d90*/  SHF.R.U32.HI R49, RZ, 0x8, R49 ;  /* 0x00000008ff317819 */ /* 0x000fe40000011631 */
[----:B------:R-:W-:-:S02]  /*60da0*/  LOP3.LUT R7, R7, 0xffff, RZ, 0xc0, !PT ;  /* 0x0000ffff07077812 */ /* 0x000fc400078ec0ff */
[----:B------:R-:W-:Y:S02]  /*60db0*/  LOP3.LUT R53, R53, 0xffff, RZ, 0xc0, !PT ;  /* 0x0000ffff35357812 */ /* 0x000fe400078ec0ff */
[----:B------:R-:W-:Y:S02]  /*60dc0*/  LOP3.LUT R48, R48, 0xffff, RZ, 0xc0, !PT ;  /* 0x0000ffff30307812 */ /* 0x000fe400078ec0ff */
[----:B------:R-:W-:Y:S02]  /*60dd0*/  LOP3.LUT R49, R49, 0xffff, RZ, 0xc0, !PT ;  /* 0x0000ffff31317812 */ /* 0x000fe400078ec0ff */
[--C-:B------:R-:W-:Y:S02]  /*60de0*/  PRMT R6, R7, 0x3340, R1.reuse ;  /* 0x0000334007067816 */ /* 0x100fe40000000001 */
[----:B------:R-:W-:Y:S02]  /*60df0*/  PRMT R5, R53, 0x3340, R1 ;  /* 0x0000334035057816 */ /* 0x000fe40000000001 */
[----:B------:R-:W-:-:S02]  /*60e00*/  SHF.R.U32.HI R47, RZ, 0x8, R47 ;  /* 0x00000008ff2f7819 */ /* 0x000fc4000001162f */
[----:B0-----:R-:W-:Y:S02]  /*60e10*/  PRMT R2, R48, 0x3340, R49 ;  /* 0x0000334030027816 */ /* 0x001fe40000000031 */
[----:B------:R-:W-:Y:S02]  /*60e20*/  SHF.R.U32.HI R10, RZ, 0x8, R10 ;  /* 0x00000008ff0a7819 */ /* 0x000fe4000001160a */
[----:B------:R-:W-:Y:S01]  /*60e30*/  SHF.R.U32.HI R7, RZ, 0x8, R12 ;  /* 0x00000008ff077819 */ /* 0x000fe2000001160c */
[----:B------:R-:W-:Y:S01]  /*60e40*/  STL [R1+0x2ab4], R5 ;  /* 0x002ab40501007387 */ /* 0x000fe20000100800 */
[----:B------:R-:W-:Y:S02]  /*60e50*/  LOP3.LUT R10, R10, 0xffff, RZ, 0xc0, !PT ;  /* 0x0000ffff0a0a7812 */ /* 0x000fe400078ec0ff */
[----:B------:R-:W-:Y:S01]  /*60e60*/  LOP3.LUT R7, R7, 0xffff, RZ, 0xc0, !PT ;  /* 0x0000ffff07077812 */ /* 0x000fe200078ec0ff */
[----:B------:R-:W-:Y:S01]  /*60e70*/  STL [R1+0x2ab8], R6 ;  /* 0x002ab80601007387 */ /* 0x000fe20000100800 */
[----:B------:R-:W-:-:S02]  /*60e80*/  LOP3.LUT R47, R47, 0xffff, RZ, 0xc0, !PT ;  /* 0x0000ffff2f2f7812 */ /* 0x000fc400078ec0ff */
[----:B------:R-:W-:Y:S01]  /*60e90*/  SHF.R.U32.HI R8, RZ, 0x8, R13 ;  /* 0x00000008ff087819 */ /* 0x000fe2000001160d */
[----:B------:R0:W-:Y:S01]  /*60ea0*/  STL [R1+0x100], R2 ;  /* 0x0001000201007387 */ /* 0x0001e20000100800 */
[----:B------:R-:W-:Y:S02]  /*60eb0*/  SHF.R.U32.HI R38, RZ, 0x8, R38 ;  /* 0x00000008ff267819 */ /* 0x000fe40000011626 */
[----:B------:R-:W-:Y:S02]  /*60ec0*/  SHF.R.U32.HI R9, RZ, 0x8, R15 ;  /* 0x00000008ff097819 */ /* 0x000fe4000001160f */
[----:B------:R-:W4:Y:S01]  /*60ed0*/  LDL.LU R15, [R1+0x12c] ;  /* 0x00012c00010f7983 */ /* 0x000f220000300800 */
[----:B------:R-:W-:Y:S02]  /*60ee0*/  SHF.R.U32.HI R54, RZ, 0x8, R54 ;  /* 0x00000008ff367819 */ /* 0x000fe40000011636 */
[----:B0-----:R-:W-:Y:S02]  /*60ef0*/  PRMT R2, R10, 0x3340, R7 ;  /* 0x000033400a027816 */ /* 0x001fe40000000007 */
[----:B------:R-:W-:-:S02]  /*60f00*/  PRMT R7, R47, 0x3340, R1 ;  /* 0x000033402f077816 */ /* 0x000fc40000000001 */
[----:B------:R-:W-:Y:S02]  /*60f10*/  LOP3.LUT R8, R8, 0xffff, RZ, 0xc0, !PT ;  /* 0x0000ffff08087812 */ /* 0x000fe400078ec0ff */
[----:B------:R-:W-:Y:S02]  /*60f20*/  LOP3.LUT R38, R38, 0xffff, RZ, 0xc0, !PT ;  /* 0x0000ffff26267812 */ /* 0x000fe400078ec0ff */
[----:B------:R-:W-:Y:S02]  /*60f30*/  LOP3.LUT R9, R9, 0xffff, RZ, 0xc0, !PT ;  /* 0x0000ffff09097812 */ /* 0x000fe400078ec0ff */
[----:B------:R-:W-:Y:S01]  /*60f40*/  LOP3.LUT R54, R54, 0xffff, RZ, 0xc0, !PT ;  /* 0x0000ffff36367812 */ /* 0x000fe200078ec0ff */
[----:B------:R-:W-:Y:S01]  /*60f50*/  STL [R1+0x2abc], R7 ;  /* 0x002abc0701007387 */ /* 0x000fe20000100800 */
[----:B------:R-:W-:-:S03]  /*60f60*/  PRMT R3, R8, 0x3340, R38 ;  /* 0x0000334008037816 */ /* 0x000fc60000000026 */
[----:B------:R0:W-:Y:S04]  /*60f70*/  STL [R1+0xf8], R2 ;  /* 0x0000f80201007387 */ /* 0x0001e80000100800 */
[----:B------:R1:W-:Y:S01]  /*60f80*/  STL [R1+0xfc], R3 ;  /* 0x0000fc0301007387 */ /* 0x0003e20000100800 */
[----:B0-----:R-:W-:Y:S02]  /*60f90*/  PRMT R2, R9, 0x3340, R54 ;  /* 0x0000334009027816 */ /* 0x001fe40000000036 */
[----:B------:R-:W-:-:S03]  /*60fa0*/  SHF.R.U32.HI R9, RZ, 0x8, R0 ;  /* 0x00000008ff097819 */ /* 0x000fc60000011600 */
[----:B------:R0:W-:Y:S01]  /*60fb0*/  STL [R1+0x114], R2 ;  /* 0x0001140201007387 */ /* 0x0001e20000100800 */
[----:B--2---:R-:W-:Y:S02]  /*60fc0*/  SHF.R.U32.HI R10, RZ, 0x8, R11 ;  /* 0x00000008ff0a7819 */ /* 0x004fe4000001160b */
[----:B---3--:R-:W-:Y:S02]  /*60fd0*/  SHF.R.U32.HI R11, RZ, 0x8, R14 ;  /* 0x00000008ff0b7819 */ /* 0x008fe4000001160e */
[----:B------:R-:W2:Y:S04]  /*60fe0*/  LDL.LU R14, [R1+0x158] ;  /* 0x00015800010e7983 */ /* 0x000ea80000300800 */
[----:B------:R-:W3:Y:S01]  /*60ff0*/  LDL.LU R0, [R1+0x154] ;  /* 0x0001540001007983 */ /* 0x000ee20000300800 */
[----:B------:R-:W-:-:S02]  /*61000*/  SHF.R.U32.HI R12, RZ, 0x8, R50 ;  /* 0x00000008ff0c7819 */ /* 0x000fc40000011632 */
[----:B------:R-:W-:Y:S02]  /*61010*/  SHF.R.U32.HI R13, RZ, 0x8, R51 ;  /* 0x00000008ff0d7819 */ /* 0x000fe40000011633 */
[----:B------:R-:W-:Y:S02]  /*61020*/  LOP3.LUT R12, R12, 0xffff, RZ, 0xc0, !PT ;  /* 0x0000ffff0c0c7812 */ /* 0x000fe400078ec0ff */
[----:B------:R-:W-:Y:S02]  /*61030*/  LOP3.LUT R13, R13, 0xffff, RZ, 0xc0, !PT ;  /* 0x0000ffff0d0d7812 */ /* 0x000fe400078ec0ff */
[----:B------:R-:W-:Y:S02]  /*61040*/  LOP3.LUT R10, R10, 0xffff, RZ, 0xc0, !PT ;  /* 0x0000ffff0a0a7812 */ /* 0x000fe400078ec0ff */
[----:B------:R-:W-:Y:S02]  /*61050*/  LOP3.LUT R11, R11, 0xffff, RZ, 0xc0, !PT ;  /* 0x0000ffff0b0b7812 */ /* 0x000fe400078ec0ff */
[----:B-1----:R-:W-:-:S02]  /*61060*/  PRMT R3, R12, 0x3340, R13 ;  /* 0x000033400c037816 */ /* 0x002fc4000000000d */
[----:B0-----:R-:W-:-:S03]  /*61070*/  PRMT R2, R10, 0x3340, R11 ;  /* 0x000033400a027816 */ /* 0x001fc6000000000b */
[----:B------:R0:W-:Y:S04]  /*61080*/  STL [R1+0xf0], R3 ;  /* 0x0000f00301007387 */ /* 0x0001e80000100800 */
[----:B------:R1:W-:Y:S04]  /*61090*/  STL [R1+0xf4], R2 ;  /* 0x0000f40201007387 */ /* 0x0003e80000100800 */
[----:B------:R-:W2:Y:S01]  /*610a0*/  LDL.LU R5, [R1+0xb4] ;  /* 0x0000b40001057983 */ /* 0x000ea20000300800 */
[----:B------:R-:W-:-:S03]  /*610b0*/  SHF.R.U32.HI R37, RZ, 0x8, R37 ;  /* 0x00000008ff257819 */ /* 0x000fc60000011625 */
[----:B------:R-:W2:Y:S01]  /*610c0*/  LDL.LU R53, [R1+0x128] ;  /* 0x0001280001357983 */ /* 0x000ea20000300800 */
[----:B------:R-:W-:-:S03]  /*610d0*/  SHF.R.U32.HI R40, RZ, 0x8, R40 ;  /* 0x00000008ff287819 */ /* 0x000fc60000011628 */
[----:B------:R-:W2:Y:S01]  /*610e0*/  LDL.LU R4, [R1+0x15c] ;  /* 0x00015c0001047983 */ /* 0x000ea20000300800 */
[----:B------:R-:W-:Y:S02]  /*610f0*/  SHF.R.U32.HI R41, RZ, 0x8, R41 ;  /* 0x00000008ff297819 */ /* 0x000fe40000011629 */
[----:B----4-:R-:W-:Y:S01]  /*61100*/  SHF.R.U32.HI R10, RZ, 0x8, R15 ;  /* 0x00000008ff0a7819 */ /* 0x010fe2000001160f */
[----:B0-----:R-:W4:Y:S01]  /*61110*/  LDL.LU R3, [R1+0x160] ;  /* 0x0001600001037983 */ /* 0x001f220000300800 */
[----:B------:R-:W-:Y:S02]  /*61120*/  LOP3.LUT R37, R37, 0xffff, RZ, 0xc0, !PT ;  /* 0x0000ffff25257812 */ /* 0x000fe400078ec0ff */
[----:B------:R-:W-:Y:S02]  /*61130*/  LOP3.LUT R11, R10, 0xffff, RZ, 0xc0, !PT ;  /* 0x0000ffff0a0b7812 */ /* 0x000fe400078ec0ff */
[----:B------:R-:W-:Y:S02]  /*61140*/  LOP3.LUT R40, R40, 0xffff, RZ, 0xc0, !PT ;  /* 0x0000ffff28287812 */ /* 0x000fe400078ec0ff */
[----:B------:R-:W-:-:S02]  /*61150*/  LOP3.LUT R41, R41, 0xffff, RZ, 0xc0, !PT ;  /* 0x0000ffff29297812 */ /* 0x000fc400078ec0ff */
[----:B------:R-:W-:Y:S02]  /*61160*/  PRMT R6, R11, 0x3340, R37 ;  /* 0x000033400b067816 */ /* 0x000fe40000000025 */
[----:B-1----:R-:W-:-:S03]  /*61170*/  PRMT R2, R40, 0x3340, R41 ;  /* 0x0000334028027816 */ /* 0x002fc60000000029 */
[----:B------:R-:W-:Y:S04]  /*61180*/  STL [R1+0xd8], R6 ;  /* 0x0000d80601007387 */ /* 0x000fe80000100800 */
[----:B------:R0:W-:Y:S04]  /*61190*/  STL [R1+0xec], R2 ;  /* 0x0000ec0201007387 */ /* 0x0001e80000100800 */
[----:B0-----:R-:W4:Y:S01]  /*611a0*/  LDL.LU R2, [R1+0x1ac] ;  /* 0x0001ac0001027983 */ /* 0x001f220000300800 */
[----:B---3--:R-:W-:-:S03]  /*611b0*/  SHF.R.U32.HI R12, RZ, 0x8, R0 ;  /* 0x00000008ff0c7819 */ /* 0x008fc60000011600 */
[----:B------:R-:W3:Y:S01]  /*611c0*/  LDL.LU R0, [R1+0x140] ;  /* 0x0001400001007983 */ /* 0x000ee20000300800 */
[----:B------:R-:W-:Y:S02]  /*611d0*/  SHF.R.U32.HI R39, RZ, 0x8, R39 ;  /* 0x00000008ff277819 */ /* 0x000fe40000011627 */
[----:B------:R-:W-:Y:S02]  /*611e0*/  SHF.R.U32.HI R38, RZ, 0x8, R44 ;  /* 0x00000008ff267819 */ /* 0x000fe4000001162c */
[----:B------:R-:W-:Y:S02]  /*611f0*/  LOP3.LUT R39, R39, 0xffff, RZ, 0xc0, !PT ;  /* 0x0000ffff27277812 */ /* 0x000fe400078ec0ff */
[----:B------:R-:W-:Y:S02]  /*61200*/  SHF.R.U32.HI R15, RZ, 0x8, R45 ;  /* 0x00000008ff0f7819 */ /* 0x000fe4000001162d */
[----:B------:R-:W-:Y:S02]  /*61210*/  SHF.R.U32.HI R37, RZ, 0x8, R46 ;  /* 0x00000008ff257819 */ /* 0x000fe4000001162e */
[----:B--2---:R-:W-:-:S02]  /*61220*/  SHF.R.U32.HI R14, RZ, 0x8, R14 ;  /* 0x00000008ff0e7819 */ /* 0x004fc4000001160e */
[----:B------:R-:W-:Y:S02]  /*61230*/  PRMT R10, R39, 0x3340, R1 ;  /* 0x00003340270a7816 */ /* 0x000fe40000000001 */
[----:B------:R-:W-:Y:S02]  /*61240*/  LOP3.LUT R38, R38, 0xffff, RZ, 0xc0, !PT ;  /* 0x0000ffff26267812 */ /* 0x000fe400078ec0ff */
[----:B------:R-:W-:Y:S02]  /*61250*/  LOP3.LUT R15, R15, 0xffff, RZ, 0xc0, !PT ;  /* 0x0000ffff0f0f7812 */ /* 0x000fe400078ec0ff */
[----:B------:R-:W-:Y:S02]  /*61260*/  LOP3.LUT R37, R37, 0xffff, RZ, 0xc0, !PT ;  /* 0x0000ffff25257812 */ /* 0x000fe400078ec0ff */
[----:B------:R-:W-:Y:S02]  /*61270*/  LOP3.LUT R14, R14, 0xffff, RZ, 0xc0, !PT ;  /* 0x0000ffff0e0e7812 */ /* 0x000fe400078ec0ff */
[----:B------:R-:W-:-:S02]  /*61280*/  LOP3.LUT R39, R12, 0xffff, RZ, 0xc0, !PT ;  /* 0x0000ffff0c277812 */ /* 0x000fc400078ec0ff */
[----:B------:R-:W-:Y:S02]  /*61290*/  PRMT R12, R38, 0x3340, R1 ;  /* 0x00003340260c7816 */ /* 0x000fe40000000001 */
[----:B------:R-:W-:Y:S02]  /*612a0*/  PRMT R7, R15, 0x3340, R37 ;  /* 0x000033400f077816 */ /* 0x000fe40000000025 */
[----:B------:R-:W-:Y:S02]  /*612b0*/  PRMT R6, R14, 0x3340, R39 ;  /* 0x000033400e067816 */ /* 0x000fe40000000027 */
[----:B------:R-:W-:Y:S02]  /*612c0*/  SHF.R.U32.HI R14, RZ, 0x8, R34 ;  /* 0x00000008ff0e7819 */ /* 0x000fe40000011622 */
[----:B------:R-:W-:Y:S02]  /*612d0*/  SHF.R.U32.HI R37, RZ, 0x8, R5 ;  /* 0x00000008ff257819 */ /* 0x000fe40000011605 */
[----:B------:R-:W-:-:S02]  /*612e0*/  SHF.R.U32.HI R38, RZ, 0x8, R53 ;  /* 0x00000008ff267819 */ /* 0x000fc40000011635 */
[----:B------:R-:W-:Y:S02]  /*612f0*/  SHF.R.U32.HI R15, RZ, 0x8, R33 ;  /* 0x00000008ff0f7819 */ /* 0x000fe40000011621 */
[----:B------:R-:W-:Y:S02]  /*61300*/  SHF.R.U32.HI R33, RZ, 0x8, R4 ;  /* 0x00000008ff217819 */ /* 0x000fe40000011604 */
[----:B----4-:R-:W-:Y:S02]  /*61310*/  SHF.R.U32.HI R34, RZ, 0x8, R3 ;  /* 0x00000008ff227819 */ /* 0x010fe40000011603 */
[----:B------:R-:W-:Y:S02]  /*61320*/  LOP3.LUT R37, R37, 0xffff, RZ, 0xc0, !PT ;  /* 0x0000ffff25257812 */ /* 0x000fe400078ec0ff */
[----:B------:R-:W-:Y:S02]  /*61330*/  LOP3.LUT R38, R38, 0xffff, RZ, 0xc0, !PT ;  /* 0x0000ffff26267812 */ /* 0x000fe400078ec0ff */
[----:B------:R-:W-:-:S02]  /*61340*/  LOP3.LUT R33, R33, 0xffff, RZ, 0xc0, !PT ;  /* 0x0000ffff21217812 */ /* 0x000fc400078ec0ff */
[----:B------:R-:W-:Y:S02]  /*61350*/  LOP3.LUT R34, R34, 0xffff, RZ, 0xc0, !PT ;  /* 0x0000ffff22227812 */ /* 0x000fe400078ec0ff */
[----:B------:R-:W-:Y:S02]  /*61360*/  SHF.R.U32.HI R31, RZ, 0x8, R31 ;  /* 0x00000008ff1f7819 */ /* 0x000fe4000001161f */
[----:B------:R-:W-:Y:S02]  /*61370*/  PRMT R4, R37, 0x3340, R38 ;  /* 0x0000334025047816 */ /* 0x000fe40000000026 */
[----:B------:R-:W-:Y:S02]  /*61380*/  SHF.R.U32.HI R20, RZ, 0x8, R20 ;  /* 0x00000008ff147819 */ /* 0x000fe40000011614 */
[----:B------:R-:W-:Y:S02]  /*61390*/  PRMT R3, R33, 0x3340, R34 ;  /* 0x0000334021037816 */ /* 0x000fe40000000022 */
[----:B------:R-:W-:Y:S01]  /*613a0*/  LOP3.LUT R37, R31, 0xffff, RZ, 0xc0, !PT ;  /* 0x0000ffff1f257812 */ /* 0x000fe200078ec0ff */
[----:B------:R0:W-:Y:S01]  /*613b0*/  STL [R1+0xc8], R7 ;  /* 0x0000c80701007387 */ /* 0x0001e20000100800 */
[----:B------:R-:W-:-:S02]  /*613c0*/  LOP3.LUT R31, R20, 0xffff, RZ, 0xc0, !PT ;  /* 0x0000ffff141f7812 */ /* 0x000fc400078ec0ff */
[----:B------:R-:W-:Y:S01]  /*613d0*/  PRMT R20, R37, 0x3340, R1 ;  /* 0x0000334025147816 */ /* 0x000fe20000000001 */
[----:B------:R1:W-:Y:S01]  /*613e0*/  STL [R1+0xdc], R6 ;  /* 0x0000dc0601007387 */ /* 0x0003e20000100800 */
[----:B------:R-:W-:-:S03]  /*613f0*/  SHF.R.U32.HI R34, RZ, 0x8, R21 ;  /* 0x00000008ff227819 */ /* 0x000fc60000011615 */
[----:B------:R2:W-:Y:S04]  /*61400*/  STL [R1+0xc4], R4 ;  /* 0x0000c40401007387 */ /* 0x0005e80000100800 */
[----:B------:R4:W-:Y:S01]  /*61410*/  STL [R1+0xcc], R3 ;  /* 0x0000cc0301007387 */ /* 0x0009e20000100800 */
[----:B------:R-:W-:-:S03]  /*61420*/  SHF.R.U32.HI R21, RZ, 0x8, R2 ;  /* 0x00000008ff157819 */ /* 0x000fc60000011602 */
[----:B0-----:R-:W4:Y:S01]  /*61430*/  LDL.LU R7, [R1+0x1d4] ;  /* 0x0001d40001077983 */ /* 0x001f220000300800 */
[----:B------:R-:W-:-:S03]  /*61440*/  LOP3.LUT R34, R34, 0xffff, RZ, 0xc0, !PT ;  /* 0x0000ffff22227812 */ /* 0x000fc600078ec0ff */
[----:B------:R-:W4:Y:S04]  /*61450*/  LDL.LU R47, [R1+0x178] ;  /* 0x00017800012f7983 */ /* 0x000f280000300800 */
[----:B-1----:R-:W4:Y:S04]  /*61460*/  LDL.LU R6, [R1+0x1e0] ;  /* 0x0001e00001067983 */ /* 0x002f280000300800 */
[----:B------:R-:W-:Y:S01]  /*61470*/  STL [R1+0x2aa0], R20 ;  /* 0x002aa01401007387 */ /* 0x000fe20000100800 */
[----:B------:R-:W-:-:S03]  /*61480*/  LOP3.LUT R21, R21, 0xffff, RZ, 0xc0, !PT ;  /* 0x0000ffff15157812 */ /* 0x000fc600078ec0ff */
[----:B------:R-:W4:Y:S01]  /*61490*/  LDL.LU R48, [R1+0x1b4] ;  /* 0x0001b40001307983 */ /* 0x000f220000300800 */
[----:B------:R-:W-:-:S05]  /*614a0*/  PRMT R2, R31, 0x3340, R34 ;  /* 0x000033401f027816 */ /* 0x000fca0000000022 */
[----:B------:R0:W-:Y:S04]  /*614b0*/  STL [R1+0xb0], R2 ;  /* 0x0000b00201007387 */ /* 0x0001e80000100800 */
[----:B------:R-:W4:Y:S01]  /*614c0*/  LDL.LU R49, [R1+0x14c] ;  /* 0x00014c0001317983 */ /* 0x000f220000300800 */
[----:B---3--:R-:W-:-:S04]  /*614d0*/  SHF.R.U32.HI R33, RZ, 0x8, R0 ;  /* 0x00000008ff217819 */ /* 0x008fc80000011600 */
[----:B------:R-:W-:-:S04]  /*614e0*/  LOP3.LUT R33, R33, 0xffff, RZ, 0xc0, !PT ;  /* 0x0000ffff21217812 */ /* 0x000fc800078ec0ff */
[----:B------:R-:W-:-:S05]  /*614f0*/  PRMT R0, R21, 0x3340, R33 ;  /* 0x0000334015007816 */ /* 0x000fca0000000021 */
[----:B------:R1:W-:Y:S04]  /*61500*/  STL [R1+0x110], R0 ;  /* 0x0001100001007387 */ /* 0x0003e80000100800 */
[----:B------:R-:W3:Y:S04]  /*61510*/  LDL.LU R5, [R1+0x1b0] ;  /* 0x0001b00001057983 */ /* 0x000ee80000300800 */
[----:B------:R-:W3:Y:S04]  /*61520*/  LDL.LU R53, [R1+0x230] ;  /* 0x0002300001357983 */ /* 0x000ee80000300800 */
[----:B--2---:R-:W2:Y:S04]  /*61530*/  LDL.LU R4, [R1+0x1dc] ;  /* 0x0001dc0001047983 */ /* 0x004ea80000300800 */
[----:B----4-:R-:W4:Y:S04]  /*61540*/  LDL.LU R3, [R1+0x17c] ;  /* 0x00017c0001037983 */ /* 0x010f280000300800 */
[----:B0-----:R-:W4:Y:S04]  /*61550*/  LDL.LU R2, [R1+0x16c] ;  /* 0x00016c0001027983 */ /* 0x001f280000300800 */
[----:B-1----:R-:W4:Y:S01]  /*61560*/  LDL.LU R0, [R1+0x150] ;  /* 0x0001500001007983 */ /* 0x002f220000300800 */
[----:B------:R-:W-:-:S02]  /*61570*/  SHF.R.U32.HI R36, RZ, 0x8, R36 ;  /* 0x00000008ff247819 */ /* 0x000fc40000011624 */
[----:B------:R-:W-:Y:S02]  /*61580*/  SHF.R.U32.HI R23, RZ, 0x8, R23 ;  /* 0x00000008ff177819 */ /* 0x000fe40000011617 */
[----:B------:R-:W-:Y:S02]  /*61590*/  SHF.R.U32.HI R30, RZ, 0x8, R30 ;  /* 0x00000008ff1e7819 */ /* 0x000fe4000001161e */
[----:B------:R-:W-:Y:S02]  /*615a0*/  LOP3.LUT R36, R36, 0xffff, RZ, 0xc0, !PT ;  /* 0x0000ffff24247812 */ /* 0x000fe400078ec0ff */
[----:B------:R-:W-:Y:S02]  /*615b0*/  SHF.R.U32.HI R32, RZ, 0x8, R32 ;  /* 0x00000008ff207819 */ /* 0x000fe40000011620 */
[----:B------:R-:W-:Y:S02]  /*615c0*/  SHF.R.U32.HI R22, RZ, 0x8, R22 ;  /* 0x00000008ff167819 */ /* 0x000fe40000011616 */
[----:B------:R-:W-:-:S02]  /*615d0*/  SHF.R.U32.HI R26, RZ, 0x8, R26 ;  /* 0x00000008ff1a7819 */ /* 0x000fc4000001161a */
[----:B------:R-:W-:Y:S02]  /*615e0*/  LOP3.LUT R23, R23, 0xffff, RZ, 0xc0, !PT ;  /* 0x0000ffff17177812 */ /* 0x000fe400078ec0ff */
[----:B------:R-:W-:Y:S02]  /*615f0*/  LOP3.LUT R30, R30, 0xffff, RZ, 0xc0, !PT ;  /* 0x0000ffff1e1e7812 */ /* 0x000fe400078ec0ff */
[----:B------:R-:W-:Y:S02]  /*61600*/  PRMT R21, R36, 0x3340, R1 ;  /* 0x0000334024157816 */ /* 0x000fe40000000001 */
[----:B------:R-:W-:Y:S02]  /*61610*/  LOP3.LUT R32, R32, 0xffff, RZ, 0xc0, !PT ;  /* 0x0000ffff20207812 */ /* 0x000fe400078ec0ff */
[----:B------:R-:W-:Y:S02]  /*61620*/  LOP3.LUT R22, R22, 0xffff, RZ, 0xc0, !PT ;  /* 0x0000ffff16167812 */ /* 0x000fe400078ec0ff */
[----:B------:R-:W-:-:S02]  /*61630*/  LOP3.LUT R26, R26, 0xffff, RZ, 0xc0, !PT ;  /* 0x0000ffff1a1a7812 */ /* 0x000fc400078ec0ff */
[----:B------:R-:W-:Y:S01]  /*61640*/  PRMT R20, R23, 0x3340, R30 ;  /* 0x0000334017147816 */ /* 0x000fe2000000001e */
[----:B------:R0:W-:Y:S01]  /*61650*/  STL [R1+0x2a9c], R21 ;  /* 0x002a9c1501007387 */ /* 0x0001e20000100800 */
[----:B------:R-:W-:Y:S02]  /*61660*/  PRMT R23, R32, 0x3340, R1 ;  /* 0x0000334020177816 */ /* 0x000fe40000000001 */
[----:B------:R-:W-:Y:S02]  /*61670*/  SHF.R.U32.HI R32, RZ, 0x8, R24 ;  /* 0x00000008ff207819 */ /* 0x000fe40000011618 */
[----:B------:R-:W-:Y:S02]  /*61680*/  SHF.R.U32.HI R33, RZ, 0x8, R25 ;  /* 0x00000008ff217819 */ /* 0x000fe40000011619 */
[----:B------:R-:W-:Y:S02]  /*61690*/  LOP3.LUT R32, R32, 0xffff, RZ, 0xc0, !PT ;  /* 0x0000ffff20207812 */ /* 0x000fe400078ec0ff */
[----:B0-----:R-:W-:-:S02]  /*616a0*/  PRMT R21, R22, 0x3340, R26 ;  /* 0x0000334016157816 */ /* 0x001fc4000000001a */
[----:B------:R-:W-:Y:S02]  /*616b0*/  SHF.R.U32.HI R30, RZ, 0x8, R7 ;  /* 0x00000008ff1e7819 */ /* 0x000fe40000011607 */
[----:B------:R-:W-:Y:S02]  /*616c0*/  SHF.R.U32.HI R31, RZ, 0x8, R47 ;  /* 0x00000008ff1f7819 */ /* 0x000fe4000001162f */
[----:B------:R-:W-:Y:S02]  /*616d0*/  LOP3.LUT R33, R33, 0xffff, RZ, 0xc0, !PT ;  /* 0x0000ffff21217812 */ /* 0x000fe400078ec0ff */
[----:B------:R-:W-:Y:S01]  /*616e0*/  SHF.R.U32.HI R34, RZ, 0x8, R6 ;  /* 0x00000008ff227819 */ /* 0x000fe20000011606 */
[----:B------:R-:W-:Y:S01]  /*616f0*/  STL [R1+0x94], R21 ;  /* 0x0000941501007387 */ /* 0x000fe20000100800 */
[----:B------:R-:W-:Y:S02]  /*61700*/  LOP3.LUT R30, R30, 0xffff, RZ, 0xc0, !PT ;  /* 0x0000ffff1e1e7812 */ /* 0x000fe400078ec0ff */
[----:B------:R-:W-:-:S02]  /*61710*/  LOP3.LUT R31, R31, 0xffff, RZ, 0xc0, !PT ;  /* 0x0000ffff1f1f7812 */ /* 0x000fc400078ec0ff */
[----:B------:R-:W-:Y:S01]  /*61720*/  SHF.R.U32.HI R26, RZ, 0x8, R48 ;  /* 0x00000008ff1a7819 */ /* 0x000fe20000011630 */
[----:B------:R0:W-:Y:S01]  /*61730*/  STL [R1+0x88], R20 ;  /* 0x0000881401007387 */ /* 0x0001e20000100800 */
[----:B------:R-:W-:Y:S02]  /*61740*/  LOP3.LUT R25, R34, 0xffff, RZ, 0xc0, !PT ;  /* 0x0000ffff22197812 */ /* 0x000fe400078ec0ff */
[----:B------:R-:W-:Y:S02]  /*61750*/  LOP3.LUT R26, R26, 0xffff, RZ, 0xc0, !PT ;  /* 0x0000ffff1a1a7812 */ /* 0x000fe400078ec0ff */
[----:B------:R-:W-:Y:S02]  /*61760*/  PRMT R7, R30, 0x3340, R31 ;  /* 0x000033401e077816 */ /* 0x000fe4000000001f */
[----:B------:R-:W-:Y:S02]  /*61770*/  PRMT R6, R25, 0x3340, R26 ;  /* 0x0000334019067816 */ /* 0x000fe4000000001a */
[----:B0-----:R-:W-:-:S02]  /*61780*/  PRMT R20, R32, 0x3340, R33 ;  /* 0x0000334020147816 */ /* 0x001fc40000000021 */
[----:B------:R-:W-:Y:S02]  /*61790*/  SHF.R.U32.HI R24, RZ, 0x8, R49 ;  /* 0x00000008ff187819 */ /* 0x000fe40000011631 */
[----:B------:R-:W4:Y:S04]  /*617a0*/  LDL.LU R49, [R1+0x248] ;  /* 0x0002480001317983 */ /* 0x000f280000300800 */
[----:B------:R-:W-:Y:S04]  /*617b0*/  STL [R1+0x7c], R20 ;  /* 0x00007c1401007387 */ /* 0x000fe80000100800 */
[----:B------:R0:W-:Y:S04]  /*617c0*/  STL [R1+0x80], R7 ;  /* 0x0000800701007387 */ /* 0x0001e80000100800 */
[----:B------:R1:W-:Y:S01]  /*617d0*/  STL [R1+0x78], R6 ;  /* 0x0000780601007387 */ /* 0x0003e20000100800 */
[----:B---3--:R-:W-:-:S03]  /*617e0*/  SHF.R.U32.HI R25, RZ, 0x8, R5 ;  /* 0x00000008ff197819 */ /* 0x008fc60000011605 */
[----:B------:R-:W3:Y:S01]  /*617f0*/  LDL.LU R5, [R1+0x244] ;  /* 0x0002440001057983 */ /* 0x000ee20000300800 */
[----:B------:R-:W-:-:S03]  /*61800*/  SHF.R.U32.HI R32, RZ, 0x8, R53 ;  /* 0x00000008ff207819 */ /* 0x000fc60000011635 */
[----:B------:R-:W3:Y:S01]  /*61810*/  LDL.LU R53, [R1+0x23c] ;  /* 0x00023c0001357983 */ /* 0x000ee20000300800 */
[----:B--2---:R-:W-:-:S03]  /*61820*/  SHF.R.U32.HI R33, RZ, 0x8, R4 ;  /* 0x00000008ff217819 */ /* 0x004fc60000011604 */
[----:B------:R-:W2:Y:S01]  /*61830*/  LDL.LU R4, [R1+0x254] ;  /* 0x0002540001047983 */ /* 0x000ea20000300800 */
[----:B----4-:R-:W-:-:S03]  /*61840*/  SHF.R.U32.HI R30, RZ, 0x8, R3 ;  /* 0x00000008ff1e7819 */ /* 0x010fc60000011603 */
[----:B------:R-:W4:Y:S01]  /*61850*/  LDL.LU R3, [R1+0x238] ;  /* 0x0002380001037983 */ /* 0x000f220000300800 */
[----:B------:R-:W-:-:S03]  /*61860*/  SHF.R.U32.HI R31, RZ, 0x8, R2 ;  /* 0x00000008ff1f7819 */ /* 0x000fc60000011602 */
[----:B------:R-:W4:Y:S01]  /*61870*/  LDL.LU R2, [R1+0x250] ;  /* 0x0002500001027983 */ /* 0x000f220000300800 */
[----:B------:R-:W-:Y:S02]  /*61880*/  LOP3.LUT R32, R32, 0xffff, RZ, 0xc0, !PT ;  /* 0x0000ffff20207812 */ /* 0x000fe400078ec0ff */
[----:B------:R-:W-:Y:S02]  /*61890*/  SHF.R.U32.HI R26, RZ, 0x8, R0 ;  /* 0x00000008ff1a7819 */ /* 0x000fe40000011600 */
[----:B------:R-:W-:Y:S01]  /*618a0*/  LOP3.LUT R33, R33, 0xffff, RZ, 0xc0, !PT ;  /* 0x0000ffff21217812 */ /* 0x000fe200078ec0ff */
[----:B------:R-:W4:Y:S01]  /*618b0*/  LDL.LU R0, [R1+0x240] ;  /* 0x0002400001007983 */ /* 0x000f220000300800 */
[----:B------:R-:W-:Y:S02]  /*618c0*/  LOP3.LUT R30, R30, 0xffff, RZ, 0xc0, !PT ;  /* 0x0000ffff1e1e7812 */ /* 0x000fe400078ec0ff */
[----:B------:R-:W-:Y:S02]  /*618d0*/  LOP3.LUT R31, R31, 0xffff, RZ, 0xc0, !PT ;  /* 0x0000ffff1f1f7812 */ /* 0x000fe400078ec0ff */
[----:B0-----:R-:W-:-:S02]  /*618e0*/  PRMT R7, R32, 0x3340, R33 ;  /* 0x0000334020077816 */ /* 0x001fc40000000021 */
[----:B-1----:R-:W-:-:S03]  /*618f0*/  PRMT R6, R30, 0x3340, R31 ;  /* 0x000033401e067816 */ /* 0x002fc6000000001f */
[----:B------:R0:W-:Y:S04]  /*61900*/  STL [R1+0xb8], R7 ;  /* 0x0000b80701007387 */ /* 0x0001e80000100800 */
[----:B------:R1:W-:Y:S04]  /*61910*/  STL [R1+0xac], R6 ;  /* 0x0000ac0601007387 */ /* 0x0003e80000100800 */
[----:B------:R-:W4:Y:S04]  /*61920*/  LDL.LU R54, [R1+0x28c] ;  /* 0x00028c0001367983 */ /* 0x000f280000300800 */
[----:B0-----:R-:W4:Y:S04]  /*61930*/  LDL.LU R7, [R1+0x280] ;  /* 0x0002800001077983 */ /* 0x001f280000300800 */
[----:B------:R-:W4:Y:S04]  /*61940*/  LDL.LU R47, [R1+0x234] ;  /* 0x00023400012f7983 */ /* 0x000f280000300800 */
[----:B-1----:R-:W4:Y:S04]  /*61950*/  LDL.LU R6, [R1+0x27c] ;  /* 0x00027c0001067983 */ /* 0x002f280000300800 */
[----:B------:R-:W4:Y:S01]  /*61960*/  LDL.LU R48, [R1+0x214] ;  /* 0x0002140001307983 */ /* 0x000f220000300800 */
[----:B------:R-:W-:-:S02]  /*61970*/  SHF.R.U32.HI R28, RZ, 0x8, R28 ;  /* 0x00000008ff1c7819 */ /* 0x000fc4000001161c */
[----:B------:R-:W-:Y:S02]  /*61980*/  SHF.R.U32.HI R29, RZ, 0x8, R29 ;  /* 0x00000008ff1d7819 */ /* 0x000fe4000001161d */
[----:B------:R-:W-:Y:S02]  /*61990*/  SHF.R.U32.HI R18, RZ, 0x8, R18 ;  /* 0x00000008ff127819 */ /* 0x000fe40000011612 */
[----:B------:R-:W-:Y:S02]  /*619a0*/  SHF.R.U32.HI R19, RZ, 0x8, R19 ;  /* 0x00000008ff137819 */ /* 0x000fe40000011613 */
[----:B------:R-:W-:Y:S02]  /*619b0*/  LOP3.LUT R28, R28, 0xffff, RZ, 0xc0, !PT ;  /* 0x0000ffff1c1c7812 */ /* 0x000fe400078ec0ff */
[----:B------:R-:W-:Y:S02]  /*619c0*/  LOP3.LUT R29, R29, 0xffff, RZ, 0xc0, !PT ;  /* 0x0000ffff1d1d7812 */ /* 0x000fe400078ec0ff */
[----:B------:R-:W-:-:S02]  /*619d0*/  SHF.R.U32.HI R27, RZ, 0x8, R27 ;  /* 0x00000008ff1b7819 */ /* 0x000fc4000001161b */
[----:B------:R-:W-:Y:S02]  /*619e0*/  LOP3.LUT R18, R18, 0xffff, RZ, 0xc0, !PT ;  /* 0x0000ffff12127812 */ /* 0x000fe400078ec0ff */
[----:B------:R-:W-:Y:S02]  /*619f0*/  LOP3.LUT R19, R19, 0xffff, RZ, 0xc0, !PT ;  /* 0x0000ffff13137812 */ /* 0x000fe400078ec0ff */
[----:B------:R-:W-:Y:S02]  /*61a00*/  PRMT R20, R28, 0x3340, R29 ;  /* 0x000033401c147816 */ /* 0x000fe4000000001d */
[----:B------:R-:W-:Y:S02]  /*61a10*/  LOP3.LUT R31, R27, 0xffff, RZ, 0xc0, !PT ;  /* 0x0000ffff1b1f7812 */ /* 0x000fe400078ec0ff */
[----:B------:R-:W-:Y:S02]  /*61a20*/  PRMT R18, R18, 0x3340, R19 ;  /* 0x0000334012127816 */ /* 0x000fe40000000013 */
[----:B------:R-:W-:-:S02]  /*61a30*/  PRMT R28, R31, 0x3340, R1 ;  /* 0x000033401f1c7816 */ /* 0x000fc40000000001 */
[----:B------:R-:W-:Y:S02]  /*61a40*/  SHF.R.U32.HI R30, RZ, 0x8, R49 ;  /* 0x00000008ff1e7819 */ /* 0x000fe40000011631 */
[----:B------:R-:W4:Y:S04]  /*61a50*/  LDL.LU R49, [R1+0x1fc] ;  /* 0x0001fc0001317983 */ /* 0x000f280000300800 */
[----:B------:R-:W-:Y:S04]  /*61a60*/  STL [R1+0x104], R20 ;  /* 0x0001041401007387 */ /* 0x000fe80000100800 */
[----:B------:R2:W-:Y:S01]  /*61a70*/  STL [R1+0x54], R18 ;  /* 0x0000541201007387 */ /* 0x0005e20000100800 */
[----:B---3--:R-:W-:-:S03]  /*61a80*/  SHF.R.U32.HI R31, RZ, 0x8, R5 ;  /* 0x00000008ff1f7819 */ /* 0x008fc60000011605 */
[----:B------:R-:W3:Y:S01]  /*61a90*/  LDL.LU R5, [R1+0x68] ;  /* 0x0000680001057983 */ /* 0x000ee20000300800 */
[----:B------:R-:W-:Y:S02]  /*61aa0*/  LOP3.LUT R30, R30, 0xffff, RZ, 0xc0, !PT ;  /* 0x0000ffff1e1e7812 */ /* 0x000fe400078ec0ff */
[----:B------:R-:W-:Y:S02]  /*61ab0*/  SHF.R.U32.HI R32, RZ, 0x8, R53 ;  /* 0x00000008ff207819 */ /* 0x000fe40000011635 */
[----:B------:R-:W-:Y:S01]  /*61ac0*/  PRMT R27, R30, 0x3340, R1 ;  /* 0x000033401e1b7816 */ /* 0x000fe20000000001 */
[----:B------:R-:W3:Y:S01]  /*61ad0*/  LDL.LU R53, [R1+0x1c0] ;  /* 0x0001c00001357983 */ /* 0x000ee20000300800 */
[----:B--2---:R-:W-:Y:S02]  /*61ae0*/  SHF.R.U32.HI R18, RZ, 0x8, R4 ;  /* 0x00000008ff127819 */ /* 0x004fe40000011604 */
[----:B----4-:R-:W-:Y:S01]  /*61af0*/  SHF.R.U32.HI R30, RZ, 0x8, R3 ;  /* 0x00000008ff1e7819 */ /* 0x010fe20000011603 */
[----:B------:R-:W2:Y:S01]  /*61b00*/  LDL.LU R4, [R1+0x70] ;  /* 0x0000700001047983 */ /* 0x000ea20000300800 */
[----:B------:R-:W-:-:S03]  /*61b10*/  SHF.R.U32.HI R19, RZ, 0x8, R2 ;  /* 0x00000008ff137819 */ /* 0x000fc60000011602 */
[----:B------:R-:W4:Y:S01]  /*61b20*/  LDL.LU R3, [R1+0x6c] ;  /* 0x00006c0001037983 */ /* 0x000f220000300800 */
[----:B------:R-:W-:-:S03]  /*61b30*/  LOP3.LUT R31, R31, 0xffff, RZ, 0xc0, !PT ;  /* 0x0000ffff1f1f7812 */ /* 0x000fc600078ec0ff */
[----:B------:R-:W4:Y:S01]  /*61b40*/  LDL.LU R2, [R1+0x1e4] ;  /* 0x0001e40001027983 */ /* 0x000f220000300800 */
[----:B------:R-:W-:-:S03]  /*61b50*/  SHF.R.U32.HI R29, RZ, 0x8, R0 ;  /* 0x00000008ff1d7819 */ /* 0x000fc60000011600 */
[----:B------:R-:W4:Y:S01]  /*61b60*/  LDL.LU R0, [R1+0x18c] ;  /* 0x00018c0001007983 */ /* 0x000f220000300800 */
[----:B------:R-:W-:Y:S02]  /*61b70*/  LOP3.LUT R32, R32, 0xffff, RZ, 0xc0, !PT ;  /* 0x0000ffff20207812 */ /* 0x000fe400078ec0ff */
[----:B------:R-:W-:Y:S02]  /*61b80*/  LOP3.LUT R18, R18, 0xffff, RZ, 0xc0, !PT ;  /* 0x0000ffff12127812 */ /* 0x000fe400078ec0ff */
[----:B------:R-:W-:Y:S02]  /*61b90*/  LOP3.LUT R19, R19, 0xffff, RZ, 0xc0, !PT ;  /* 0x0000ffff13137812 */ /* 0x000fe400078ec0ff */
[----:B------:R-:W-:Y:S02]  /*61ba0*/  PRMT R20, R31, 0x3340, R32 ;  /* 0x000033401f147816 */ /* 0x000fe40000000020 */
[----:B------:R-:W-:-:S03]  /*61bb0*/  PRMT R18, R18, 0x3340, R19 ;  /* 0x0000334012127816 */ /* 0x000fc60000000013 */
[----:B------:R-:W-:Y:S01]  /*61bc0*/  STL [R1+0x58], R20 ;  /* 0x0000581401007387 */ /* 0x000fe20000100800 */
[----:B------:R-:W-:-:S03]  /*61bd0*/  SHF.R.U32.HI R33, RZ, 0x8, R54 ;  /* 0x00000008ff217819 */ /* 0x000fc60000011636 */
[----:B------:R0:W-:Y:S01]  /*61be0*/  STL [R1+0x48], R18 ;  /* 0x0000481201007387 */ /* 0x0001e20000100800 */
[----:B------:R-:W-:Y:S02]  /*61bf0*/  SHF.R.U32.HI R34, RZ, 0x8, R7 ;  /* 0x00000008ff227819 */ /* 0x000fe40000011607 */
[----:B------:R-:W-:Y:S02]  /*61c00*/  LOP3.LUT R33, R33, 0xffff, RZ, 0xc0, !PT ;  /* 0x0000ffff21217812 */ /* 0x000fe400078ec0ff */
[----:B------:R-:W-:Y:S02]  /*61c10*/  LOP3.LUT R34, R34, 0xffff, RZ, 0xc0, !PT ;  /* 0x0000ffff22227812 */ /* 0x000fe400078ec0ff */
[----:B0-----:R-:W-:Y:S02]  /*61c20*/  SHF.R.U32.HI R18, RZ, 0x8, R47 ;  /* 0x00000008ff127819 */ /* 0x001fe4000001162f */
[----:B------:R-:W-:Y:S02]  /*61c30*/  SHF.R.U32.HI R19, RZ, 0x8, R48 ;  /* 0x00000008ff137819 */ /* 0x000fe40000011630 */
[----:B------:R-:W-:-:S02]  /*61c40*/  LOP3.LUT R18, R18, 0xffff, RZ, 0xc0, !PT ;  /* 0x0000ffff12127812 */ /* 0x000fc400078ec0ff */
[----:B------:R-:W-:Y:S02]  /*61c50*/  LOP3.LUT R19, R19, 0xffff, RZ, 0xc0, !PT ;  /* 0x0000ffff13137812 */ /* 0x000fe400078ec0ff */
[----:B------:R-:W-:Y:S02]  /*61c60*/  SHF.R.U32.HI R32, RZ, 0x8, R6 ;  /* 0x00000008ff207819 */ /* 0x000fe40000011606 */
[----:B------:R-:W-:Y:S02]  /*61c70*/  PRMT R7, R33, 0x3340, R34 ;  /* 0x0000334021077816 */ /* 0x000fe40000000022 */
[----:B------:R-:W-:-:S03]  /*61c80*/  PRMT R6, R18, 0x3340, R19 ;  /* 0x0000334012067816 */ /* 0x000fc60000000013 */
[----:B------:R-:W-:Y:S04]  /*61c90*/  STL [R1+0xb4], R7 ;  /* 0x0000b40701007387 */ /* 0x000fe80000100800 */
[----:B------:R0:W-:Y:S04]  /*61ca0*/  STL [R1+0x84], R6 ;  /* 0x0000840601007387 */ /* 0x0001e80000100800 */
[----:B0-----:R-:W4:Y:S04]  /*61cb0*/  LDL.LU R6, [R1+0xc] ;  /* 0x00000c0001067983 */ /* 0x001f280000300800 */
[----:B------:R-:W4:Y:S01]  /*61cc0*/  LDL.LU R48, [R1+0x20] ;  /* 0x0000200001307983 */ /* 0x000f220000300800 */
[----:B------:R-:W-:-:S03]  /*61cd0*/  SHF.R.U32.HI R31, RZ, 0x8, R49 ;  /* 0x00000008ff1f7819 */ /* 0x000fc60000011631 */
[----:B------:R-:W4:Y:S01]  /*61ce0*/  LDL.LU R49, [R1+0x24] ;  /* 0x0000240001317983 */ /* 0x000f220000300800 */
[----:B---3--:R-:W-:-:S03]  /*61cf0*/  SHF.R.U32.HI R33, RZ, 0x8, R5 ;  /* 0x00000008ff217819 */ /* 0x008fc60000011605 */
[----:B------:R-:W3:Y:S01]  /*61d00*/  LDL.LU R5, [R1+0x40] ;  /* 0x0000400001057983 */ /* 0x000ee20000300800 */
[----:B------:R-:W-:-:S04]  /*61d10*/  SHF.R.U32.HI R35, RZ, 0x8, R35 ;  /* 0x00000008ff237819 */ /* 0x000fc80000011623 */
[----:B------:R-:W-:-:S04]  /*61d20*/  LOP3.LUT R35, R35, 0xffff, RZ, 0xc0, !PT ;  /* 0x0000ffff23237812 */ /* 0x000fc800078ec0ff */
[----:B------:R-:W-:Y:S02]  /*61d30*/  PRMT R22, R35, 0x3340, R1 ;  /* 0x0000334023167816 */ /* 0x000fe40000000001 */
[----:B------:R-:W-:Y:S02]  /*61d40*/  SHF.R.U32.HI R35, RZ, 0x8, R53 ;  /* 0x00000008ff237819 */ /* 0x000fe40000011635 */
[----:B--2---:R-:W-:Y:S02]  /*61d50*/  SHF.R.U32.HI R36, RZ, 0x8, R4 ;  /* 0x00000008ff247819 */ /* 0x004fe40000011604 */
[----:B----4-:R-:W-:Y:S02]  /*61d60*/  SHF.R.U32.HI R18, RZ, 0x8, R2 ;  /* 0x00000008ff127819 */ /* 0x010fe40000011602 */
[----:B------:R-:W-:Y:S02]  /*61d70*/  SHF.R.U32.HI R19, RZ, 0x8, R0 ;  /* 0x00000008ff137819 */ /* 0x000fe40000011600 */
[----:B------:R-:W-:-:S02]  /*61d80*/  LOP3.LUT R35, R35, 0xffff, RZ, 0xc0, !PT ;  /* 0x0000ffff23237812 */ /* 0x000fc400078ec0ff */
[----:B------:R-:W-:Y:S02]  /*61d90*/  LOP3.LUT R36, R36, 0xffff, RZ, 0xc0, !PT ;  /* 0x0000ffff24247812 */ /* 0x000fe400078ec0ff */
[----:B------:R-:W-:Y:S02]  /*61da0*/  LOP3.LUT R18, R18, 0xffff, RZ, 0xc0, !PT ;  /* 0x0000ffff12127812 */ /* 0x000fe400078ec0ff */
[----:B------:R-:W-:Y:S02]  /*61db0*/  LOP3.LUT R19, R19, 0xffff, RZ, 0xc0, !PT ;  /* 0x0000ffff13137812 */ /* 0x000fe400078ec0ff */
[----:B------:R-:W-:Y:S02]  /*61dc0*/  PRMT R2, R35, 0x3340, R36 ;  /* 0x0000334023027816 */ /* 0x000fe40000000024 */
[----:B------:R-:W-:Y:S02]  /*61dd0*/  PRMT R0, R18, 0x3340, R19 ;  /* 0x0000334012007816 */ /* 0x000fe40000000013 */
[----:B------:R-:W-:-:S02]  /*61de0*/  SHF.R.U32.HI R18, RZ, 0x8, R57 ;  /* 0x00000008ff127819 */ /* 0x000fc40000011639 */
[----:B------:R-:W-:Y:S01]  /*61df0*/  SHF.R.U32.HI R19, RZ, 0x8, R56 ;  /* 0x00000008ff137819 */ /* 0x000fe20000011638 */
[----:B------:R-:W-:Y:S01]  /*61e00*/  STL [R1+0xe0], R2 ;  /* 0x0000e00201007387 */ /* 0x000fe20000100800 */
[----:B------:R-:W-:Y:S02]  /*61e10*/  LOP3.LUT R18, R18, 0xffff, RZ, 0xc0, !PT ;  /* 0x0000ffff12127812 */ /* 0x000fe400078ec0ff */
[----:B------:R-:W-:Y:S01]  /*61e20*/  LOP3.LUT R19, R19, 0xffff, RZ, 0xc0, !PT ;  /* 0x0000ffff13137812 */ /* 0x000fe200078ec0ff */
[----:B------:R-:W2:Y:S04]  /*61e30*/  LDL.LU R54, [R1+0x1a4] ;  /* 0x0001a40001367983 */ /* 0x000ea80000300800 */
[----:B------:R-:W4:Y:S04]  /*61e40*/  LDL.LU R53, [R1+0x174] ;  /* 0x0001740001357983 */ /* 0x000f280000300800 */
[----:B------:R0:W-:Y:S01]  /*61e50*/  STL [R1+0xe8], R0 ;  /* 0x0000e80001007387 */ /* 0x0001e20000100800 */
[----:B------:R-:W-:-:S03]  /*61e60*/  SHF.R.U32.HI R34, RZ, 0x8, R3 ;  /* 0x00000008ff227819 */ /* 0x000fc60000011603 */
[----:B------:R-:W4:Y:S01]  /*61e70*/  LDL.LU R4, [R1+0x4] ;  /* 0x0000040001047983 */ /* 0x000f220000300800 */
[----:B------:R-:W-:-:S03]  /*61e80*/  SHF.R.U32.HI R35, RZ, 0x8, R16 ;  /* 0x00000008ff237819 */ /* 0x000fc60000011610 */
[----:B------:R-:W4:Y:S01]  /*61e90*/  LDL.LU R3, [R1+0x10] ;  /* 0x0000100001037983 */ /* 0x000f220000300800 */
[----:B0-----:R-:W-:Y:S02]  /*61ea0*/  PRMT R0, R18, 0x3340, R19 ;  /* 0x0000334012007816 */ /* 0x001fe40000000013 */
[----:B------:R-:W-:-:S03]  /*61eb0*/  SHF.R.U32.HI R36, RZ, 0x8, R17 ;  /* 0x00000008ff247819 */ /* 0x000fc60000011611 */
[----:B------:R0:W-:Y:S01]  /*61ec0*/  STL [R1+0xd4], R0 ;  /* 0x0000d40001007387 */ /* 0x0001e20000100800 */
[----:B------:R-:W-:Y:S02]  /*61ed0*/  SHF.R.U32.HI R16, RZ, 0x8, R60 ;  /* 0x00000008ff107819 */ /* 0x000fe4000001163c */
[----:B------:R-:W-:Y:S01]  /*61ee0*/  SHF.R.U32.HI R17, RZ, 0x8, R55 ;  /* 0x00000008ff117819 */ /* 0x000fe20000011637 */
[----:B------:R-:W4:Y:S01]  /*61ef0*/  LDL.LU R2, [R1+0x14] ;  /* 0x0000140001027983 */ /* 0x000f220000300800 */
[----:B------:R-:W-:-:S03]  /*61f00*/  SHF.R.U32.HI R19, RZ, 0x8, R61 ;  /* 0x00000008ff137819 */ /* 0x000fc6000001163d */
[----:B0-----:R-:W4:Y:S01]  /*61f10*/  LDL.LU R0, [R1+0x1c] ;  /* 0x00001c0001007983 */ /* 0x001f220000300800 */
[----:B------:R-:W-:Y:S02]  /*61f20*/  LOP3.LUT R16, R16, 0xffff, RZ, 0xc0, !PT ;  /* 0x0000ffff10107812 */ /* 0x000fe400078ec0ff */
[----:B------:R-:W-:Y:S02]  /*61f30*/  LOP3.LUT R17, R17, 0xffff, RZ, 0xc0, !PT ;  /* 0x0000ffff11117812 */ /* 0x000fe400078ec0ff */
[----:B------:R-:W-:Y:S02]  /*61f40*/  SHF.R.U32.HI R18, RZ, 0x8, R6 ;  /* 0x00000008ff127819 */ /* 0x000fe40000011606 */
[----:B------:R-:W-:Y:S02]  /*61f50*/  LOP3.LUT R19, R19, 0xffff, RZ, 0xc0, !PT ;  /* 0x0000ffff13137812 */ /* 0x000fe400078ec0ff */
[----:B------:R-:W-:Y:S02]  /*61f60*/  LOP3.LUT R18, R18, 0xffff, RZ, 0xc0, !PT ;  /* 0x0000ffff12127812 */ /* 0x000fe400078ec0ff */
[----:B------:R-:W-:-:S05]  /*61f70*/  PRMT R7, R16, 0x3340, R17 ;  /* 0x0000334010077816 */ /* 0x000fca0000000011 */
[----:B------:R0:W-:Y:S01]  /*61f80*/  STL [R1+0xe4], R7 ;  /* 0x0000e40701007387 */ /* 0x0001e20000100800 */
[----:B------:R-:W-:-:S03]  /*61f90*/  SHF.R.U32.HI R38, RZ, 0x8, R48 ;  /* 0x00000008ff267819 */ /* 0x000fc60000011630 */
[----:B0-----:R-:W4:Y:S04]  /*61fa0*/  LDL.LU R7, [R1+0x228] ;  /* 0x0002280001077983 */ /* 0x001f280000300800 */
[----:B------:R-:W4:Y:S01]  /*61fb0*/  LDL.LU R47, [R1+0x21c] ;  /* 0x00021c00012f7983 */ /* 0x000f220000300800 */
[----:B------:R-:W-:Y:S02]  /*61fc0*/  SHF.R.U32.HI R16, RZ, 0x8, R49 ;  /* 0x00000008ff107819 */ /* 0x000fe40000011631 */
[----:B---3--:R-:W-:Y:S02]  /*61fd0*/  SHF.R.U32.HI R17, RZ, 0x8, R5 ;  /* 0x00000008ff117819 */ /* 0x008fe40000011605 */
[----:B------:R-:W-:-:S05]  /*61fe0*/  PRMT R5, R18, 0x3340, R19 ;  /* 0x0000334012057816 */ /* 0x000fca0000000013 */
[----:B------:R0:W-:Y:S04]  /*61ff0*/  STL [R1+0xbc], R5 ;  /* 0x0000bc0501007387 */ /* 0x0001e80000100800 */
[----:B------:R-:W3:Y:S04]  /*62000*/  LDL.LU R6, [R1+0x1f8] ;  /* 0x0001f80001067983 */ /* 0x000ee80000300800 */
[----:B------:R-:W3:Y:S04]  /*62010*/  LDL.LU R48, [R1+0x1f4] ;  /* 0x0001f40001307983 */ /* 0x000ee80000300800 */
[----:B------:R-:W3:Y:S04]  /*62020*/  LDL.LU R49, [R1+0x22c] ;  /* 0x00022c0001317983 */ /* 0x000ee80000300800 */
[----:B0-----:R-:W3:Y:S01]  /*62030*/  LDL.LU R5, [R1+0x224] ;  /* 0x0002240001057983 */ /* 0x001ee20000300800 */
[----:B------:R-:W-:-:S02]  /*62040*/  LOP3.LUT R16, R16, 0xffff, RZ, 0xc0, !PT ;  /* 0x0000ffff10107812 */ /* 0x000fc400078ec0ff */
[----:B------:R-:W-:-:S04]  /*62050*/  LOP3.LUT R17, R17, 0xffff, RZ, 0xc0, !PT ;  /* 0x0000ffff11117812 */ /* 0x000fc800078ec0ff */
[----:B------:R-:W-:-:S05]  /*62060*/  PRMT R16, R16, 0x3340, R17 ;  /* 0x0000334010107816 */ /* 0x000fca0000000011 */
[----:B------:R0:W-:Y:S01]  /*62070*/  STL [R1+0xc0], R16 ;  /* 0x0000c01001007387 */ /* 0x0001e20000100800 */
[----:B--2---:R-:W-:Y:S02]  /*62080*/  SHF.R.U32.HI R18, RZ, 0x8, R54 ;  /* 0x00000008ff127819 */ /* 0x004fe40000011636 */
[----:B----4-:R-:W-:Y:S02]  /*62090*/  SHF.R.U32.HI R19, RZ, 0x8, R53 ;  /* 0x00000008ff137819 */ /* 0x010fe40000011635 */
[----:B------:R-:W2:Y:S01]  /*620a0*/  LDL.LU R53, [R1+0x2a8] ;  /* 0x0002a80001357983 */ /* 0x000ea20000300800 */
[----:B------:R-:W-:-:S03]  /*620b0*/  SHF.R.U32.HI R40, RZ, 0x8, R4 ;  /* 0x00000008ff287819 */ /* 0x000fc60000011604 */
[----:B------:R-:W4:Y:S01]  /*620c0*/  LDL.LU R4, [R1+0x2a4] ;  /* 0x0002a40001047983 */ /* 0x000f220000300800 */
[----:B------:R-:W-:Y:S02]  /*620d0*/  SHF.R.U32.HI R41, RZ, 0x8, R3 ;  /* 0x00000008ff297819 */ /* 0x000fe40000011603 */
[----:B------:R-:W-:Y:S01]  /*620e0*/  LOP3.LUT R40, R40, 0xffff, RZ, 0xc0, !PT ;  /* 0x0000ffff28287812 */ /* 0x000fe200078ec0ff */
[----:B------:R-:W4:Y:S01]  /*620f0*/  LDL.LU R3, [R1+0x2a0] ;  /* 0x0002a00001037983 */ /* 0x000f220000300800 */
[----:B------:R-:W-:Y:S02]  /*62100*/  LOP3.LUT R41, R41, 0xffff, RZ, 0xc0, !PT ;  /* 0x0000ffff29297812 */ /* 0x000fe400078ec0ff */
[----:B------:R-:W-:Y:S02]  /*62110*/  LOP3.LUT R18, R18, 0xffff, RZ, 0xc0, !PT ;  /* 0x0000ffff12127812 */ /* 0x000fe400078ec0ff */
[----:B0-----:R-:W-:Y:S02]  /*62120*/  SHF.R.U32.HI R16, RZ, 0x8, R2 ;  /* 0x00000008ff107819 */ /* 0x001fe40000011602 */
[----:B------:R-:W-:Y:S01]  /*62130*/  SHF.R.U32.HI R17, RZ, 0x8, R0 ;  /* 0x00000008ff117819 */ /* 0x000fe20000011600 */
[----:B------:R-:W4:Y:S01]  /*62140*/  LDL.LU R2, [R1+0x29c] ;  /* 0x00029c0001027983 */ /* 0x000f220000300800 */
[----:B------:R-:W-:-:S02]  /*62150*/  LOP3.LUT R16, R16, 0xffff, RZ, 0xc0, !PT ;  /* 0x0000ffff10107812 */ /* 0x000fc400078ec0ff */
[----:B------:R-:W-:Y:S01]  /*62160*/  LOP3.LUT R17, R17, 0xffff, RZ, 0xc0, !PT ;  /* 0x0000ffff11117812 */ /* 0x000fe200078ec0ff */
[----:B------:R-:W4:Y:S01]  /*62170*/  LDL.LU R0, [R1+0x28] ;  /* 0x0000280001007983 */ /* 0x000f220000300800 */
[----:B------:R-:W-:Y:S02]  /*62180*/  LOP3.LUT R19, R19, 0xffff, RZ, 0xc0, !PT ;  /* 0x0000ffff13137812 */ /* 0x000fe400078ec0ff */
[----:B------:R-:W-:Y:S02]  /*62190*/  PRMT R20, R40, 0x3340, R41 ;  /* 0x0000334028147816 */ /* 0x000fe40000000029 */
[----:B------:R-:W-:Y:S02]  /*621a0*/  PRMT R17, R16, 0x3340, R17 ;  /* 0x0000334010117816 */ /* 0x000fe40000000011 */
[----:B------:R-:W-:Y:S01]  /*621b0*/  PRMT R16, R18, 0x3340, R19 ;  /* 0x0000334012107816 */ /* 0x000fe20000000013 */
[----:B------:R-:W-:Y:S01]  /*621c0*/  STL [R1+0xa4], R20 ;  /* 0x0000a41401007387 */ /* 0x000fe20000100800 */
[----:B------:R-:W-:-:S03]  /*621d0*/  SHF.R.U32.HI R8, RZ, 0x8, R52 ;  /* 0x00000008ff087819 */ /* 0x000fc60000011634 */
[----:B------:R-:W-:Y:S04]  /*621e0*/  STL [R1+0xd0], R17 ;  /* 0x0000d01101007387 */ /* 0x000fe80000100800 */
[----:B------:R0:W-:Y:S04]  /*621f0*/  STL [R1+0xa8], R16 ;  /* 0x0000a81001007387 */ /* 0x0001e80000100800 */
[----:B------:R-:W4:Y:S01]  /*62200*/  LDL.LU R52, [R1+0x264] ;  /* 0x0002640001347983 */ /* 0x000f220000300800 */
[----:B------:R-:W-:-:S03]  /*62210*/  SHF.R.U32.HI R18, RZ, 0x8, R7 ;  /* 0x00000008ff127819 */ /* 0x000fc60000011607 */
[----:B------:R-:W4:Y:S01]  /*62220*/  LDL.LU R7, [R1+0x8c] ;  /* 0x00008c0001077983 */ /* 0x000f220000300800 */
[----:B------:R-:W-:-:S03]  /*62230*/  SHF.R.U32.HI R19, RZ, 0x8, R47 ;  /* 0x00000008ff137819 */ /* 0x000fc6000001162f */
[----:B------:R-:W4:Y:S01]  /*62240*/  LDL.LU R47, [R1+0x298] ;  /* 0x00029800012f7983 */ /* 0x000f220000300800 */
[----:B---3--:R-:W-:-:S03]  /*62250*/  SHF.R.U32.HI R40, RZ, 0x8, R6 ;  /* 0x00000008ff287819 */ /* 0x008fc60000011606 */
[----:B------:R-:W3:Y:S01]  /*62260*/  LDL.LU R6, [R1+0x60] ;  /* 0x0000600001067983 */ /* 0x000ee20000300800 */
[----:B------:R-:W-:-:S03]  /*62270*/  SHF.R.U32.HI R41, RZ, 0x8, R48 ;  /* 0x00000008ff297819 */ /* 0x000fc60000011630 */
[----:B------:R-:W3:Y:S01]  /*62280*/  LDL.LU R48, [R1+0x5c] ;  /* 0x00005c0001307983 */ /* 0x000ee20000300800 */
[----:B0-----:R-:W-:-:S03]  /*62290*/  SHF.R.U32.HI R16, RZ, 0x8, R49 ;  /* 0x00000008ff107819 */ /* 0x001fc60000011631 */
[----:B------:R-:W3:Y:S01]  /*622a0*/  LDL.LU R49, [R1+0x294] ;  /* 0x0002940001317983 */ /* 0x000ee20000300800 */
[----:B------:R-:W-:-:S03]  /*622b0*/  SHF.R.U32.HI R17, RZ, 0x8, R5 ;  /* 0x00000008ff117819 */ /* 0x000fc60000011605 */
[----:B------:R-:W3:Y:S01]  /*622c0*/  LDL.LU R5, [R1+0x260] ;  /* 0x0002600001057983 */ /* 0x000ee20000300800 */
[----:B------:R-:W-:Y:S02]  /*622d0*/  LOP3.LUT R18, R18, 0xffff, RZ, 0xc0, !PT ;  /* 0x0000ffff12127812 */ /* 0x000fe400078ec0ff */
[----:B------:R-:W-:Y:S02]  /*622e0*/  LOP3.LUT R19, R19, 0xffff, RZ, 0xc0, !PT ;  /* 0x0000ffff13137812 */ /* 0x000fe400078ec0ff */
[----:B------:R-:W-:Y:S02]  /*622f0*/  LOP3.LUT R16, R16, 0xffff, RZ, 0xc0, !PT ;  /* 0x0000ffff10107812 */ /* 0x000fe400078ec0ff */
[----:B------:R-:W-:Y:S02]  /*62300*/  PRMT R18, R18, 0x3340, R19 ;  /* 0x0000334012127816 */ /* 0x000fe40000000013 */
[----:B------:R-:W-:-:S03]  /*62310*/  LOP3.LUT R17, R17, 0xffff, RZ, 0xc0, !PT ;  /* 0x0000ffff11117812 */ /* 0x000fc600078ec0ff */
[----:B------:R0:W-:Y:S02]  /*62320*/  STL [R1+0x9c], R18 ;  /* 0x00009c1201007387 */ /* 0x0001e40000100800 */
[----:B0-----:R-:W-:Y:S02]  /*62330*/  PRMT R18, R16, 0x3340, R17 ;  /* 0x0000334010127816 */ /* 0x001fe40000000011 */
[----:B--2---:R-:W-:Y:S02]  /*62340*/  SHF.R.U32.HI R16, RZ, 0x8, R53 ;  /* 0x00000008ff107819 */ /* 0x004fe40000011635 */
[----:B----4-:R-:W-:Y:S02]  /*62350*/  SHF.R.U32.HI R17, RZ, 0x8, R4 ;  /* 0x00000008ff117819 */ /* 0x010fe40000011604 */
[----:B------:R-:W-:Y:S02]  /*62360*/  LOP3.LUT R16, R16, 0xffff, RZ, 0xc0, !PT ;  /* 0x0000ffff10107812 */ /* 0x000fe400078ec0ff */
[----:B------:R-:W-:Y:S01]  /*62370*/  LOP3.LUT R17, R17, 0xffff, RZ, 0xc0, !PT ;  /* 0x0000ffff11117812 */ /* 0x000fe200078ec0ff */
[----:B------:R-:W-:Y:S01]  /*62380*/  STL [R1+0xa0], R18 ;  /* 0x0000a01201007387 */ /* 0x000fe20000100800 */
[----:B------:R-:W-:-:S03]  /*62390*/  SHF.R.U32.HI R43, RZ, 0x8, R43 ;  /* 0x00000008ff2b7819 */ /* 0x000fc6000001162b */
[----:B------:R-:W2:Y:S01]  /*623a0*/  LDL.LU R54, [R1+0x2ac] ;  /* 0x0002ac0001367983 */ /* 0x000ea20000300800 */
[----:B------:R-:W-:-:S03]  /*623b0*/  LOP3.LUT R43, R43, 0xffff, RZ, 0xc0, !PT ;  /* 0x0000ffff2b2b7812 */ /* 0x000fc600078ec0ff */
[----:B------:R-:W4:Y:S01]  /*623c0*/  LDL.LU R53, [R1+0x2bc] ;  /* 0x0002bc0001357983 */ /* 0x000f220000300800 */
[----:B------:R-:W-:Y:S02]  /*623d0*/  SHF.R.U32.HI R13, RZ, 0x8, R42 ;  /* 0x00000008ff0d7819 */ /* 0x000fe4000001162a */
[----:B------:R-:W-:Y:S02]  /*623e0*/  SHF.R.U32.HI R44, RZ, 0x8, R0 ;  /* 0x00000008ff2c7819 */ /* 0x000fe40000011600 */
[----:B------:R-:W-:-:S05]  /*623f0*/  PRMT R0, R16, 0x3340, R17 ;  /* 0x0000334010007816 */ /* 0x000fca0000000011 */
[----:B------:R0:W-:Y:S01]  /*62400*/  STL [R1+0x98], R0 ;  /* 0x0000980001007387 */ /* 0x0001e20000100800 */
[----:B------:R-:W-:-:S03]  /*62410*/  PRMT R11, R43, 0x3340, R1 ;  /* 0x000033402b0b7816 */ /* 0x000fc60000000001 */
[----:B------:R-:W2:Y:S01]  /*62420*/  LDL.LU R4, [R1+0x2b4] ;  /* 0x0002b40001047983 */ /* 0x000ea20000300800 */
[----:B------:R-:W-:Y:S02]  /*62430*/  SHF.R.U32.HI R42, RZ, 0x8, R3 ;  /* 0x00000008ff2a7819 */ /* 0x000fe40000011603 */
[----:B------:R-:W-:Y:S01]  /*62440*/  SHF.R.U32.HI R43, RZ, 0x8, R2 ;  /* 0x00000008ff2b7819 */ /* 0x000fe20000011602 */
[----:B------:R-:W2:Y:S04]  /*62450*/  LDL.LU R3, [R1+0x2c4] ;  /* 0x0002c40001037983 */ /* 0x000ea80000300800 */
[----:B------:R-:W2:Y:S01]  /*62460*/  LDL.LU R2, [R1+0x2b8] ;  /* 0x0002b80001027983 */ /* 0x000ea20000300800 */
[----:B------:R-:W-:-:S03]  /*62470*/  SHF.R.U32.HI R19, RZ, 0x8, R52 ;  /* 0x00000008ff137819 */ /* 0x000fc60000011634 */
[----:B0-----:R-:W2:Y:S01]  /*62480*/  LDL.LU R0, [R1+0x2b0] ;  /* 0x0002b00001007983 */ /* 0x001ea20000300800 */
[----:B------:R-:W-:Y:S02]  /*62490*/  SHF.R.U32.HI R46, RZ, 0x8, R7 ;  /* 0x00000008ff2e7819 */ /* 0x000fe40000011607 */
[----:B------:R-:W-:Y:S02]  /*624a0*/  SHF.R.U32.HI R18, RZ, 0x8, R47 ;  /* 0x00000008ff127819 */ /* 0x000fe4000001162f */
[----:B---3--:R-:W-:Y:S02]  /*624b0*/  SHF.R.U32.HI R16, RZ, 0x8, R6 ;  /* 0x00000008ff107819 */ /* 0x008fe40000011606 */
[----:B------:R-:W-:Y:S02]  /*624c0*/  SHF.R.U32.HI R17, RZ, 0x8, R48 ;  /* 0x00000008ff117819 */ /* 0x000fe40000011630 */
[----:B------:R-:W-:Y:S01]  /*624d0*/  LOP3.LUT R16, R16, 0xffff, RZ, 0xc0, !PT ;  /* 0x0000ffff10107812 */ /* 0x000fe200078ec0ff */
[----:B------:R-:W3:Y:S01]  /*624e0*/  LDL.LU R48, [R1+0x2cc] ;  /* 0x0002cc0001307983 */ /* 0x000ee20000300800 */
[----:B------:R-:W-:-:S03]  /*624f0*/  LOP3.LUT R17, R17, 0xffff, RZ, 0xc0, !PT ;  /* 0x0000ffff11117812 */ /* 0x000fc600078ec0ff */
[----:B------:R-:W3:Y:S01]  /*62500*/  LDL.LU R52, [R1+0x1ec] ;  /* 0x0001ec0001347983 */ /* 0x000ee20000300800 */
[----:B------:R-:W-:Y:S02]  /*62510*/  SHF.R.U32.HI R45, RZ, 0x8, R5 ;  /* 0x00000008ff2d7819 */ /* 0x000fe40000011605 */
[----:B------:R-:W-:-:S05]  /*62520*/  PRMT R5, R16, 0x3340, R17 ;  /* 0x0000334010057816 */ /* 0x000fca0000000011 */
[----:B------:R0:W-:Y:S04]  /*62530*/  STL [R1+0x90], R5 ;  /* 0x0000900501007387 */ /* 0x0001e80000100800 */
[----:B------:R-:W3:Y:S01]  /*62540*/  LDL.LU R7, [R1+0x1c4] ;  /* 0x0001c40001077983 */ /* 0x000ee20000300800 */
[----:B------:R-:W-:-:S03]  /*62550*/  SHF.R.U32.HI R47, RZ, 0x8, R49 ;  /* 0x00000008ff2f7819 */ /* 0x000fc60000011631 */
[----:B------:R-:W3:Y:S04]  /*62560*/  LDL.LU R6, [R1+0x170] ;  /* 0x0001700001067983 */ /* 0x000ee80000300800 */
[----:B------:R-:W3:Y:S04]  /*62570*/  LDL.LU R49, [R1+0x168] ;  /* 0x0001680001317983 */ /* 0x000ee80000300800 */
[----:B0-----:R-:W3:Y:S01]  /*62580*/  LDL.LU R5, [R1+0x64] ;  /* 0x0000640001057983 */ /* 0x001ee20000300800 */
[----:B------:R-:W-:Y:S02]  /*62590*/  LOP3.LUT R19, R19, 0xffff, RZ, 0xc0, !PT ;  /* 0x0000ffff13137812 */ /* 0x000fe400078ec0ff */
[----:B------:R-:W-:-:S02]  /*625a0*/  LOP3.LUT R46, R46, 0xffff, RZ, 0xc0, !PT ;  /* 0x0000ffff2e2e7812 */ /* 0x000fc400078ec0ff */
[----:B------:R-:W-:Y:S02]  /*625b0*/  LOP3.LUT R18, R18, 0xffff, RZ, 0xc0, !PT ;  /* 0x0000ffff12127812 */ /* 0x000fe400078ec0ff */
[----:B------:R-:W-:Y:S02]  /*625c0*/  LOP3.LUT R47, R47, 0xffff, RZ, 0xc0, !PT ;  /* 0x0000ffff2f2f7812 */ /* 0x000fe400078ec0ff */
[----:B------:R-:W-:Y:S02]  /*625d0*/  PRMT R17, R19, 0x3340, R46 ;  /* 0x0000334013117816 */ /* 0x000fe4000000002e */
[----:B------:R-:W-:-:S03]  /*625e0*/  PRMT R16, R18, 0x3340, R47 ;  /* 0x0000334012107816 */ /* 0x000fc6000000002f */
[----:B------:R-:W-:Y:S01]  /*625f0*/  STL [R1+0x8c], R17 ;  /* 0x00008c1101007387 */ /* 0x000fe20000100800 */
[----:B----4-:R-:W-:-:S03]  /*62600*/  SHF.R.U32.HI R18, RZ, 0x8, R53 ;  /* 0x00000008ff127819 */ /* 0x010fc60000011635 */
[----:B------:R0:W-:Y:S01]  /*62610*/  STL [R1+0x74], R16 ;  /* 0x0000741001007387 */ /* 0x0001e20000100800 */
[----:B--2---:R-:W-:Y:S02]  /*62620*/  SHF.R.U32.HI R46, RZ, 0x8, R54 ;  /* 0x00000008ff2e7819 */ /* 0x004fe40000011636 */
[----:B------:R-:W-:Y:S01]  /*62630*/  LOP3.LUT R18, R18, 0xffff, RZ, 0xc0, !PT ;  /* 0x0000ffff12127812 */ /* 0x000fe200078ec0ff */
[----:B------:R-:W2:Y:S04]  /*62640*/  LDL.LU R54, [R1+0x1e8] ;  /* 0x0001e80001367983 */ /* 0x000ea80000300800 */
[----:B------:R-:W4:Y:S01]  /*62650*/  LDL.LU R53, [R1+0x1b8] ;  /* 0x0001b80001357983 */ /* 0x000f220000300800 */
[----:B------:R-:W-:-:S03]  /*62660*/  SHF.R.U32.HI R19, RZ, 0x8, R4 ;  /* 0x00000008ff137819 */ /* 0x000fc60000011604 */
[----:B------:R-:W4:Y:S01]  /*62670*/  LDL.LU R4, [R1+0x1a0] ;  /* 0x0001a00001047983 */ /* 0x000f220000300800 */
[----:B------:R-:W-:Y:S02]  /*62680*/  LOP3.LUT R19, R19, 0xffff, RZ, 0xc0, !PT ;  /* 0x0000ffff13137812 */ /* 0x000fe400078ec0ff */
[----:B0-----:R-:W-:Y:S02]  /*62690*/  SHF.R.U32.HI R16, RZ, 0x8, R3 ;  /* 0x00000008ff107819 */ /* 0x001fe40000011603 */
[----:B------:R-:W-:Y:S01]  /*626a0*/  SHF.R.U32.HI R17, RZ, 0x8, R2 ;  /* 0x00000008ff117819 */ /* 0x000fe20000011602 */
[----:B------:R-:W4:Y:S01]  /*626b0*/  LDL.LU R3, [R1+0x184] ;  /* 0x0001840001037983 */ /* 0x000f220000300800 */
[----:B------:R-:W-:Y:S02]  /*626c0*/  PRMT R18, R18, 0x3340, R19 ;  /* 0x0000334012127816 */ /* 0x000fe40000000013 */
[----:B------:R-:W-:Y:S01]  /*626d0*/  LOP3.LUT R16, R16, 0xffff, RZ, 0xc0, !PT ;  /* 0x0000ffff10107812 */ /* 0x000fe200078ec0ff */
[----:B------:R-:W4:Y:S01]  /*626e0*/  LDL.LU R2, [R1+0x198] ;  /* 0x0001980001027983 */ /* 0x000f220000300800 */
[----:B------:R-:W-:-:S02]  /*626f0*/  LOP3.LUT R17, R17, 0xffff, RZ, 0xc0, !PT ;  /* 0x0000ffff11117812 */ /* 0x000fc400078ec0ff */
[----:B------:R-:W-:Y:S02]  /*62700*/  SHF.R.U32.HI R47, RZ, 0x8, R0 ;  /* 0x00000008ff2f7819 */ /* 0x000fe40000011600 */
[----:B------:R-:W4:Y:S01]  /*62710*/  LDL.LU R0, [R1+0x190] ;  /* 0x0001900001007983 */ /* 0x000f220000300800 */
[----:B------:R-:W-:-:S03]  /*62720*/  PRMT R16, R16, 0x3340, R17 ;  /* 0x0000334010107816 */ /* 0x000fc60000000011 */
[----:B------:R0:W-:Y:S04]  /*62730*/  STL [R1+0x70], R18 ;  /* 0x0000701201007387 */ /* 0x0001e80000100800 */
[----:B------:R1:W-:Y:S04]  /*62740*/  STL [R1+0x6c], R16 ;  /* 0x00006c1001007387 */ /* 0x0003e80000100800 */
[----:B------:R-:W4:Y:S04]  /*62750*/  LDL.LU R20, [R1+0x1d0] ;  /* 0x0001d00001147983 */ /* 0x000f280000300800 */
[----:B------:R-:W4:Y:S01]  /*62760*/  LDL.LU R51, [R1+0x8] ;  /* 0x0000080001337983 */ /* 0x000f220000300800 */
[----:B---3--:R-:W-:-:S04]  /*62770*/  SHF.R.U32.HI R17, RZ, 0x8, R52 ;  /* 0x00000008ff117819 */ /* 0x008fc80000011634 */
[----:B------:R-:W-:Y:S02]  /*62780*/  LOP3.LUT R17, R17, 0xffff, RZ, 0xc0, !PT ;  /* 0x0000ffff11117812 */ /* 0x000fe400078ec0ff */
[----:B0-----:R-:W-:-:S04]  /*62790*/  SHF.R.U32.HI R18, RZ, 0x8, R7 ;  /* 0x00000008ff127819 */ /* 0x001fc80000011607 */
[----:B------:R-:W-:Y:S02]  /*627a0*/  LOP3.LUT R18, R18, 0xffff, RZ, 0xc0, !PT ;  /* 0x0000ffff12127812 */ /* 0x000fe400078ec0ff */
[----:B------:R-:W-:Y:S02]  /*627b0*/  SHF.R.U32.HI R19, RZ, 0x8, R49 ;  /* 0x00000008ff137819 */ /* 0x000fe40000011631 */
[----:B------:R-:W-:Y:S02]  /*627c0*/  SHF.R.U32.HI R49, RZ, 0x8, R5 ;  /* 0x00000008ff317819 */ /* 0x000fe40000011605 */
[----:B------:R-:W-:Y:S02]  /*627d0*/  PRMT R5, R17, 0x3340, R18 ;  /* 0x0000334011057816 */ /* 0x000fe40000000012 */
[----:B-1----:R-:W-:-:S03]  /*627e0*/  SHF.R.U32.HI R16, RZ, 0x8, R6 ;  /* 0x00000008ff107819 */ /* 0x002fc60000011606 */
[----:B------:R0:W-:Y:S04]  /*627f0*/  STL [R1+0x68], R5 ;  /* 0x0000680501007387 */ /* 0x0001e80000100800 */
[----:B------:R-:W3:Y:S04]  /*62800*/  LDL.LU R7, [R1+0x188] ;  /* 0x0001880001077983 */ /* 0x000ee80000300800 */
[----:B------:R-:W3:Y:S04]  /*62810*/  LDL.LU R6, [R1+0x180] ;  /* 0x0001800001067983 */ /* 0x000ee80000300800 */
[----:B0-----:R-:W3:Y:S01]  /*62820*/  LDL.LU R5, [R1+0x18] ;  /* 0x0000180001057983 */ /* 0x001ee20000300800 */
[----:B------:R-:W-:-:S02]  /*62830*/  LOP3.LUT R16, R16, 0xffff, RZ, 0xc0, !PT ;  /* 0x0000ffff10107812 */ /* 0x000fc400078ec0ff */
[----:B------:R-:W-:Y:S02]  /*62840*/  LOP3.LUT R19, R19, 0xffff, RZ, 0xc0, !PT ;  /* 0x0000ffff13137812 */ /* 0x000fe400078ec0ff */
[----:B------:R-:W-:Y:S02]  /*62850*/  LOP3.LUT R49, R49, 0xffff, RZ, 0xc0, !PT ;  /* 0x0000ffff31317812 */ /* 0x000fe400078ec0ff */
[----:B------:R-:W-:Y:S02]  /*62860*/  PRMT R17, R16, 0x3340, R19 ;  /* 0x0000334010117816 */ /* 0x000fe40000000013 */
[----:B------:R-:W-:-:S03]  /*62870*/  PRMT R16, R49, 0x3340, R1 ;  /* 0x0000334031107816 */ /* 0x000fc60000000001 */
[----:B------:R-:W-:Y:S01]  /*62880*/  STL [R1+0x5c], R17 ;  /* 0x00005c1101007387 */ /* 0x000fe20000100800 */
[----:B--2---:R-:W-:-:S03]  /*62890*/  SHF.R.U32.HI R49, RZ, 0x8, R54 ;  /* 0x00000008ff317819 */ /* 0x004fc60000011636 */
[----:B------:R0:W-:Y:S01]  /*628a0*/  STL [R1+0x4], R16 ;  /* 0x0000041001007387 */ /* 0x0001e20000100800 */
[----:B----4-:R-:W-:-:S03]  /*628b0*/  SHF.R.U32.HI R18, RZ, 0x8, R53 ;  /* 0x00000008ff127819 */ /* 0x010fc60000011635 */
[----:B------:R-:W2:Y:S04]  /*628c0*/  LDL.LU R52, [R1+0x258] ;  /* 0x0002580001347983 */ /* 0x000ea80000300800 */
[----:B------:R-:W4:Y:S01]  /*628d0*/  LDL.LU R54, [R1+0x24c] ;  /* 0x00024c0001367983 */ /* 0x000f220000300800 */
[----:B------:R-:W-:-:S03]  /*628e0*/  SHF.R.U32.HI R19, RZ, 0x8, R4 ;  /* 0x00000008ff137819 */ /* 0x000fc60000011604 */
[----:B------:R-:W4:Y:S04]  /*628f0*/  LDL.LU R53, [R1+0x220] ;  /* 0x0002200001357983 */ /* 0x000f280000300800 */
[----:B------:R-:W4:Y:S01]  /*62900*/  LDL.LU R4, [R1+0x1c8] ;  /* 0x0001c80001047983 */ /* 0x000f220000300800 */
[----:B------:R-:W-:-:S03]  /*62910*/  SHF.R.U32.HI R50, RZ, 0x8, R3 ;  /* 0x00000008ff327819 */ /* 0x000fc60000011603 */
[----:B------:R-:W4:Y:S01]  /*62920*/  LDL.LU R3, [R1+0x19c] ;  /* 0x00019c0001037983 */ /* 0x000f220000300800 */
[----:B0-----:R-:W-:Y:S02]  /*62930*/  SHF.R.U32.HI R16, RZ, 0x8, R2 ;  /* 0x00000008ff107819 */ /* 0x001fe40000011602 */
[----:B------:R-:W-:Y:S01]  /*62940*/  LOP3.LUT R50, R50, 0xffff, RZ, 0xc0, !PT ;  /* 0x0000ffff32327812 */ /* 0x000fe200078ec0ff */
[----:B------:R-:W4:Y:S01]  /*62950*/  LDL.LU R2, [R1+0x1cc] ;  /* 0x0001cc0001027983 */ /* 0x000f220000300800 */
[----:B------:R-:W-:-:S03]  /*62960*/  SHF.R.U32.HI R17, RZ, 0x8, R0 ;  /* 0x00000008ff117819 */ /* 0x000fc60000011600 */
[----:B------:R-:W4:Y:S01]  /*62970*/  LDL.LU R0, [R1+0x1bc] ;  /* 0x0001bc0001007983 */ /* 0x000f220000300800 */
[----:B------:R-:W-:Y:S02]  /*62980*/  LOP3.LUT R16, R16, 0xffff, RZ, 0xc0, !PT ;  /* 0x0000ffff10107812 */ /* 0x000fe400078ec0ff */
[----:B------:R-:W-:Y:S02]  /*62990*/  LOP3.LUT R17, R17, 0xffff, RZ, 0xc0, !PT ;  /* 0x0000ffff11117812 */ /* 0x000fe400078ec0ff */
[----:B------:R-:W-:Y:S02]  /*629a0*/  LOP3.LUT R18, R18, 0xffff, RZ, 0xc0, !PT ;  /* 0x0000ffff12127812 */ /* 0x000fe400078ec0ff */
[----:B------:R-:W-:Y:S02]  /*629b0*/  LOP3.LUT R19, R19, 0xffff, RZ, 0xc0, !PT ;  /* 0x0000ffff13137812 */ /* 0x000fe400078ec0ff */
[----:B------:R-:W-:Y:S02]  /*629c0*/  PRMT R21, R50, 0x3340, R1 ;  /* 0x0000334032157816 */ /* 0x000fe40000000001 */
[----:B------:R-:W-:-:S02]  /*629d0*/  LOP3.LUT R49, R49, 0xffff, RZ, 0xc0, !PT ;  /* 0x0000ffff31317812 */ /* 0x000fc400078ec0ff */
[----:B------:R-:W-:Y:S02]  /*629e0*/  SHF.R.U32.HI R50, RZ, 0x8, R20 ;  /* 0x00000008ff327819 */ /* 0x000fe40000011614 */
[----:B------:R-:W-:Y:S02]  /*629f0*/  PRMT R17, R16, 0x3340, R17 ;  /* 0x0000334010117816 */ /* 0x000fe40000000011 */
[----:B------:R-:W-:Y:S02]  /*62a00*/  PRMT R16, R18, 0x3340, R19 ;  /* 0x0000334012107816 */ /* 0x000fe40000000013 */
[----:B------:R-:W-:Y:S02]  /*62a10*/  PRMT R49, R49, 0x3340, R1 ;  /* 0x0000334031317816 */ /* 0x000fe40000000001 */
[----:B------:R-:W-:Y:S02]  /*62a20*/  SHF.R.U32.HI R19, RZ, 0x8, R51 ;  /* 0x00000008ff137819 */ /* 0x000fe40000011633 */
[----:B------:R-:W-:Y:S01]  /*62a30*/  LOP3.LUT R50, R50, 0xffff, RZ, 0xc0, !PT ;  /* 0x0000ffff32327812 */ /* 0x000fe200078ec0ff */
[----:B------:R-:W-:Y:S01]  /*62a40*/  STL [R1+0x2a94], R49 ;  /* 0x002a943101007387 */ /* 0x000fe20000100800 */
[----:B------:R-:W-:-:S02]  /*62a50*/  LOP3.LUT R19, R19, 0xffff, RZ, 0xc0, !PT ;  /* 0x0000ffff13137812 */ /* 0x000fc400078ec0ff */
[----:B------:R-:W-:Y:S01]  /*62a60*/  PRMT R50, R50, 0x3340, R1 ;  /* 0x0000334032327816 */ /* 0x000fe20000000001 */
[----:B------:R0:W-:Y:S04]  /*62a70*/  STL [R1+0x10], R21 ;  /* 0x0000101501007387 */ /* 0x0001e80000100800 */
[----:B------:R-:W-:Y:S04]  /*62a80*/  STL [R1+0x50], R17 ;  /* 0x0000501101007387 */ /* 0x000fe80000100800 */
[----:B------:R3:W-:Y:S04]  /*62a90*/  STL [R1+0x4c], R16 ;  /* 0x00004c1001007387 */ /* 0x0007e80000100800 */
[----:B------:R-:W-:Y:S04]  /*62aa0*/  STL [R1+0x2a98], R50 ;  /* 0x002a983201007387 */ /* 0x000fe80000100800 */
[----:B0-----:R-:W4:Y:S04]  /*62ab0*/  LDL.LU R21, [R1+0x2dc] ;  /* 0x0002dc0001157983 */ /* 0x001f280000300800 */
[----:B------:R-:W4:Y:S01]  /*62ac0*/  LDL.LU R20, [R1+0x208] ;  /* 0x0002080001147983 */ /* 0x000f220000300800 */
[----:B---3--:R-:W-:-:S02]  /*62ad0*/  SHF.R.U32.HI R16, RZ, 0x8, R7 ;  /* 0x00000008ff107819 */ /* 0x008fc40000011607 */
[----:B------:R-:W-:Y:S02]  /*62ae0*/  SHF.R.U32.HI R18, RZ, 0x8, R5 ;  /* 0x00000008ff127819 */ /* 0x000fe40000011605 */
[----:B------:R-:W-:-:S05]  /*62af0*/  PRMT R5, R19, 0x3340, R1 ;  /* 0x0000334013057816 */ /* 0x000fca0000000001 */
[----:B------:R0:W-:Y:S04]  /*62b00*/  STL [R1+0xc], R5 ;  /* 0x00000c0501007387 */ /* 0x0001e80000100800 */
[----:B------:R-:W3:Y:S01]  /*62b10*/  LDL.LU R7, [R1+0x200] ;  /* 0x0002000001077983 */ /* 0x000ee20000300800 */
[----:B------:R-:W-:-:S03]  /*62b20*/  SHF.R.U32.HI R17, RZ, 0x8, R6 ;  /* 0x00000008ff117819 */ /* 0x000fc60000011606 */
[----:B------:R-:W3:Y:S04]  /*62b30*/  LDL.LU R6, [R1+0x218] ;  /* 0x0002180001067983 */ /* 0x000ee80000300800 */
[----:B0-----:R-:W3:Y:S01]  /*62b40*/  LDL.LU R5, [R1+0x20c] ;  /* 0x00020c0001057983 */ /* 0x001ee20000300800 */
[----:B------:R-:W-:Y:S02]  /*62b50*/  LOP3.LUT R16, R16, 0xffff, RZ, 0xc0, !PT ;  /* 0x0000ffff10107812 */ /* 0x000fe400078ec0ff */
[----:B------:R-:W-:Y:S02]  /*62b60*/  LOP3.LUT R17, R17, 0xffff, RZ, 0xc0, !PT ;  /* 0x0000ffff11117812 */ /* 0x000fe400078ec0ff */
[----:B------:R-:W-:Y:S02]  /*62b70*/  LOP3.LUT R18, R18, 0xffff, RZ, 0xc0, !PT ;  /* 0x0000ffff12127812 */ /* 0x000fe400078ec0ff */
[----:B------:R-:W-:-:S02]  /*62b80*/  PRMT R17, R16, 0x3340, R17 ;  /* 0x0000334010117816 */ /* 0x000fc40000000011 */
[----:B------:R-:W-:Y:S02]  /*62b90*/  PRMT R18, R18, 0x3340, R1 ;  /* 0x0000334012127816 */ /* 0x000fe40000000001 */
[----:B--2---:R-:W-:Y:S01]  /*62ba0*/  SHF.R.U32.HI R16, RZ, 0x8, R52 ;  /* 0x00000008ff107819 */ /* 0x004fe20000011634 */
[----:B------:R0:W-:Y:S01]  /*62bb0*/  STL [R1+0x3c], R17 ;  /* 0x00003c1101007387 */ /* 0x0001e20000100800 */
[----:B----4-:R-:W-:Y:S02]  /*62bc0*/  SHF.R.U32.HI R51, RZ, 0x8, R53 ;  /* 0x00000008ff337819 */ /* 0x010fe40000011635 */
[----:B------:R-:W-:Y:S01]  /*62bd0*/  SHF.R.U32.HI R52, RZ, 0x8, R4 ;  /* 0x00000008ff347819 */ /* 0x000fe20000011604 */
[----:B------:R1:W-:Y:S01]  /*62be0*/  STL [R1+0x8], R18 ;  /* 0x0000081201007387 */ /* 0x0003e20000100800 */
[----:B------:R-:W-:Y:S02]  /*62bf0*/  SHF.R.U32.HI R53, RZ, 0x8, R3 ;  /* 0x00000008ff357819 */ /* 0x000fe40000011603 */
[----:B------:R-:W-:-:S02]  /*62c00*/  LOP3.LUT R52, R52, 0xffff, RZ, 0xc0, !PT ;  /* 0x0000ffff34347812 */ /* 0x000fc400078ec0ff */
[----:B------:R-:W-:Y:S02]  /*62c10*/  LOP3.LUT R53, R53, 0xffff, RZ, 0xc0, !PT ;  /* 0x0000ffff35357812 */ /* 0x000fe400078ec0ff */
[----:B0-----:R-:W-:Y:S02]  /*62c20*/  SHF.R.U32.HI R17, RZ, 0x8, R54 ;  /* 0x00000008ff117819 */ /* 0x001fe40000011636 */
[----:B------:R-:W-:Y:S01]  /*62c30*/  SHF.R.U32.HI R19, RZ, 0x8, R0 ;  /* 0x00000008ff137819 */ /* 0x000fe20000011600 */
[----:B------:R-:W2:Y:S01]  /*62c40*/  LDL.LU R54, [R1+0x1f0] ;  /* 0x0001f00001367983 */ /* 0x000ea20000300800 */
[----:B-1----:R-:W-:Y:S02]  /*62c50*/  SHF.R.U32.HI R18, RZ, 0x8, R2 ;  /* 0x00000008ff127819 */ /* 0x002fe40000011602 */
[----:B------:R-:W-:Y:S01]  /*62c60*/  LOP3.LUT R19, R19, 0xffff, RZ, 0xc0, !PT ;  /* 0x0000ffff13137812 */ /* 0x000fe200078ec0ff */
[----:B------:R-:W4:Y:S01]  /*62c70*/  LDL.LU R4, [R1+0x1d8] ;  /* 0x0001d80001047983 */ /* 0x000f220000300800 */
[----:B------:R-:W-:-:S02]  /*62c80*/  LOP3.LUT R18, R18, 0xffff, RZ, 0xc0, !PT ;  /* 0x0000ffff12127812 */ /* 0x000fc400078ec0ff */
[----:B------:R-:W-:Y:S02]  /*62c90*/  LOP3.LUT R16, R16, 0xffff, RZ, 0xc0, !PT ;  /* 0x0000ffff10107812 */ /* 0x000fe400078ec0ff */
[----:B------:R-:W-:Y:S02]  /*62ca0*/  LOP3.LUT R17, R17, 0xffff, RZ, 0xc0, !PT ;  /* 0x0000ffff11117812 */ /* 0x000fe400078ec0ff */
[----:B------:R-:W-:Y:S02]  /*62cb0*/  PRMT R3, R52, 0x3340, R53 ;  /* 0x0000334034037816 */ /* 0x000fe40000000035 */
[----:B------:R-:W-:Y:S02]  /*62cc0*/  PRMT R2, R18, 0x3340, R19 ;  /* 0x0000334012027816 */ /* 0x000fe40000000013 */
[----:B------:R-:W-:Y:S01]  /*62cd0*/  PRMT R0, R16, 0x3340, R17 ;  /* 0x0000334010007816 */ /* 0x000fe20000000011 */
[----:B------:R0:W-:Y:S01]  /*62ce0*/  STL [R1+0x24], R3 ;  /* 0x0000240301007387 */ /* 0x0001e20000100800 */
[----:B------:R-:W-:-:S03]  /*62cf0*/  LOP3.LUT R51, R51, 0xffff, RZ, 0xc0, !PT ;  /* 0x0000ffff33337812 */ /* 0x000fc600078ec0ff */
[----:B0-----:R-:W4:Y:S04]  /*62d00*/  LDL.LU R3, [R1+0x1a8] ;  /* 0x0001a80001037983 */ /* 0x001f280000300800 */
[----:B------:R0:W-:Y:S04]  /*62d10*/  STL [R1+0x34], R2 ;  /* 0x0000340201007387 */ /* 0x0001e80000100800 */
[----:B0-----:R-:W4:Y:S04]  /*62d20*/  LDL.LU R2, [R1+0x39c] ;  /* 0x00039c0001027983 */ /* 0x001f280000300800 */
[----:B------:R0:W-:Y:S01]  /*62d30*/  STL [R1+0x28], R0 ;  /* 0x0000280001007387 */ /* 0x0001e20000100800 */
[----:B------:R-:W-:-:S03]  /*62d40*/  SHF.R.U32.HI R52, RZ, 0x8, R20 ;  /* 0x00000008ff347819 */ /* 0x000fc60000011614 */
[----:B0-----:R-:W4:Y:S01]  /*62d50*/  LDL.LU R0, [R1+0x194] ;  /* 0x0001940001007983 */ /* 0x001f220000300800 */
[----:B------:R-:W-:Y:S02]  /*62d60*/  LOP3.LUT R52, R52, 0xffff, RZ, 0xc0, !PT ;  /* 0x0000ffff34347812 */ /* 0x000fe400078ec0ff */
[--C-:B------:R-:W-:Y:S02]  /*62d70*/  PRMT R51, R51, 0x3340, R1.reuse ;  /* 0x0000334033337816 */ /* 0x100fe40000000001 */
[----:B------:R-:W-:-:S03]  /*62d80*/  PRMT R52, R52, 0x3340, R1 ;  /* 0x0000334034347816 */ /* 0x000fc60000000001 */
[----:B------:R-:W-:Y:S01]  /*62d90*/  STL [R1+0x2a88], R51 ;  /* 0x002a883301007387 */ /* 0x000fe20000100800 */
[----:B------:R-:W-:-:S03]  /*62da0*/  SHF.R.U32.HI R53, RZ, 0x8, R21 ;  /* 0x00000008ff357819 */ /* 0x000fc60000011615 */
[----:B------:R-:W-:Y:S04]  /*62db0*/  STL [R1+0x2a8c], R52 ;  /* 0x002a8c3401007387 */ /* 0x000fe80000100800 */
[----:B------:R-:W4:Y:S04]  /*62dc0*/  LDL.LU R56, [R1+0x428] ;  /* 0x0004280001387983 */ /* 0x000f280000300800 */
[----:B------:R-:W4:Y:S01]  /*62dd0*/  LDL.LU R21, [R1+0x204] ;  /* 0x0002040001157983 */ /* 0x000f220000300800 */
[----:B---3--:R-:W-:-:S04]  /*62de0*/  SHF.R.U32.HI R18, RZ, 0x8, R7 ;  /* 0x00000008ff127819 */ /* 0x008fc80000011607 */
[----:B------:R-:W-:Y:S02]  /*62df0*/  LOP3.LUT R18, R18, 0xffff, RZ, 0xc0, !PT ;  /* 0x0000ffff12127812 */ /* 0x000fe400078ec0ff */
[----:B------:R-:W-:Y:S02]  /*62e00*/  SHF.R.U32.HI R17, RZ, 0x8, R5 ;  /* 0x00000008ff117819 */ /* 0x000fe40000011605 */
[----:B------:R-:W-:-:S05]  /*62e10*/  PRMT R5, R18, 0x3340, R1 ;  /* 0x0000334012057816 */ /* 0x000fca0000000001 */
[----:B------:R0:W-:Y:S04]  /*62e20*/  STL [R1+0x14], R5 ;  /* 0x0000140501007387 */ /* 0x0001e80000100800 */
[----:B------:R-:W3:Y:S01]  /*62e30*/  LDL.LU R20, [R1+0x44] ;  /* 0x0000440001147983 */ /* 0x000ee20000300800 */
[----:B------:R-:W-:Y:S02]  /*62e40*/  SHF.R.U32.HI R16, RZ, 0x8, R6 ;  /* 0x00000008ff107819 */ /* 0x000fe40000011606 */
[----:B------:R-:W-:Y:S01]  /*62e50*/  LOP3.LUT R17, R17, 0xffff, RZ, 0xc0, !PT ;  /* 0x0000ffff11117812 */ /* 0x000fe200078ec0ff */
[----:B------:R-:W3:Y:S01]  /*62e60*/  LDL.LU R7, [R1+0x268] ;  /* 0x0002680001077983 */ /* 0x000ee20000300800 */
[----:B------:R-:W-:Y:S02]  /*62e70*/  LOP3.LUT R16, R16, 0xffff, RZ, 0xc0, !PT ;  /* 0x0000ffff10107812 */ /* 0x000fe400078ec0ff */
[----:B------:R-:W-:Y:S01]  /*62e80*/  LOP3.LUT R53, R53, 0xffff, RZ, 0xc0, !PT ;  /* 0x0000ffff35357812 */ /* 0x000fe200078ec0ff */
[----:B------:R-:W3:Y:S01]  /*62e90*/  LDL.LU R6, [R1+0x25c] ;  /* 0x00025c0001067983 */ /* 0x000ee20000300800 */
[----:B------:R-:W-:-:S02]  /*62ea0*/  PRMT R16, R16, 0x3340, R17 ;  /* 0x0000334010107816 */ /* 0x000fc40000000011 */
[----:B--2---:R-:W-:Y:S01]  /*62eb0*/  SHF.R.U32.HI R18, RZ, 0x8, R54 ;  /* 0x00000008ff127819 */ /* 0x004fe20000011636 */
[----:B0-----:R-:W2:Y:S01]  /*62ec0*/  LDL.LU R5, [R1+0x210] ;  /* 0x0002100001057983 */ /* 0x001ea20000300800 */
[----:B----4-:R-:W-:Y:S02]  /*62ed0*/  SHF.R.U32.HI R19, RZ, 0x8, R4 ;  /* 0x00000008ff137819 */ /* 0x010fe40000011604 */
[----:B------:R-:W-:Y:S02]  /*62ee0*/  LOP3.LUT R18, R18, 0xffff, RZ, 0xc0, !PT ;  /* 0x0000ffff12127812 */ /* 0x000fe400078ec0ff */
[----:B------:R-:W-:Y:S01]  /*62ef0*/  LOP3.LUT R19, R19, 0xffff, RZ, 0xc0, !PT ;  /* 0x0000ffff13137812 */ /* 0x000fe200078ec0ff */
[----:B------:R0:W-:Y:S01]  /*62f00*/  STL [R1+0x30], R16 ;  /* 0x0000301001007387 */ /* 0x0001e20000100800 */
[----:B------:R-:W-:-:S05]  /*62f10*/  PRMT R53, R53, 0x3340, R1 ;  /* 0x0000334035357816 */ /* 0x000fca0000000001 */
[----:B------:R-:W-:Y:S04]  /*62f20*/  STL [R1+0x2a84], R53 ;  /* 0x002a843501007387 */ /* 0x000fe80000100800 */
[----:B------:R-:W4:Y:S01]  /*62f30*/  LDL.LU R4, [R1+0x3b0] ;  /* 0x0003b00001047983 */ /* 0x000f220000300800 */
[----:B------:R-:W-:-:S03]  /*62f40*/  SHF.R.U32.HI R54, RZ, 0x8, R3 ;  /* 0x00000008ff367819 */ /* 0x000fc60000011603 */
[----:B------:R-:W4:Y:S01]  /*62f50*/  LDL.LU R3, [R1+0x3ac] ;  /* 0x0003ac0001037983 */ /* 0x000f220000300800 */
[----:B------:R-:W-:Y:S02]  /*62f60*/  LOP3.LUT R54, R54, 0xffff, RZ, 0xc0, !PT ;  /* 0x0000ffff36367812 */ /* 0x000fe400078ec0ff */
[----:B------:R-:W-:-:S04]  /*62f70*/  SHF.R.U32.HI R17, RZ, 0x8, R2 ;  /* 0x00000008ff117819 */ /* 0x000fc80000011602 */
[----:B------:R-:W-:Y:S02]  /*62f80*/  LOP3.LUT R17, R17, 0xffff, RZ, 0xc0, !PT ;  /* 0x0000ffff11117812 */ /* 0x000fe400078ec0ff */
[----:B0-----:R-:W-:Y:S02]  /*62f90*/  SHF.R.U32.HI R16, RZ, 0x8, R0 ;  /* 0x00000008ff107819 */ /* 0x001fe40000011600 */
[----:B------:R-:W-:Y:S02]  /*62fa0*/  PRMT R0, R18, 0x3340, R19 ;  /* 0x0000334012007816 */ /* 0x000fe40000000013 */
[----:B------:R-:W-:-:S03]  /*62fb0*/  LOP3.LUT R16, R16, 0xffff, RZ, 0xc0, !PT ;  /* 0x0000ffff10107812 */ /* 0x000fc600078ec0ff */
[----:B------:R0:W-:Y:S01]  /*62fc0*/  STL [R1+0x2c], R0 ;  /* 0x00002c0001007387 */ /* 0x0001e20000100800 */
[----:B------:R-:W-:-:S03]  /*62fd0*/  PRMT R54, R54, 0x3340, R1 ;  /* 0x0000334036367816 */ /* 0x000fc60000000001 */
[----:B------:R-:W4:Y:S01]  /*62fe0*/  LDL.LU R2, [R1+0x390] ;  /* 0x0003900001027983 */ /* 0x000f220000300800 */
[--C-:B------:R-:W-:Y:S02]  /*62ff0*/  PRMT R55, R17, 0x3340, R1.reuse ;  /* 0x0000334011377816 */ /* 0x100fe40000000001 */
[----:B------:R-:W-:Y:S01]  /*63000*/  PRMT R16, R16, 0x3340, R1 ;  /* 0x0000334010107816 */ /* 0x000fe20000000001 */
[----:B0-----:R-:W4:Y:S04]  /*63010*/  LDL.LU R0, [R1+0x388] ;  /* 0x0003880001007983 */ /* 0x001f280000300800 */
[----:B------:R-:W-:Y:S01]  /*63020*/  STL [R1+0x2a80], R54 ;  /* 0x002a803601007387 */ /* 0x000fe20000100800 */
[----:B------:R-:W-:-:S03]  /*63030*/  SHF.R.U32.HI R17, RZ, 0x8, R21 ;  /* 0x00000008ff117819 */ /* 0x000fc60000011615 */
[----:B------:R-:W-:Y:S04]  /*63040*/  STL [R1+0x2a90], R55 ;  /* 0x002a903701007387 */ /* 0x000fe80000100800 */
[----:B------:R3:W-:Y:S02]  /*63050*/  STL [R1+0x18], R16 ;  /* 0x0000181001007387 */ /* 0x0007e40000100800 */
[----:B---3--:R-:W-:Y:S02]  /*63060*/  SHF.R.U32.HI R16, RZ, 0x8, R20 ;  /* 0x00000008ff107819 */ /* 0x008fe40000011614 */
[----:B------:R-:W3:Y:S04]  /*63070*/  LDL.LU R20, [R1+0x480] ;  /* 0x0004800001147983 */ /* 0x000ee80000300800 */
[----:B------:R-:W3:Y:S04]  /*63080*/  LDL.LU R21, [R1+0x49c] ;  /* 0x00049c0001157983 */ /* 0x000ee80000300800 */
[----:B------:R-:W3:Y:S01]  /*63090*/  LDL.LU R60, [R1+0x4ac] ;  /* 0x0004ac00013c7983 */ /* 0x000ee20000300800 */
[----:B------:R-:W-:-:S02]  /*630a0*/  SHF.R.U32.HI R19, RZ, 0x8, R7 ;  /* 0x00000008ff137819 */ /* 0x000fc40000011607 */
[----:B------:R-:W-:Y:S02]  /*630b0*/  SHF.R.U32.HI R18, RZ, 0x8, R6 ;  /* 0x00000008ff127819 */ /* 0x000fe40000011606 */
[----:B------:R-:W-:Y:S02]  /*630c0*/  LOP3.LUT R17, R17, 0xffff, RZ, 0xc0, !PT ;  /* 0x0000ffff11117812 */ /* 0x000fe400078ec0ff */
[----:B------:R-:W-:Y:S02]  /*630d0*/  LOP3.LUT R16, R16, 0xffff, RZ, 0xc0, !PT ;  /* 0x0000ffff10107812 */ /* 0x000fe400078ec0ff */
[----:B------:R-:W-:Y:S02]  /*630e0*/  LOP3.LUT R19, R19, 0xffff, RZ, 0xc0, !PT ;  /* 0x0000ffff13137812 */ /* 0x000fe400078ec0ff */
[----:B------:R-:W-:Y:S02]  /*630f0*/  LOP3.LUT R18, R18, 0xffff, RZ, 0xc0, !PT ;  /* 0x0000ffff12127812 */ /* 0x000fe400078ec0ff */
[----:B------:R-:W-:-:S02]  /*63100*/  SHF.R.U32.HI R37, RZ, 0x8, R58 ;  /* 0x00000008ff257819 */ /* 0x000fc4000001163a */
[----:B------:R-:W-:Y:S02]  /*63110*/  PRMT R6, R17, 0x3340, R16 ;  /* 0x0000334011067816 */ /* 0x000fe40000000010 */
[----:B--2---:R-:W-:Y:S02]  /*63120*/  SHF.R.U32.HI R58, RZ, 0x8, R5 ;  /* 0x00000008ff3a7819 */ /* 0x004fe40000011605 */
[----:B------:R-:W-:Y:S01]  /*63130*/  PRMT R5, R19, 0x3340, R18 ;  /* 0x0000334013057816 */ /* 0x000fe20000000012 */
[----:B------:R0:W-:Y:S01]  /*63140*/  STL [R1+0x20], R6 ;  /* 0x0000200601007387 */ /* 0x0001e20000100800 */
[----:B----4-:R-:W-:-:S03]  /*63150*/  LOP3.LUT R7, R4, 0xffff, RZ, 0xc0, !PT ;  /* 0x0000ffff04077812 */ /* 0x010fc600078ec0ff */
[----:B------:R-:W2:Y:S04]  /*63160*/  LDL.LU R19, [R1+0x2f4] ;  /* 0x0002f40001137983 */ /* 0x000ea80000300800 */
[----:B------:R1:W-:Y:S01]  /*63170*/  STL [R1+0x1c], R5 ;  /* 0x00001c0501007387 */ /* 0x0003e20000100800 */
[----:B0-----:R-:W-:-:S03]  /*63180*/  LOP3.LUT R6, R3, 0xffff, RZ, 0xc0, !PT ;  /* 0x0000ffff03067812 */ /* 0x001fc600078ec0ff */
[----:B------:R0:W-:Y:S04]  /*63190*/  STL [R1+0x40], R7 ;  /* 0x0000400701007387 */ /* 0x0001e80000100800 */
[----:B------:R4:W-:Y:S04]  /*631a0*/  STL [R1+0x44], R6 ;  /* 0x0000440601007387 */ /* 0x0009e80000100800 */
[----:B------:R-:W4:Y:S01]  /*631b0*/  LDL.LU R3, [R1] ;  /* 0x0000000001037983 */ /* 0x000f220000300800 */
[----:B------:R-:W-:Y:S02]  /*631c0*/  SHF.R.U32.HI R39, RZ, 0x8, R59 ;  /* 0x00000008ff277819 */ /* 0x000fe4000001163b */
[----:B-1----:R-:W-:-:S02]  /*631d0*/  LOP3.LUT R5, R2, 0xffff, RZ, 0xc0, !PT ;  /* 0x0000ffff02057812 */ /* 0x002fc400078ec0ff */
[----:B------:R-:W-:-:S03]  /*631e0*/  LOP3.LUT R4, R0, 0xffff, RZ, 0xc0, !PT ;  /* 0x0000ffff00047812 */ /* 0x000fc600078ec0ff */
[----:B------:R1:W-:Y:S04]  /*631f0*/  STL [R1+0x60], R5 ;  /* 0x0000600501007387 */ /* 0x0003e80000100800 */
[----:B------:R-:W4:Y:S04]  /*63200*/  LDL.LU R2, [R1+0x138] ;  /* 0x0001380001027983 */ /* 0x000f280000300800 */
[----:B------:R-:W4:Y:S04]  /*63210*/  LDL.LU R0, [R1+0x38] ;  /* 0x0000380001007983 */ /* 0x000f280000300800 */
[----:B------:R1:W-:Y:S04]  /*63220*/  STL [R1+0x64], R4 ;  /* 0x0000640401007387 */ /* 0x0003e80000100800 */
[----:B------:R-:W4:Y:S04]  /*63230*/  LDL.LU R50, [R1+0x124] ;  /* 0x0001240001327983 */ /* 0x000f280000300800 */
[----:B------:R-:W4:Y:S04]  /*63240*/  LDL.LU R49, [R1+0x11c] ;  /* 0x00011c0001317983 */ /* 0x000f280000300800 */
[----:B------:R-:W4:Y:S04]  /*63250*/  LDL.LU R55, [R1+0xf8] ;  /* 0x0000f80001377983 */ /* 0x000f280000300800 */
[----:B------:R-:W4:Y:S04]  /*63260*/  LDL.LU R54, [R1+0xfc] ;  /* 0x0000fc0001367983 */ /* 0x000f280000300800 */
[----:B------:R-:W4:Y:S04]  /*63270*/  LDL.LU R53, [R1+0xf0] ;  /* 0x0000f00001357983 */ /* 0x000f280000300800 */
[----:B------:R-:W4:Y:S01]  /*63280*/  LDL.LU R52, [R1+0xf4] ;  /* 0x0000f40001347983 */ /* 0x000f220000300800 */
[----:B---3--:R-:W-:-:S03]  /*63290*/  SHF.R.U32.HI R17, RZ, 0x8, R20 ;  /* 0x00000008ff117819 */ /* 0x008fc60000011614 */
[----:B------:R-:W3:Y:S01]  /*632a0*/  LDL.LU R20, [R1+0xd8] ;  /* 0x0000d80001147983 */ /* 0x000ee20000300800 */
[----:B------:R-:W-:-:S03]  /*632b0*/  SHF.R.U32.HI R18, RZ, 0x8, R21 ;  /* 0x00000008ff127819 */ /* 0x000fc60000011615 */
[----:B------:R-:W3:Y:S01]  /*632c0*/  LDL.LU R21, [R1+0xec] ;  /* 0x0000ec0001157983 */ /* 0x000ee20000300800 */
[----:B------:R-:W-:-:S03]  /*632d0*/  SHF.R.U32.HI R16, RZ, 0x8, R60 ;  /* 0x00000008ff107819 */ /* 0x000fc6000001163c */
[----:B------:R-:W3:Y:S01]  /*632e0*/  LDL.LU R51, [R1+0xc8] ;  /* 0x0000c80001337983 */ /* 0x000ee20000300800 */
[----:B------:R-:W-:Y:S02]  /*632f0*/  LOP3.LUT R59, R17, 0xffff, RZ, 0xc0, !PT ;  /* 0x0000ffff113b7812 */ /* 0x000fe400078ec0ff */
[----:B------:R-:W-:Y:S01]  /*63300*/  LOP3.LUT R60, R18, 0xffff, RZ, 0xc0, !PT ;  /* 0x0000ffff123c7812 */ /* 0x000fe200078ec0ff */
[----:B------:R-:W3:Y:S01]  /*63310*/  LDL.LU R17, [R1+0x2f8] ;  /* 0x0002f80001117983 */ /* 0x000ee20000300800 */
[----:B------:R-:W-:-:S03]  /*63320*/  LOP3.LUT R61, R16, 0xffff, RZ, 0xc0, !PT ;  /* 0x0000ffff103d7812 */ /* 0x000fc600078ec0ff */
[----:B------:R-:W3:Y:S04]  /*63330*/  LDL.LU R18, [R1+0x2d8] ;  /* 0x0002d80001127983 */ /* 0x000ee80000300800 */
[----:B------:R-:W3:Y:S01]  /*63340*/  LDL.LU R16, [R1+0x2f0] ;  /* 0x0002f00001107983 */ /* 0x000ee20000300800 */
[----:B------:R-:W0:Y:S01]  /*63350*/  S2R R57, SR_TID.X ;  /* 0x0000000000397919 */ /* 0x000e220000002100 */
[----:B------:R-:W-:Y:S01]  /*63360*/  ULEA UR4, UR5, UR4, 0x18 ;  /* 0x0000000405047291 */ /* 0x000fe2000f8ec03f */
[----:B--2---:R-:W-:Y:S02]  /*63370*/  PRMT R19, R19, 0x4210, R4 ;  /* 0x0000421013137816 */ /* 0x004fe40000000004 */
[----:B------:R-:W-:Y:S01]  /*63380*/  ULDC UR5, c[0x0][0x248] ;  /* 0x0000920000057ab9 */ /* 0x000fe20000000800 */
[----:B0-----:R-:W-:-:S04]  /*63390*/  LOP3.LUT R57, R57, 0x1f, RZ, 0xc0, !PT ;  /* 0x0000001f39397812 */ /* 0x001fc800078ec0ff */
[----:B------:R-:W-:Y:S01]  /*633a0*/  LEA R57, R57, UR4, 0x4 ;  /* 0x0000000439397c11 */ /* 0x000fe2000f8e20ff */
[----:B------:R-:W-:Y:S01]  /*633b0*/  ULDC UR4, c[0x0][0x244] ;  /* 0x0000910000047ab9 */ /* 0x000fe20000000800 */
[----:B----4-:R-:W-:Y:S02]  /*633c0*/  PRMT R2, R2, 0x5410, R3 ;  /* 0x0000541002027816 */ /* 0x010fe40000000003 */
[----:B------:R-:W-:Y:S02]  /*633d0*/  PRMT R50, R50, 0x5410, R0 ;  /* 0x0000541032327816 */ /* 0x000fe40000000000 */
[----:B---3--:R-:W-:Y:S02]  /*633e0*/  PRMT R17, R17, 0x4210, R6 ;  /* 0x0000421011117816 */ /* 0x008fe40000000006 */
[----:B------:R-:W-:Y:S02]  /*633f0*/  PRMT R18, R18, 0x4210, R5 ;  /* 0x0000421012127816 */ /* 0x000fe40000000005 */
[----:B------:R-:W-:-:S02]  /*63400*/  PRMT R16, R16, 0x4210, R7 ;  /* 0x0000421010107816 */ /* 0x000fc40000000007 */
[----:B------:R-:W2:Y:S04]  /*63410*/  LDL.LU R7, [R1+0x2abc] ;  /* 0x002abc0001077983 */ /* 0x000ea80000300800 */
[----:B------:R-:W3:Y:S04]  /*63420*/  LDL.LU R6, [R1+0x2ab8] ;  /* 0x002ab80001067983 */ /* 0x000ee80000300800 */
[----:B-1----:R-:W4:Y:S04]  /*63430*/  LDL.LU R5, [R1+0x2ab4] ;  /* 0x002ab40001057983 */ /* 0x002f280000300800 */
[----:B------:R-:W2:Y:S04]  /*63440*/  LDL.LU R4, [R1+0x2ab0] ;  /* 0x002ab00001047983 */ /* 0x000ea80000300800 */
[----:B------:R0:W-:Y:S04]  /*63450*/  STSM.16.M88.4 [R57], R16 ;  /* 0x0000001039007844 */ /* 0x0001e80000000200 */
[----:B0-----:R-:W3:Y:S04]  /*63460*/  LDL.LU R16, [R1+0x118] ;  /* 0x0001180001107983 */ /* 0x001ee80000300800 */
[----:B------:R-:W4:Y:S04]  /*63470*/  LDL.LU R17, [R1+0x108] ;  /* 0x0001080001117983 */ /* 0x000f280000300800 */
[----:B------:R-:W2:Y:S04]  /*63480*/  LDL.LU R18, [R1+0x10c] ;  /* 0x00010c0001127983 */ /* 0x000ea80000300800 */
[----:B------:R-:W2:Y:S04]  /*63490*/  LDL.LU R19, [R1+0x100] ;  /* 0x0001000001137983 */ /* 0x000ea80000300800 */
[----:B------:R-:W4:Y:S04]  /*634a0*/  LDL.LU R3, [R1+0x2aac] ;  /* 0x002aac0001037983 */ /* 0x000f280000300800 */
[----:B------:R0:W-:Y:S04]  /*634b0*/  STL [R1+0x1ac], R2 ;  /* 0x0001ac0201007387 */ /* 0x0001e80000100800 */
[----:B0-----:R-:W3:Y:S04]  /*634c0*/  LDL.LU R2, [R1+0x2aa8] ;  /* 0x002aa80001027983 */ /* 0x001ee80000300800 */
[----:B------:R-:W2:Y:S01]  /*634d0*/  LDL.LU R0, [R1+0x2aa4] ;  /* 0x002aa40001007983 */ /* 0x000ea20000300800 */
[----:B------:R-:W-:-:S03]  /*634e0*/  LOP3.LUT R8, R8, 0xffff, RZ, 0xc0, !PT ;  /* 0x0000ffff08087812 */ /* 0x000fc600078ec0ff */
[----:B------:R0:W-:Y:S01]  /*634f0*/  STL [R1+0x1b0], R50 ;  /* 0x0001b03201007387 */ /* 0x0001e20000100800 */
[----:B------:R-:W-:-:S03]  /*63500*/  PRMT R8, R8, 0x3340, R1 ;  /* 0x0000334008087816 */ /* 0x000fc60000000001 */
[----:B0-----:R-:W4:Y:S01]  /*63510*/  LDL.LU R50, [R1+0xdc] ;  /* 0x0000dc0001327983 */ /* 0x001f220000300800 */
[----:B------:R-:W-:-:S04]  /*63520*/  LOP3.LUT R9, R9, 0xffff, RZ, 0xc0, !PT ;  /* 0x0000ffff09097812 */ /* 0x000fc800078ec0ff */
[----:B------:R-:W-:Y:S02]  /*63530*/  PRMT R9, R9, 0x3340, R1 ;  /* 0x0000334009097816 */ /* 0x000fe40000000001 */
[----:B------:R-:W-:Y:S02]  /*63540*/  LOP3.LUT R13, R13, 0xffff, RZ, 0xc0, !PT ;  /* 0x0000ffff0d0d7812 */ /* 0x000fe400078ec0ff */
[----:B------:R-:W-:Y:S02]  /*63550*/  LOP3.LUT R14, R14, 0xffff, RZ, 0xc0, !PT ;  /* 0x0000ffff0e0e7812 */ /* 0x000fe400078ec0ff */
[----:B------:R-:W-:Y:S02]  /*63560*/  LOP3.LUT R15, R15, 0xffff, RZ, 0xc0, !PT ;  /* 0x0000ffff0f0f7812 */ /* 0x000fe400078ec0ff */
[----:B------:R-:W-:Y:S02]  /*63570*/  LOP3.LUT R38, R38, 0xffff, RZ, 0xc0, !PT ;  /* 0x0000ffff26267812 */ /* 0x000fe400078ec0ff */
[----:B------:R-:W-:-:S02]  /*63580*/  LOP3.LUT R39, R39, 0xffff, RZ, 0xc0, !PT ;  /* 0x0000ffff27277812 */ /* 0x000fc400078ec0ff */
[----:B------:R-:W-:Y:S02]  /*63590*/  LOP3.LUT R36, R36, 0xffff, RZ, 0xc0, !PT ;  /* 0x0000ffff24247812 */ /* 0x000fe400078ec0ff */
        /* <DEDUP_REMOVED lines=16> */
[----:B------:R-:W-:-:S02]  /*636a0*/  SHF.R.U32.HI R48, RZ, 0x8, R48 ;  /* 0x00000008ff307819 */ /* 0x000fc40000011630 */
[----:B------:R-:W-:Y:S02]  /*636b0*/  LOP3.LUT R33, R33, 0xffff, RZ, 0xc0, !PT ;  /* 0x0000ffff21217812 */ /* 0x000fe400078ec0ff */
[----:B------:R-:W-:Y:S02]  /*636c0*/  LOP3.LUT R32, R32, 0xffff, RZ, 0xc0, !PT ;  /* 0x0000ffff20207812 */ /* 0x000fe400078ec0ff */
[----:B------:R-:W-:Y:S02]  /*636d0*/  LOP3.LUT R31, R31, 0xffff, RZ, 0xc0, !PT ;  /* 0x0000ffff1f1f7812 */ /* 0x000fe400078ec0ff */
[----:B------:R-:W-:Y:S02]  /*636e0*/  SHF.R.U32.HI R56, RZ, 0x8, R56 ;  /* 0x00000008ff387819 */ /* 0x000fe40000011638 */
[--C-:B------:R-:W-:Y:S02]  /*636f0*/  PRMT R60, R60, 0x3340, R1.reuse ;  /* 0x000033403c3c7816 */ /* 0x100fe40000000001 */
[----:B------:R-:W-:-:S02]  /*63700*/  PRMT R61, R61, 0x3340, R1 ;  /* 0x000033403d3d7816 */ /* 0x000fc40000000001 */
[----:B------:R-:W-:Y:S02]  /*63710*/  PRMT R59, R59, 0x3340, R1 ;  /* 0x000033403b3b7816 */ /* 0x000fe40000000001 */
[----:B------:R-:W-:Y:S01]  /*63720*/  LOP3.LUT R58, R58, 0xffff, RZ, 0xc0, !PT ;  /* 0x0000ffff3a3a7812 */ /* 0x000fe200078ec0ff */
[----:B------:R-:W-:Y:S01]  /*63730*/  NOP ;  /* 0x0000000000007918 */ /* 0x000fe20000000000 */
[----:B---3--:R-:W-:Y:S02]  /*63740*/  PRMT R16, R16, 0x5410, R2 ;  /* 0x0000541010107816 */ /* 0x008fe40000000002 */
[----:B--2---:R-:W-:Y:S02]  /*63750*/  PRMT R0, R49, 0x5410, R0 ;  /* 0x0000541031007816 */ /* 0x004fe40000000000 */
[----:B------:R-:W2:Y:S01]  /*63760*/  LDL.LU R49, [R1+0xc4] ;  /* 0x0000c40001317983 */ /* 0x000ea20000300800 */
[----:B----4-:R-:W-:-:S03]  /*63770*/  PRMT R2, R17, 0x5410, R3 ;  /* 0x0000541011027816 */ /* 0x010fc60000000003 */
[----:B------:R0:W-:Y:S01]  /*63780*/  STL [R1+0x1a8], R0 ;  /* 0x0001a80001007387 */ /* 0x0001e20000100800 */
[----:B------:R-:W-:-:S03]  /*63790*/  PRMT R3, R19, 0x5410, R5 ;  /* 0x0000541013037816 */ /* 0x000fc60000000005 */
[----:B------:R-:W-:Y:S01]  /*637a0*/  STL [R1+0x1a4], R16 ;  /* 0x0001a41001007387 */ /* 0x000fe20000100800 */
[----:B0-----:R-:W-:-:S03]  /*637b0*/  PRMT R0, R18, 0x5410, R4 ;  /* 0x0000541012007816 */ /* 0x001fc60000000004 */
[----:B------:R0:W-:Y:S04]  /*637c0*/  STL [R1+0x1a0], R2 ;  /* 0x0001a00201007387 */ /* 0x0001e80000100800 */
[----:B------:R1:W-:Y:S04]  /*637d0*/  STL [R1+0x19c], R0 ;  /* 0x00019c0001007387 */ /* 0x0003e80000100800 */
[----:B------:R3:W-:Y:S01]  /*637e0*/  STL [R1+0x190], R3 ;  /* 0x0001900301007387 */ /* 0x0007e20000100800 */
[----:B0-----:R-:W-:Y:S02]  /*637f0*/  PRMT R2, R55, 0x5410, R6 ;  /* 0x0000541037027816 */ /* 0x001fe40000000006 */
[----:B-1----:R-:W-:-:S03]  /*63800*/  PRMT R0, R54, 0x5410, R7 ;  /* 0x0000541036007816 */ /* 0x002fc60000000007 */
[----:B------:R-:W-:Y:S01]  /*63810*/  STL [R1+0x198], R2 ;  /* 0x0001980201007387 */ /* 0x000fe20000100800 */
[----:B---3--:R-:W-:-:S03]  /*63820*/  PRMT R3, R53, 0x5410, R8 ;  /* 0x0000541035037816 */ /* 0x008fc60000000008 */
[----:B------:R0:W-:Y:S04]  /*63830*/  STL [R1+0x194], R0 ;  /* 0x0001940001007387 */ /* 0x0001e80000100800 */
[----:B------:R-:W-:Y:S01]  /*63840*/  STL [R1+0x184], R3 ;  /* 0x0001840301007387 */ /* 0x000fe20000100800 */
[----:B0-----:R-:W-:-:S03]  /*63850*/  PRMT R0, R20, 0x5410, R10 ;  /* 0x0000541014007816 */ /* 0x001fc6000000000a */
[----:B------:R-:W3:Y:S01]  /*63860*/  LDL.LU R20, [R1+0xcc] ;  /* 0x0000cc0001147983 */ /* 0x000ee20000300800 */
[----:B------:R-:W-:-:S05]  /*63870*/  PRMT R2, R52, 0x5410, R9 ;  /* 0x0000541034027816 */ /* 0x000fca0000000009 */
[----:B------:R0:W-:Y:S04]  /*63880*/  STL [R1+0x18c], R2 ;  /* 0x00018c0201007387 */ /* 0x0001e80000100800 */
[----:B------:R1:W-:Y:S01]  /*63890*/  STL [R1+0x188], R0 ;  /* 0x0001880001007387 */ /* 0x0003e20000100800 */
[----:B0-----:R-:W-:-:S03]  /*638a0*/  PRMT R2, R21, 0x5410, R11 ;  /* 0x0000541015027816 */ /* 0x001fc6000000000b */
[----:B------:R-:W4:Y:S01]  /*638b0*/  LDL.LU R21, [R1+0xb0] ;  /* 0x0000b00001157983 */ /* 0x000f220000300800 */
[----:B-1----:R-:W-:-:S03]  /*638c0*/  PRMT R0, R51, 0x5410, R12 ;  /* 0x0000541033007816 */ /* 0x002fc6000000000c */
[----:B------:R0:W-:Y:S04]  /*638d0*/  STL [R1+0x180], R2 ;  /* 0x0001800201007387 */ /* 0x0001e80000100800 */
[----:B------:R-:W4:Y:S04]  /*638e0*/  LDL.LU R19, [R1+0x7c] ;  /* 0x00007c0001137983 */ /* 0x000f280000300800 */
[----:B------:R-:W4:Y:S04]  /*638f0*/  LDL.LU R12, [R1+0xac] ;  /* 0x0000ac00010c7983 */ /* 0x000f280000300800 */
[----:B------:R1:W-:Y:S04]  /*63900*/  STL [R1+0xd8], R0 ;  /* 0x0000d80001007387 */ /* 0x0003e80000100800 */
[----:B------:R-:W4:Y:S04]  /*63910*/  LDL.LU R11, [R1+0xb8] ;  /* 0x0000b800010b7983 */ /* 0x000f280000300800 */
[----:B------:R-:W4:Y:S01]  /*63920*/  LDL.LU R10, [R1+0x54] ;  /* 0x00005400010a7983 */ /* 0x000f220000300800 */
[----:B------:R-:W-:-:S03]  /*63930*/  PRMT R13, R13, 0x3340, R1 ;  /* 0x000033400d0d7816 */ /* 0x000fc60000000001 */
[----:B------:R-:W4:Y:S04]  /*63940*/  LDL.LU R9, [R1+0x48] ;  /* 0x0000480001097983 */ /* 0x000f280000300800 */
[----:B------:R-:W4:Y:S04]  /*63950*/  LDL.LU R8, [R1+0x58] ;  /* 0x0000580001087983 */ /* 0x000f280000300800 */
[----:B------:R-:W4:Y:S01]  /*63960*/  LDL.LU R7, [R1+0x84] ;  /* 0x0000840001077983 */ /* 0x000f220000300800 */
[----:B------:R-:W-:-:S03]  /*63970*/  PRMT R14, R14, 0x3340, R1 ;  /* 0x000033400e0e7816 */ /* 0x000fc60000000001 */
[----:B------:R-:W4:Y:S01]  /*63980*/  LDL.LU R6, [R1+0xb4] ;  /* 0x0000b40001067983 */ /* 0x000f220000300800 */
[----:B------:R-:W-:-:S03]  /*63990*/  PRMT R18, R50, 0x5410, R13 ;  /* 0x0000541032127816 */ /* 0x000fc6000000000d */
[----:B------:R-:W4:Y:S04]  /*639a0*/  LDL.LU R5, [R1+0xe0] ;  /* 0x0000e00001057983 */ /* 0x000f280000300800 */
[----:B------:R-:W4:Y:S04]  /*639b0*/  LDL.LU R4, [R1+0xe8] ;  /* 0x0000e80001047983 */ /* 0x000f280000300800 */
[----:B------:R-:W4:Y:S04]  /*639c0*/  LDL.LU R3, [R1+0xd4] ;  /* 0x0000d40001037983 */ /* 0x000f280000300800 */
[----:B0-----:R-:W4:Y:S04]  /*639d0*/  LDL.LU R2, [R1+0xe4] ;  /* 0x0000e40001027983 */ /* 0x001f280000300800 */
[----:B-1----:R-:W4:Y:S04]  /*639e0*/  LDL.LU R0, [R1+0xbc] ;  /* 0x0000bc0001007983 */ /* 0x002f280000300800 */
[----:B------:R-:W4:Y:S04]  /*639f0*/  LDL.LU R16, [R1+0xc0] ;  /* 0x0000c00001107983 */ /* 0x000f280000300800 */
[----:B------:R-:W4:Y:S04]  /*63a00*/  LDL.LU R17, [R1+0xa4] ;  /* 0x0000a40001117983 */ /* 0x000f280000300800 */
[----:B------:R-:W4:Y:S04]  /*63a10*/  LDL.LU R13, [R1+0x80] ;  /* 0x00008000010d7983 */ /* 0x000f280000300800 */
[----:B------:R0:W-:Y:S01]  /*63a20*/  STL [R1+0xdc], R18 ;  /* 0x0000dc1201007387 */ /* 0x0001e20000100800 */
[----:B------:R-:W-:-:S02]  /*63a30*/  PRMT R15, R15, 0x3340, R1 ;  /* 0x000033400f0f7816 */ /* 0x000fc40000000001 */
[----:B--2---:R-:W-:Y:S02]  /*63a40*/  PRMT R49, R49, 0x5410, R14 ;  /* 0x0000541031317816 */ /* 0x004fe4000000000e */
[----:B------:R-:W2:Y:S04]  /*63a50*/  LDL.LU R14, [R1+0x78] ;  /* 0x00007800010e7983 */ /* 0x000ea80000300800 */
[----:B0-----:R-:W2:Y:S04]  /*63a60*/  LDL.LU R18, [R1+0x9c] ;  /* 0x00009c0001127983 */ /* 0x001ea80000300800 */
[----:B------:R0:W-:Y:S04]  /*63a70*/  STL [R1+0xc4], R49 ;  /* 0x0000c43101007387 */ /* 0x0001e80000100800 */
[----:B------:R-:W2:Y:S04]  /*63a80*/  LDL.LU R55, [R1+0xa8] ;  /* 0x0000a80001377983 */ /* 0x000ea80000300800 */
[----:B------:R-:W2:Y:S04]  /*63a90*/  LDL.LU R54, [R1+0x98] ;  /* 0x0000980001367983 */ /* 0x000ea80000300800 */
[----:B------:R-:W2:Y:S04]  /*63aa0*/  LDL.LU R53, [R1+0xa0] ;  /* 0x0000a00001357983 */ /* 0x000ea80000300800 */
[----:B------:R-:W2:Y:S04]  /*63ab0*/  LDL.LU R52, [R1+0x90] ;  /* 0x0000900001347983 */ /* 0x000ea80000300800 */
[----:B------:R-:W2:Y:S04]  /*63ac0*/  LDL.LU R51, [R1+0x74] ;  /* 0x0000740001337983 */ /* 0x000ea80000300800 */
[----:B------:R-:W2:Y:S04]  /*63ad0*/  LDL.LU R50, [R1+0x8c] ;  /* 0x00008c0001327983 */ /* 0x000ea80000300800 */
[----:B0-----:R-:W2:Y:S01]  /*63ae0*/  LDL.LU R49, [R1+0x6c] ;  /* 0x00006c0001317983 */ /* 0x001ea20000300800 */
[----:B---3--:R-:W-:-:S03]  /*63af0*/  PRMT R15, R20, 0x5410, R15 ;  /* 0x00005410140f7816 */ /* 0x008fc6000000000f */
[----:B------:R-:W4:Y:S04]  /*63b00*/  LDL.LU R20, [R1+0x2aa0] ;  /* 0x002aa00001147983 */ /* 0x000f280000300800 */
[----:B------:R0:W-:Y:S04]  /*63b10*/  STL [R1+0xcc], R15 ;  /* 0x0000cc0f01007387 */ /* 0x0001e80000100800 */
[----:B0-----:R-:W3:Y:S01]  /*63b20*/  LDL.LU R15, [R1+0x88] ;  /* 0x00008800010f7983 */ /* 0x001ee20000300800 */
[----:B----4-:R-:W-:-:S03]  /*63b30*/  PRMT R20, R21, 0x5410, R20 ;  /* 0x0000541015147816 */ /* 0x010fc60000000014 */
[----:B------:R-:W4:Y:S04]  /*63b40*/  LDL.LU R21, [R1+0x2a9c] ;  /* 0x002a9c0001157983 */ /* 0x000f280000300800 */
[----:B------:R0:W-:Y:S04]  /*63b50*/  STL [R1+0xc8], R20 ;  /* 0x0000c81401007387 */ /* 0x0001e80000100800 */
[----:B0-----:R-:W4:Y:S01]  /*63b60*/  LDL.LU R20, [R1+0x94] ;  /* 0x0000940001147983 */ /* 0x001f220000300800 */
[--C-:B------:R-:W-:Y:S02]  /*63b70*/  PRMT R38, R38, 0x3340, R1.reuse ;  /* 0x0000334026267816 */ /* 0x100fe40000000001 */
[----:B------:R-:W-:-:S02]  /*63b80*/  PRMT R39, R39, 0x3340, R1 ;  /* 0x0000334027277816 */ /* 0x000fc40000000001 */
[--C-:B------:R-:W-:Y:S02]  /*63b90*/  PRMT R36, R36, 0x3340, R1.reuse ;  /* 0x0000334024247816 */ /* 0x100fe40000000001 */
[----:B------:R-:W-:Y:S02]  /*63ba0*/  PRMT R37, R37, 0x3340, R1 ;  /* 0x0000334025257816 */ /* 0x000fe40000000001 */
[----:B---3--:R-:W-:Y:S02]  /*63bb0*/  PRMT R15, R15, 0x5410, R22 ;  /* 0x000054100f0f7816 */ /* 0x008fe40000000016 */
[----:B------:R-:W-:Y:S02]  /*63bc0*/  PRMT R38, R16, 0x5410, R38 ;  /* 0x0000541010267816 */ /* 0x000fe40000000026 */
[----:B------:R-:W-:Y:S02]  /*63bd0*/  PRMT R39, R17, 0x5410, R39 ;  /* 0x0000541011277816 */ /* 0x000fe40000000027 */
[----:B------:R-:W-:-:S02]  /*63be0*/  PRMT R36, R2, 0x5410, R36 ;  /* 0x0000541002247816 */ /* 0x000fc40000000024 */
[----:B------:R-:W-:Y:S02]  /*63bf0*/  PRMT R37, R0, 0x5410, R37 ;  /* 0x0000541000257816 */ /* 0x000fe40000000025 */
[--C-:B------:R-:W-:Y:S02]  /*63c00*/  PRMT R46, R46, 0x3340, R1.reuse ;  /* 0x000033402e2e7816 */ /* 0x100fe40000000001 */
[----:B------:R-:W-:Y:S02]  /*63c10*/  PRMT R47, R47, 0x3340, R1 ;  /* 0x000033402f2f7816 */ /* 0x000fe40000000001 */
[----:B--2---:R-:W-:Y:S02]  /*63c20*/  PRMT R46, R50, 0x5410, R46 ;  /* 0x00005410322e7816 */ /* 0x004fe4000000002e */
[----:B------:R-:W-:Y:S02]  /*63c30*/  PRMT R47, R49, 0x5410, R47 ;  /* 0x00005410312f7816 */ /* 0x000fe4000000002f */
[----:B----4-:R-:W-:-:S05]  /*63c40*/  PRMT R20, R20, 0x5410, R21 ;  /* 0x0000541014147816 */ /* 0x010fca0000000015 */
[----:B------:R-:W-:Y:S04]  /*63c50*/  STL [R1+0xb0], R20 ;  /* 0x0000b01401007387 */ /* 0x000fe80000100800 */
[----:B------:R0:W-:Y:S04]  /*63c60*/  STL [R1], R15 ;  /* 0x0000000f01007387 */ /* 0x0001e80000100800 */
[----:B------:R-:W-:Y:S04]  /*63c70*/  STL.64 [R1+0x2a78], R38 ;  /* 0x002a782601007387 */ /* 0x000fe80000100a00 */
[----:B------:R1:W-:Y:S04]  /*63c80*/  STL.64 [R1+0x2a70], R36 ;  /* 0x002a702401007387 */ /* 0x0003e80000100a00 */
[----:B------:R-:W2:Y:S04]  /*63c90*/  LDL.LU R50, [R1+0x70] ;  /* 0x0000700001327983 */ /* 0x000ea80000300800 */
[----:B------:R-:W3:Y:S04]  /*63ca0*/  LDL.LU R49, [R1+0x4] ;  /* 0x0000040001317983 */ /* 0x000ee80000300800 */
[----:B------:R-:W3:Y:S01]  /*63cb0*/  LDL.LU R0, [R1+0x5c] ;  /* 0x00005c0001007983 */ /* 0x000ee20000300800 */
[----:B------:R-:W-:-:S02]  /*63cc0*/  PRMT R26, R26, 0x3340, R1 ;  /* 0x000033401a1a7816 */ /* 0x000fc40000000001 */
[--C-:B------:R-:W-:Y:S01]  /*63cd0*/  PRMT R41, R41, 0x3340, R1.reuse ;  /* 0x0000334029297816 */ /* 0x100fe20000000001 */
[----:B0-----:R-:W4:Y:S01]  /*63ce0*/  LDL.LU R15, [R1+0x68] ;  /* 0x00006800010f7983 */ /* 0x001f220000300800 */
[--C-:B------:R-:W-:Y:S02]  /*63cf0*/  PRMT R44, R44, 0x3340, R1.reuse ;  /* 0x000033402c2c7816 */ /* 0x100fe40000000001 */
[--C-:B------:R-:W-:Y:S02]  /*63d00*/  PRMT R35, R35, 0x3340, R1.reuse ;  /* 0x0000334023237816 */ /* 0x100fe40000000001 */
[----:B------:R-:W-:Y:S02]  /*63d10*/  PRMT R26, R12, 0x5410, R26 ;  /* 0x000054100c1a7816 */ /* 0x000fe4000000001a */
[----:B------:R-:W-:Y:S01]  /*63d20*/  PRMT R45, R45, 0x3340, R1 ;  /* 0x000033402d2d7816 */ /* 0x000fe20000000001 */
[----:B------:R-:W4:Y:S01]  /*63d30*/  LDL.LU R12, [R1+0x10] ;  /* 0x00001000010c7983 */ /* 0x000f220000300800 */
[----:B------:R-:W-:-:S02]  /*63d40*/  PRMT R41, R55, 0x5410, R41 ;  /* 0x0000541037297816 */ /* 0x000fc40000000029 */
[----:B------:R-:W-:Y:S01]  /*63d50*/  PRMT R44, R52, 0x5410, R44 ;  /* 0x00005410342c7816 */ /* 0x000fe2000000002c */
[----:B------:R-:W4:Y:S01]  /*63d60*/  LDL.LU R17, [R1+0x50] ;  /* 0x0000500001117983 */ /* 0x000f220000300800 */
[----:B------:R-:W-:-:S03]  /*63d70*/  PRMT R35, R3, 0x5410, R35 ;  /* 0x0000541003237816 */ /* 0x000fc60000000023 */
[----:B------:R-:W4:Y:S01]  /*63d80*/  LDL.LU R55, [R1+0x4c] ;  /* 0x00004c0001377983 */ /* 0x000f220000300800 */
[----:B------:R-:W-:Y:S02]  /*63d90*/  PRMT R43, R43, 0x3340, R1 ;  /* 0x000033402b2b7816 */ /* 0x000fe40000000001 */
[----:B------:R-:W-:Y:S01]  /*63da0*/  PRMT R45, R51, 0x5410, R45 ;  /* 0x00005410332d7816 */ /* 0x000fe2000000002d */
[----:B------:R-:W4:Y:S01]  /*63db0*/  LDL.LU R52, [R1+0xc] ;  /* 0x00000c0001347983 */ /* 0x000f220000300800 */
[----:B------:R-:W-:-:S03]  /*63dc0*/  PRMT R42, R42, 0x3340, R1 ;  /* 0x000033402a2a7816 */ /* 0x000fc60000000001 */
[----:B------:R-:W4:Y:S01]  /*63dd0*/  LDL.LU R3, [R1+0x3c] ;  /* 0x00003c0001037983 */ /* 0x000f220000300800 */
[----:B------:R-:W-:-:S03]  /*63de0*/  PRMT R43, R53, 0x5410, R43 ;  /* 0x00005410352b7816 */ /* 0x000fc6000000002b */
[----:B------:R-:W4:Y:S04]  /*63df0*/  LDL.LU R51, [R1+0x8] ;  /* 0x0000080001337983 */ /* 0x000f280000300800 */
[----:B------:R-:W4:Y:S01]  /*63e00*/  LDL.LU R2, [R1+0x24] ;  /* 0x0000240001027983 */ /* 0x000f220000300800 */
[----:B------:R-:W-:-:S03]  /*63e10*/  PRMT R40, R40, 0x3340, R1 ;  /* 0x0000334028287816 */ /* 0x000fc60000000001 */
        /* <DEDUP_REMOVED lines=8> */
[----:B-1----:R-:W4:Y:S01]  /*63ea0*/  LDL.LU R36, [R1+0x2c] ;  /* 0x00002c0001247983 */ /* 0x002f220000300800 */
[----:B------:R-:W-:-:S03]  /*63eb0*/  PRMT R25, R25, 0x3340, R1 ;  /* 0x0000334019197816 */ /* 0x000fc60000000001 */
[----:B------:R-:W4:Y:S01]  /*63ec0*/  LDL.LU R37, [R1+0x104] ;  /* 0x0001040001257983 */ /* 0x000f220000300800 */
        /* <DEDUP_REMOVED lines=10> */
[----:B------:R-:W-:Y:S02]  /*63f70*/  PRMT R34, R34, 0x3340, R1 ;  /* 0x0000334022227816 */ /* 0x000fe40000000001 */
[----:B------:R-:W-:Y:S01]  /*63f80*/  LOP3.LUT R48, R48, 0xffff, RZ, 0xc0, !PT ;  /* 0x0000ffff30307812 */ /* 0x000fe200078ec0ff */
[----:B------:R-:W4:Y:S01]  /*63f90*/  LDL.LU R14, [R1+0x120] ;  /* 0x00012000010e7983 */ /* 0x000f220000300800 */
[----:B------:R-:W-:Y:S02]  /*63fa0*/  PRMT R27, R11, 0x5410, R27 ;  /* 0x000054100b1b7816 */ /* 0x000fe4000000001b */
[--C-:B------:R-:W-:Y:S01]  /*63fb0*/  PRMT R33, R33, 0x3340, R1.reuse ;  /* 0x0000334021217816 */ /* 0x100fe20000000001 */
[----:B------:R-:W4:Y:S01]  /*63fc0*/  LDL.LU R13, [R1+0x164] ;  /* 0x00016400010d7983 */ /* 0x000f220000300800 */
[----:B------:R-:W-:Y:S02]  /*63fd0*/  PRMT R28, R10, 0x5410, R28 ;  /* 0x000054100a1c7816 */ /* 0x000fe4000000001c */
[----:B------:R-:W-:Y:S01]  /*63fe0*/  PRMT R32, R32, 0x3340, R1 ;  /* 0x0000334020207816 */ /* 0x000fe20000000001 */
[----:B------:R-:W4:Y:S01]  /*63ff0*/  LDL.LU R11, [R1+0x324] ;  /* 0x00032400010b7983 */ /* 0x000f220000300800 */
[----:B------:R-:W-:-:S02]  /*64000*/  PRMT R29, R9, 0x5410, R29 ;  /* 0x00005410091d7816 */ /* 0x000fc4000000001d */
[--C-:B------:R-:W-:Y:S01]  /*64010*/  PRMT R31, R31, 0x3340, R1.reuse ;  /* 0x000033401f1f7816 */ /* 0x100fe20000000001 */
[----:B------:R-:W4:Y:S01]  /*64020*/  LDL.LU R10, [R1+0x320] ;  /* 0x00032000010a7983 */ /* 0x000f220000300800 */
[----:B------:R-:W-:Y:S02]  /*64030*/  PRMT R30, R8, 0x5410, R30 ;  /* 0x00005410081e7816 */ /* 0x000fe4000000001e */
[----:B------:R-:W-:Y:S01]  /*64040*/  PRMT R48, R48, 0x3340, R1 ;  /* 0x0000334030307816 */ /* 0x000fe20000000001 */
        /* <DEDUP_REMOVED lines=8> */
[----:B------:R-:W4:Y:S04]  /*640d0*/  LDL.LU R6, [R1+0x330] ;  /* 0x0003300001067983 */ /* 0x000f280000300800 */
[----:B------:R-:W4:Y:S01]  /*640e0*/  LDL.LU R7, [R1+0x33c] ;  /* 0x00033c0001077983 */ /* 0x000f220000300800 */
[----:B--2---:R-:W-:-:S03]  /*640f0*/  PRMT R48, R50, 0x5410, R48 ;  /* 0x0000541032307816 */ /* 0x004fc60000000030 */
[----:B------:R-:W2:Y:S01]  /*64100*/  LDL.LU R50, [R1+0x2a98] ;  /* 0x002a980001327983 */ /* 0x000ea20000300800 */
[----:B---3--:R-:W-:-:S03]  /*64110*/  PRMT R0, R0, 0x5410, R49 ;  /* 0x0000541000007816 */ /* 0x008fc60000000031 */
[----:B------:R-:W3:Y:S01]  /*64120*/  LDL.LU R49, [R1+0x2a94] ;  /* 0x002a940001317983 */ /* 0x000ee20000300800 */
[----:B----4-:R-:W-:Y:S02]  /*64130*/  PRMT R3, R3, 0x5410, R52 ;  /* 0x0000541003037816 */ /* 0x010fe40000000034 */
[----:B------:R-:W-:Y:S02]  /*64140*/  PRMT R2, R2, 0x5410, R51 ;  /* 0x0000541002027816 */ /* 0x000fe40000000033 */
[----:B--2---:R-:W-:Y:S02]  /*64150*/  PRMT R50, R55, 0x5410, R50 ;  /* 0x0000541037327816 */ /* 0x004fe40000000032 */
[----:B---3--:R-:W-:Y:S02]  /*64160*/  PRMT R49, R15, 0x5410, R49 ;  /* 0x000054100f317816 */ /* 0x008fe40000000031 */
[----:B------:R-:W-:Y:S02]  /*64170*/  PRMT R15, R17, 0x5410, R12 ;  /* 0x00005410110f7816 */ /* 0x000fe4000000000c */
[----:B------:R-:W2:Y:S04]  /*64180*/  LDL.LU R12, [R1+0x40] ;  /* 0x00004000010c7983 */ /* 0x000ea80000300800 */
[----:B------:R-:W3:Y:S04]  /*64190*/  LDL.LU R17, [R1+0x44] ;  /* 0x0000440001117983 */ /* 0x000ee80000300800 */
[----:B------:R-:W4:Y:S04]  /*641a0*/  LDL.LU R55, [R1+0x2a90] ;  /* 0x002a900001377983 */ /* 0x000f280000300800 */
[----:B------:R-:W2:Y:S04]  /*641b0*/  LDL.LU R52, [R1+0x2a8c] ;  /* 0x002a8c0001347983 */ /* 0x000ea80000300800 */
[----:B------:R-:W3:Y:S01]  /*641c0*/  LDL.LU R51, [R1+0x2a88] ;  /* 0x002a880001337983 */ /* 0x000ee20000300800 */
[----:B------:R-:W-:-:S02]  /*641d0*/  PRMT R16, R16, 0x5410, R53 ;  /* 0x0000541010107816 */ /* 0x000fc40000000035 */
[----:B--2---:R-:W-:Y:S02]  /*641e0*/  PRMT R52, R21, 0x5410, R52 ;  /* 0x0000541015347816 */ /* 0x004fe40000000034 */
[----:B---3--:R-:W-:Y:S02]  /*641f0*/  PRMT R51, R22, 0x5410, R51 ;  /* 0x0000541016337816 */ /* 0x008fe40000000033 */
[----:B------:R-:W2:Y:S04]  /*64200*/  LDL.LU R22, [R1+0x60] ;  /* 0x0000600001167983 */ /* 0x000ea80000300800 */
[----:B------:R-:W3:Y:S04]  /*64210*/  LDL.LU R21, [R1+0x64] ;  /* 0x0000640001157983 */ /* 0x000ee80000300800 */
[----:B------:R-:W4:Y:S01]  /*64220*/  LDL.LU R53, [R1+0x2a84] ;  /* 0x002a840001357983 */ /* 0x000f220000300800 */
[----:B------:R-:W-:-:S02]  /*64230*/  LOP3.LUT R56, R56, 0xffff, RZ, 0xc0, !PT ;  /* 0x0000ffff38387812 */ /* 0x000fc400078ec0ff */
[----:B----4-:R-:W-:Y:S02]  /*64240*/  PRMT R53, R54, 0x5410, R53 ;  /* 0x0000541036357816 */ /* 0x010fe40000000035 */
[----:B------:R-:W4:Y:S01]  /*64250*/  LDL.LU R54, [R1+0x2a80] ;  /* 0x002a800001367983 */ /* 0x000f220000300800 */
[----:B------:R-:W-:Y:S02]  /*64260*/  PRMT R56, R56, 0x3340, R1 ;  /* 0x0000334038387816 */ /* 0x000fe40000000001 */
[----:B------:R-:W-:Y:S02]  /*64270*/  PRMT R55, R37, 0x5410, R55 ;  /* 0x0000541025377816 */ /* 0x000fe40000000037 */
[----:B------:R-:W-:Y:S02]  /*64280*/  PRMT R18, R18, 0x5410, R38 ;  /* 0x0000541012127816 */ /* 0x000fe40000000026 */
        /* <DEDUP_REMOVED lines=11> */
[----:B------:R-:W-:Y:S02]  /*64340*/  PRMT R59, R20, 0x5410, R59 ;  /* 0x00005410143b7816 */ /* 0x000fe4000000003b */
[----:B------:R-:W-:-:S04]  /*64350*/  PRMT R58, R58, 0x3340, R1 ;  /* 0x000033403a3a7816 */ /* 0x000fc80000000001 */
[----:B------:R-:W-:Y:S02]  /*64360*/  PRMT R58, R23, 0x5410, R58 ;  /* 0x00005410173a7816 */ /* 0x000fe4000000003a */
[----:B----4-:R-:W-:Y:S02]  /*64370*/  PRMT R54, R36, 0x5410, R54 ;  /* 0x0000541024367816 */ /* 0x010fe40000000036 */
[----:B------:R-:W0:Y:S01]  /*64380*/  LDS.128 R36, [R57] ;  /* 0x0000000039247984 */ /* 0x000e220000000c00 */
[----:B------:R-:W-:-:S03]  /*64390*/  NOP ;  /* 0x0000000000007918 */ /* 0x000fc60000000000 */
[----:B------:R1:W-:Y:S04]  /*643a0*/  STSM.16.M88.4 [R57], R4 ;  /* 0x0000000439007844 */ /* 0x0003e80000000200 */
[----:B0-----:R-:W-:Y:S04]  /*643b0*/  STL.64 [R1+0x50], R36 ;  /* 0x0000502401007387 */ /* 0x001fe80000100a00 */
[----:B------:R-:W-:Y:S01]  /*643c0*/  STL.64 [R1+0x58], R38 ;  /* 0x0000582601007387 */ /* 0x000fe20000100a00 */
[----:B------:R-:W-:-:S03]  /*643d0*/  NOP ;  /* 0x0000000000007918 */ /* 0x000fc60000000000 */
[----:B------:R-:W0:Y:S01]  /*643e0*/  LDS.128 R36, [R57] ;  /* 0x0000000039247984 */ /* 0x000e220000000c00 */
[----:B-1----:R-:W-:-:S03]  /*643f0*/  PRMT R5, R25, 0x5210, R17 ;  /* 0x0000521019057816 */ /* 0x002fc60000000011 */
[----:B------:R-:W4:Y:S01]  /*64400*/  LDL.LU R17, [R1+0x3f8] ;  /* 0x0003f80001117983 */ /* 0x000f220000300800 */
[----:B------:R-:W-:-:S03]  /*64410*/  PRMT R4, R24, 0x5210, R12 ;  /* 0x0000521018047816 */ /* 0x000fc6000000000c */
[----:B------:R-:W4:Y:S01]  /*64420*/  LDL.LU R14, [R1+0x3f4] ;  /* 0x0003f400010e7983 */ /* 0x000f220000300800 */
[----:B---3--:R-:W-:-:S03]  /*64430*/  PRMT R7, R27, 0x5210, R21 ;  /* 0x000052101b077816 */ /* 0x008fc60000000015 */
[----:B------:R-:W3:Y:S01]  /*64440*/  LDL.LU R13, [R1+0x3e8] ;  /* 0x0003e800010d7983 */ /* 0x000ee20000300800 */
[----:B--2---:R-:W-:Y:S01]  /*64450*/  PRMT R6, R26, 0x5210, R22 ;  /* 0x000052101a067816 */ /* 0x004fe20000000016 */
[----:B------:R-:W-:Y:S02]  /*64460*/  NOP ;  /* 0x0000000000007918 */ /* 0x000fe40000000000 */
[----:B------:R-:W2:Y:S04]  /*64470*/  LDL.LU R12, [R1+0x3e4] ;  /* 0x0003e400010c7983 */ /* 0x000ea80000300800 */
[----:B------:R-:W2:Y:S04]  /*64480*/  LDL.LU R20, [R1+0x304] ;  /* 0x0003040001147983 */ /* 0x000ea80000300800 */
[----:B------:R-:W2:Y:S04]  /*64490*/  LDL.LU R27, [R1+0x32c] ;  /* 0x00032c00011b7983 */ /* 0x000ea80000300800 */
[----:B------:R-:W2:Y:S04]  /*644a0*/  LDL.LU R26, [R1+0x328] ;  /* 0x00032800011a7983 */ /* 0x000ea80000300800 */
[----:B------:R1:W-:Y:S04]  /*644b0*/  STSM.16.M88.4 [R57], R4 ;  /* 0x0000000439007844 */ /* 0x0003e80000000200 */
[----:B0-----:R-:W-:Y:S04]  /*644c0*/  STL.64 [R1+0x40], R36 ;  /* 0x0000402401007387 */ /* 0x001fe80000100a00 */
[----:B------:R-:W-:Y:S01]  /*644d0*/  STL.64 [R1+0x48], R38 ;  /* 0x0000482601007387 */ /* 0x000fe20000100a00 */
[----:B------:R-:W-:-:S03]  /*644e0*/  NOP ;  /* 0x0000000000007918 */ /* 0x000fc60000000000 */
[----:B------:R-:W2:Y:S01]  /*644f0*/  LDL.LU R25, [R1+0x2e4] ;  /* 0x0002e40001197983 */ /* 0x000ea20000300800 */
[----:B-1----:R-:W-:-:S03]  /*64500*/  PRMT R4, R29, 0x5210, R11 ;  /* 0x000052101d047816 */ /* 0x002fc6000000000b */
[----:B------:R-:W2:Y:S01]  /*64510*/  LDL.LU R24, [R1+0x2ec] ;  /* 0x0002ec0001187983 */ /* 0x000ea20000300800 */
[----:B------:R-:W-:-:S03]  /*64520*/  PRMT R5, R30, 0x5210, R10 ;  /* 0x000052101e057816 */ /* 0x000fc6000000000a */
[----:B------:R-:W2:Y:S04]  /*64530*/  LDL.LU R23, [R1+0x2e0] ;  /* 0x0002e00001177983 */ /* 0x000ea80000300800 */
[----:B------:R-:W2:Y:S01]  /*64540*/  LDL.LU R22, [R1+0x2e8] ;  /* 0x0002e80001167983 */ /* 0x000ea20000300800 */
[----:B------:R-:W-:-:S03]  /*64550*/  PRMT R6, R31, 0x5210, R9 ;  /* 0x000052101f067816 */ /* 0x000fc60000000009 */
[----:B------:R-:W2:Y:S04]  /*64560*/  LDL.LU R11, [R1+0x308] ;  /* 0x00030800010b7983 */ /* 0x000ea80000300800 */
[----:B------:R-:W2:Y:S04]  /*64570*/  LDL.LU R29, [R1+0x34c] ;  /* 0x00034c00011d7983 */ /* 0x000ea80000300800 */
[----:B------:R-:W2:Y:S04]  /*64580*/  LDL.LU R10, [R1+0x30c] ;  /* 0x00030c00010a7983 */ /* 0x000ea80000300800 */
[----:B------:R-:W2:Y:S04]  /*64590*/  LDL.LU R30, [R1+0x350] ;  /* 0x00035000011e7983 */ /* 0x000ea80000300800 */
[----:B------:R-:W2:Y:S01]  /*645a0*/  LDL.LU R9, [R1+0x310] ;  /* 0x0003100001097983 */ /* 0x000ea20000300800 */
[----:B------:R-:W-:-:S03]  /*645b0*/  PRMT R7, R32, 0x5210, R8 ;  /* 0x0000521020077816 */ /* 0x000fc60000000008 */
[----:B------:R-:W0:Y:S01]  /*645c0*/  LDS.128 R36, [R57] ;  /* 0x0000000039247984 */ /* 0x000e220000000c00 */
[----:B------:R-:W-:-:S03]  /*645d0*/  NOP ;  /* 0x0000000000007918 */ /* 0x000fc60000000000 */
[----:B------:R-:W-:Y:S01]  /*645e0*/  STSM.16.M88.4 [R57], R4 ;  /* 0x0000000439007844 */ /* 0x000fe20000000200 */
[----:B------:R-:W-:-:S03]  /*645f0*/  NOP ;  /* 0x0000000000007918 */ /* 0x000fc60000000000 */
[----:B------:R-:W1:Y:S04]  /*64600*/  LDS.128 R4, [R57] ;  /* 0x0000000039047984 */ /* 0x000e680000000c00 */
[----:B0-----:R-:W-:Y:S01]  /*64610*/  STL.64 [R1+0x170], R36 ;  /* 0x0001702401007387 */ /* 0x001fe20000100a00 */
[----:B------:R-:W-:-:S03]  /*64620*/  IMAD.MOV.U32 R21, RZ, RZ, R38 ;  /* 0x000000ffff157224 */ /* 0x000fc600078e0026 */
[----:B------:R0:W-:Y:S04]  /*64630*/  STL [R1+0x17c], R39 ;  /* 0x00017c2701007387 */ /* 0x0001e80000100800 */
[----:B0-----:R-:W2:Y:S04]  /*64640*/  LDL.LU.64 R38, [R1+0x2a78] ;  /* 0x002a780001267983 */ /* 0x001ea80000300a00 */
[----:B------:R-:W2:Y:S04]  /*64650*/  LDL.LU.64 R36, [R1+0x2a70] ;  /* 0x002a700001247983 */ /* 0x000ea80000300a00 */
[----:B-1----:R-:W-:Y:S04]  /*64660*/  STL.64 [R1+0x140], R4 ;  /* 0x0001400401007387 */ /* 0x002fe80000100a00 */
[----:B------:R-:W-:Y:S04]  /*64670*/  STL [R1+0x14c], R7 ;  /* 0x00014c0701007387 */ /* 0x000fe80000100800 */
[----:B------:R-:W2:Y:S04]  /*64680*/  LDL.LU R32, [R1+0x284] ;  /* 0x0002840001207983 */ /* 0x000ea80000300800 */
[----:B------:R-:W2:Y:S01]  /*64690*/  LDL.LU R31, [R1+0x2c0] ;  /* 0x0002c000011f7983 */ /* 0x000ea20000300800 */
[----:B----4-:R-:W-:-:S02]  /*646a0*/  LOP3.LUT R17, R17, 0xffff, RZ, 0xc0, !PT ;  /* 0x0000ffff11117812 */ /* 0x010fc400078ec0ff */
[----:B------:R-:W-:Y:S02]  /*646b0*/  LOP3.LUT R14, R14, 0xffff, RZ, 0xc0, !PT ;  /* 0x0000ffff0e0e7812 */ /* 0x000fe400078ec0ff */
[----:B---3--:R-:W-:Y:S02]  /*646c0*/  LOP3.LUT R13, R13, 0xffff, RZ, 0xc0, !PT ;  /* 0x0000ffff0d0d7812 */ /* 0x008fe400078ec0ff */
[----:B--2---:R-:W-:Y:S02]  /*646d0*/  LOP3.LUT R12, R12, 0xffff, RZ, 0xc0, !PT ;  /* 0x0000ffff0c0c7812 */ /* 0x004fe400078ec0ff */
[----:B------:R-:W-:Y:S02]  /*646e0*/  PRMT R8, R9, 0x4210, R17 ;  /* 0x0000421009087816 */ /* 0x000fe40000000011 */
[----:B------:R-:W-:Y:S02]  /*646f0*/  PRMT R9, R10, 0x4210, R14 ;  /* 0x000042100a097816 */ /* 0x000fe4000000000e */
[----:B------:R-:W-:-:S02]  /*64700*/  PRMT R10, R11, 0x4210, R13 ;  /* 0x000042100b0a7816 */ /* 0x000fc4000000000d */
[----:B------:R-:W-:Y:S01]  /*64710*/  PRMT R11, R20, 0x4210, R12 ;  /* 0x00004210140b7816 */ /* 0x000fe2000000000c */
[----:B------:R-:W-:-:S04]  /*64720*/  NOP ;  /* 0x0000000000007918 */ /* 0x000fc80000000000 */
[----:B------:R0:W-:Y:S01]  /*64730*/  STSM.16.M88.4 [R57], R8 ;  /* 0x0000000839007844 */ /* 0x0001e20000000200 */
[----:B------:R-:W-:Y:S01]  /*64740*/  IMAD.MOV.U32 R20, RZ, RZ, R6 ;  /* 0x000000ffff147224 */ /* 0x000fe200078e0006 */
[----:B0-----:R-:W-:Y:S02]  /*64750*/  LOP3.LUT R11, R30, 0xffff, RZ, 0xc0, !PT ;  /* 0x0000ffff1e0b7812 */ /* 0x001fe400078ec0ff */
[----:B------:R-:W-:Y:S02]  /*64760*/  LOP3.LUT R10, R29, 0xffff, RZ, 0xc0, !PT ;  /* 0x0000ffff1d0a7812 */ /* 0x000fe400078ec0ff */
[----:B------:R-:W-:Y:S02]  /*64770*/  LOP3.LUT R9, R27, 0xffff, RZ, 0xc0, !PT ;  /* 0x0000ffff1b097812 */ /* 0x000fe400078ec0ff */
[----:B------:R-:W-:Y:S02]  /*64780*/  LOP3.LUT R8, R26, 0xffff, RZ, 0xc0, !PT ;  /* 0x0000ffff1a087812 */ /* 0x000fe400078ec0ff */
[----:B------:R-:W-:-:S02]  /*64790*/  PRMT R4, R25, 0x4210, R11 ;  /* 0x0000421019047816 */ /* 0x000fc4000000000b */
[----:B------:R-:W-:Y:S01]  /*647a0*/  PRMT R5, R24, 0x4210, R10 ;  /* 0x0000421018057816 */ /* 0x000fe2000000000a */
[----:B------:R-:W-:Y:S01]  /*647b0*/  NOP ;  /* 0x0000000000007918 */ /* 0x000fe20000000000 */
[----:B------:R-:W0:Y:S01]  /*647c0*/  LDS.128 R24, [R57] ;  /* 0x0000000039187984 */ /* 0x000e220000000c00 */
[----:B------:R-:W-:Y:S02]  /*647d0*/  PRMT R6, R23, 0x4210, R9 ;  /* 0x0000421017067816 */ /* 0x000fe40000000009 */
[----:B------:R-:W-:Y:S01]  /*647e0*/  PRMT R7, R22, 0x4210, R8 ;  /* 0x0000421016077816 */ /* 0x000fe20000000008 */
[----:B------:R-:W-:-:S04]  /*647f0*/  NOP ;  /* 0x0000000000007918 */ /* 0x000fc80000000000 */
[----:B------:R-:W-:Y:S01]  /*64800*/  STSM.16.M88.4 [R57], R4 ;  /* 0x0000000439007844 */ /* 0x000fe20000000200 */
[----:B------:R-:W-:-:S03]  /*64810*/  NOP ;  /* 0x0000000000007918 */ /* 0x000fc60000000000 */
[----:B------:R-:W1:Y:S01]  /*64820*/  LDS.128 R4, [R57] ;  /* 0x0000000039047984 */ /* 0x000e620000000c00 */
[----:B------:R-:W-:Y:S02]  /*64830*/  PRMT R40, R40, 0x5210, R17 ;  /* 0x0000521028287816 */ /* 0x000fe40000000011 */
[----:B------:R-:W-:Y:S02]  /*64840*/  PRMT R41, R41, 0x5210, R14 ;  /* 0x0000521029297816 */ /* 0x000fe4000000000e */
[----:B------:R-:W-:Y:S02]  /*64850*/  PRMT R42, R42, 0x5210, R13 ;  /* 0x000052102a2a7816 */ /* 0x000fe4000000000d */
[----:B------:R-:W-:Y:S01]  /*64860*/  PRMT R43, R43, 0x5210, R12 ;  /* 0x000052102b2b7816 */ /* 0x000fe2000000000c */
[----:B------:R-:W-:Y:S01]  /*64870*/  NOP ;  /* 0x0000000000007918 */ /* 0x000fe20000000000 */
[----:B0-----:R-:W-:Y:S04]  /*64880*/  STL.64 [R1+0x160], R24 ;  /* 0x0001601801007387 */ /* 0x001fe80000100a00 */
[----:B------:R0:W-:Y:S04]  /*64890*/  STL.64 [R1+0x168], R26 ;  /* 0x0001681a01007387 */ /* 0x0001e80000100a00 */
[----:B------:R-:W2:Y:S04]  /*648a0*/  LDL.LU R30, [R1+0x368] ;  /* 0x00036800011e7983 */ /* 0x000ea80000300800 */
[----:B------:R-:W3:Y:S04]  /*648b0*/  LDL.LU R29, [R1+0x364] ;  /* 0x00036400011d7983 */ /* 0x000ee80000300800 */
[----:B0-----:R-:W4:Y:S04]  /*648c0*/  LDL.LU R27, [R1+0x35c] ;  /* 0x00035c00011b7983 */ /* 0x001f280000300800 */
[----:B------:R-:W4:Y:S04]  /*648d0*/  LDL.LU R26, [R1+0x358] ;  /* 0x00035800011a7983 */ /* 0x000f280000300800 */
[----:B------:R-:W4:Y:S04]  /*648e0*/  LDL.LU R25, [R1+0x2c8] ;  /* 0x0002c80001197983 */ /* 0x000f280000300800 */
[----:B------:R-:W4:Y:S04]  /*648f0*/  LDL.LU R24, [R1+0x278] ;  /* 0x0002780001187983 */ /* 0x000f280000300800 */
[----:B------:R-:W4:Y:S04]  /*64900*/  LDL.LU R23, [R1+0x270] ;  /* 0x0002700001177983 */ /* 0x000f280000300800 */
[----:B------:R-:W4:Y:S04]  /*64910*/  LDL.LU R22, [R1+0x26c] ;  /* 0x00026c0001167983 */ /* 0x000f280000300800 */
[----:B------:R-:W2:Y:S04]  /*64920*/  LDL.LU R17, [R1+0x2d0] ;  /* 0x0002d00001117983 */ /* 0x000ea80000300800 */
[----:B------:R-:W3:Y:S04]  /*64930*/  LDL.LU R14, [R1+0x404] ;  /* 0x00040400010e7983 */ /* 0x000ee80000300800 */
[----:B------:R-:W4:Y:S04]  /*64940*/  LDL.LU R13, [R1+0x400] ;  /* 0x00040000010d7983 */ /* 0x000f280000300800 */
[----:B------:R-:W2:Y:S04]  /*64950*/  LDL.LU R12, [R1+0x3fc] ;  /* 0x0003fc00010c7983 */ /* 0x000ea80000300800 */
[----:B-1----:R-:W-:Y:S04]  /*64960*/  STL.64 [R1+0x130], R4 ;  /* 0x0001300401007387 */ /* 0x002fe80000100a00 */
[----:B------:R0:W-:Y:S04]  /*64970*/  STSM.16.M88.4 [R57], R40 ;  /* 0x0000002839007844 */ /* 0x0001e80000000200 */
[----:B------:R1:W-:Y:S04]  /*64980*/  STL.64 [R1+0x138], R6 ;  /* 0x0001380601007387 */ /* 0x0003e80000100a00 */
[----:B0-----:R-:W2:Y:S04]  /*64990*/  LDL.LU R42, [R1+0x408] ;  /* 0x00040800012a7983 */ /* 0x001ea80000300800 */
[----:B------:R-:W2:Y:S01]  /*649a0*/  LDL.LU R43, [R1+0x290] ;  /* 0x00029000012b7983 */ /* 0x000ea20000300800 */
[----:B------:R-:W-:-:S02]  /*649b0*/  PRMT R4, R45, 0x5210, R11 ;  /* 0x000052102d047816 */ /* 0x000fc4000000000b */
[----:B------:R-:W-:Y:S02]  /*649c0*/  PRMT R5, R46, 0x5210, R10 ;  /* 0x000052102e057816 */ /* 0x000fe4000000000a */
[----:B-1----:R-:W-:Y:S02]  /*649d0*/  PRMT R6, R47, 0x5210, R9 ;  /* 0x000052102f067816 */ /* 0x002fe40000000009 */
[----:B------:R-:W-:Y:S01]  /*649e0*/  PRMT R7, R48, 0x5210, R8 ;  /* 0x0000521030077816 */ /* 0x000fe20000000008 */
[----:B------:R-:W-:Y:S01]  /*649f0*/  NOP ;  /* 0x0000000000007918 */ /* 0x000fe20000000000 */
[----:B------:R-:W0:Y:S01]  /*64a00*/  LDS.128 R8, [R57] ;  /* 0x0000000039087984 */ /* 0x000e220000000c00 */
[----:B------:R-:W-:-:S03]  /*64a10*/  NOP ;  /* 0x0000000000007918 */ /* 0x000fc60000000000 */
[----:B------:R-:W-:Y:S01]  /*64a20*/  STSM.16.M88.4 [R57], R4 ;  /* 0x0000000439007844 */ /* 0x000fe20000000200 */
[----:B------:R-:W-:-:S03]  /*64a30*/  NOP ;  /* 0x0000000000007918 */ /* 0x000fc60000000000 */
[----:B------:R-:W1:Y:S04]  /*64a40*/  LDS.128 R4, [R57] ;  /* 0x0000000039047984 */ /* 0x000e680000000c00 */
[----:B0-----:R0:W-:Y:S04]  /*64a50*/  STL.64 [R1+0x30], R8 ;  /* 0x0000300801007387 */ /* 0x0011e80000100a00 */
[----:B------:R0:W-:Y:S04]  /*64a60*/  STL.64 [R1+0x38], R10 ;  /* 0x0000380a01007387 */ /* 0x0001e80000100a00 */
[----:B-1----:R-:W-:Y:S04]  /*64a70*/  STL.64 [R1+0x120], R4 ;  /* 0x0001200401007387 */ /* 0x002fe80000100a00 */
[----:B------:R-:W-:Y:S04]  /*64a80*/  STL.64 [R1+0x128], R6 ;  /* 0x0001280601007387 */ /* 0x000fe80000100a00 */
[----:B------:R-:W2:Y:S04]  /*64a90*/  LDL.LU R47, [R1+0x414] ;  /* 0x00041400012f7983 */ /* 0x000ea80000300800 */
[----:B------:R-:W2:Y:S01]  /*64aa0*/  LDL.LU R46, [R1+0x410] ;  /* 0x00041000012e7983 */ /* 0x000ea20000300800 */
[----:B---3--:R-:W-:-:S02]  /*64ab0*/  LOP3.LUT R14, R14, 0xffff, RZ, 0xc0, !PT ;  /* 0x0000ffff0e0e7812 */ /* 0x008fc400078ec0ff */
[----:B----4-:R-:W-:Y:S02]  /*64ac0*/  LOP3.LUT R13, R13, 0xffff, RZ, 0xc0, !PT ;  /* 0x0000ffff0d0d7812 */ /* 0x010fe400078ec0ff */
[----:B--2---:R-:W-:Y:S02]  /*64ad0*/  LOP3.LUT R12, R12, 0xffff, RZ, 0xc0, !PT ;  /* 0x0000ffff0c0c7812 */ /* 0x004fe400078ec0ff */
[----:B0-----:R-:W-:Y:S02]  /*64ae0*/  PRMT R9, R17, 0x4210, R14 ;  /* 0x0000421011097816 */ /* 0x001fe4000000000e */
[----:B------:R-:W-:Y:S02]  /*64af0*/  PRMT R10, R32, 0x4210, R13 ;  /* 0x00004210200a7816 */ /* 0x000fe4000000000d */
[----:B------:R-:W-:Y:S02]  /*64b00*/  PRMT R11, R31, 0x4210, R12 ;  /* 0x000042101f0b7816 */ /* 0x000fe4000000000c */
[----:B------:R-:W-:-:S04]  /*64b10*/  LOP3.LUT R48, R42, 0xffff, RZ, 0xc0, !PT ;  /* 0x0000ffff2a307812 */ /* 0x000fc800078ec0ff */
[----:B------:R-:W-:Y:S01]  /*64b20*/  PRMT R8, R43, 0x4210, R48 ;  /* 0x000042102b087816 */ /* 0x000fe20000000030 */
[----:B------:R-:W-:-:S04]  /*64b30*/  NOP ;  /* 0x0000000000007918 */ /* 0x000fc80000000000 */
[----:B------:R0:W-:Y:S02]  /*64b40*/  STSM.16.M88.4 [R57], R8 ;  /* 0x0000000839007844 */ /* 0x0001e40000000200 */
        /* <DEDUP_REMOVED lines=10> */
[----:B0-----:R-:W-:Y:S04]  /*64bf0*/  STL.64 [R1+0x150], R24 ;  /* 0x0001501801007387 */ /* 0x001fe80000100a00 */
[----:B------:R-:W-:Y:S01]  /*64c00*/  STL.64 [R1+0x158], R26 ;  /* 0x0001581a01007387 */ /* 0x000fe20000100a00 */
[----:B------:R-:W-:Y:S01]  /*64c10*/  PRMT R6, R23, 0x4210, R9 ;  /* 0x0000421017067816 */ /* 0x000fe20000000009 */
[----:B------:R-:W-:-:S02]  /*64c20*/  NOP ;  /* 0x0000000000007918 */ /* 0x000fc40000000000 */
[----:B------:R-:W2:Y:S04]  /*64c30*/  LDL.LU R45, [R1+0x334] ;  /* 0x00033400012d7983 */ /* 0x000ea80000300800 */
[----:B------:R-:W3:Y:S04]  /*64c40*/  LDL.LU R40, [R1+0x31c] ;  /* 0x00031c0001287983 */ /* 0x000ee80000300800 */
[----:B------:R-:W4:Y:S04]  /*64c50*/  LDL.LU R41, [R1+0x314] ;  /* 0x0003140001297983 */ /* 0x000f280000300800 */
[----:B------:R-:W2:Y:S04]  /*64c60*/  LDL.LU R42, [R1+0x318] ;  /* 0x00031800012a7983 */ /* 0x000ea80000300800 */
[----:B------:R-:W3:Y:S04]  /*64c70*/  LDL.LU R0, [R1+0x42c] ;  /* 0x00042c0001007983 */ /* 0x000ee80000300800 */
[----:B------:R-:W3:Y:S01]  /*64c80*/  LDL.LU R14, [R1+0x424] ;  /* 0x00042400010e7983 */ /* 0x000ee20000300800 */
[----:B------:R-:W-:-:S03]  /*64c90*/  PRMT R7, R22, 0x4210, R8 ;  /* 0x0000421016077816 */ /* 0x000fc60000000008 */
[----:B------:R-:W3:Y:S04]  /*64ca0*/  LDL.LU R43, [R1+0x378] ;  /* 0x00037800012b7983 */ /* 0x000ee80000300800 */
[----:B------:R-:W-:Y:S01]  /*64cb0*/  STSM.16.M88.4 [R57], R4 ;  /* 0x0000000439007844 */ /* 0x000fe20000000200 */
[----:B------:R-:W-:-:S03]  /*64cc0*/  NOP ;  /* 0x0000000000007918 */ /* 0x000fc60000000000 */
[----:B------:R-:W0:Y:S04]  /*64cd0*/  LDS.128 R4, [R57] ;  /* 0x0000000039047984 */ /* 0x000e280000000c00 */
[----:B------:R-:W3:Y:S04]  /*64ce0*/  LDL.LU R17, [R1+0x374] ;  /* 0x0003740001117983 */ /* 0x000ee80000300800 */
[----:B0-----:R0:W-:Y:S04]  /*64cf0*/  STL.64 [R1+0x110], R4 ;  /* 0x0001100401007387 */ /* 0x0011e80000100a00 */
[----:B------:R1:W-:Y:S04]  /*64d00*/  STL.64 [R1+0x118], R6 ;  /* 0x0001180601007387 */ /* 0x0003e80000100a00 */
[----:B------:R-:W3:Y:S04]  /*64d10*/  LDL.LU R32, [R1+0x370] ;  /* 0x0003700001207983 */ /* 0x000ee80000300800 */
[----:B------:R-:W3:Y:S04]  /*64d20*/  LDL.LU R31, [R1+0x36c] ;  /* 0x00036c00011f7983 */ /* 0x000ee80000300800 */
[----:B------:R-:W3:Y:S04]  /*64d30*/  LDL.LU R30, [R1+0x354] ;  /* 0x00035400011e7983 */ /* 0x000ee80000300800 */
[----:B------:R-:W3:Y:S04]  /*64d40*/  LDL.LU R29, [R1+0x344] ;  /* 0x00034400011d7983 */ /* 0x000ee80000300800 */
[----:B------:R-:W3:Y:S04]  /*64d50*/  LDL.LU R23, [R1+0x340] ;  /* 0x0003400001177983 */ /* 0x000ee80000300800 */
[----:B------:R-:W3:Y:S01]  /*64d60*/  LDL.LU R22, [R1+0x2d4] ;  /* 0x0002d40001167983 */ /* 0x000ee20000300800 */
[----:B------:R-:W-:-:S02]  /*64d70*/  PRMT R50, R50, 0x5210, R13 ;  /* 0x0000521032327816 */ /* 0x000fc4000000000d */
[----:B------:R-:W-:Y:S01]  /*64d80*/  PRMT R51, R51, 0x5210, R12 ;  /* 0x0000521033337816 */ /* 0x000fe2000000000c */
[----:B------:R-:W-:-:S04]  /*64d90*/  NOP ;  /* 0x0000000000007918 */ /* 0x000fc80000000000 */
[----:B------:R-:W-:Y:S01]  /*64da0*/  STSM.16.M88.4 [R57], R48 ;  /* 0x0000003039007844 */ /* 0x000fe20000000200 */
[----:B------:R-:W-:-:S03]  /*64db0*/  NOP ;  /* 0x0000000000007918 */ /* 0x000fc60000000000 */
[----:B------:R-:W1:Y:S01]  /*64dc0*/  LDS.128 R24, [R57] ;  /* 0x0000000039187984 */ /* 0x000e620000000c00 */
[----:B0-----:R-:W-:Y:S02]  /*64dd0*/  PRMT R4, R15, 0x5210, R11 ;  /* 0x000052100f047816 */ /* 0x001fe4000000000b */
[----:B------:R-:W-:Y:S02]  /*64de0*/  PRMT R5, R3, 0x5210, R10 ;  /* 0x0000521003057816 */ /* 0x000fe4000000000a */
[----:B-1----:R-:W-:Y:S02]  /*64df0*/  PRMT R6, R2, 0x5210, R9 ;  /* 0x0000521002067816 */ /* 0x002fe40000000009 */
[----:B------:R-:W-:Y:S01]  /*64e00*/  PRMT R7, R52, 0x5210, R8 ;  /* 0x0000521034077816 */ /* 0x000fe20000000008 */
[----:B------:R-:W-:Y:S01]  /*64e10*/  NOP ;  /* 0x0000000000007918 */ /* 0x000fe20000000000 */
[----:B------:R-:W-:Y:S02]  /*64e20*/  LOP3.LUT R3, R47, 0xffff, RZ, 0xc0, !PT ;  /* 0x0000ffff2f037812 */ /* 0x000fe400078ec0ff */
[----:B------:R-:W-:Y:S01]  /*64e30*/  LOP3.LUT R8, R46, 0xffff, RZ, 0xc0, !PT ;  /* 0x0000ffff2e087812 */ /* 0x000fe200078ec0ff */
[----:B------:R4:W-:Y:S04]  /*64e40*/  STSM.16.M88.4 [R57], R4 ;  /* 0x0000000439007844 */ /* 0x0009e80000000200 */
[----:B------:R-:W-:Y:S04]  /*64e50*/  STL.64 [R1+0x2a48], R24 ;  /* 0x002a481801007387 */ /* 0x000fe80000100a00 */
[----:B------:R-:W-:Y:S01]  /*64e60*/  STL.64 [R1+0x2a40], R26 ;  /* 0x002a401a01007387 */ /* 0x000fe20000100a00 */
[----:B------:R-:W-:Y:S01]  /*64e70*/  NOP ;  /* 0x0000000000007918 */ /* 0x000fe20000000000 */
[----:B----4-:R-:W-:-:S02]  /*64e80*/  PRMT R6, R41, 0x4210, R3 ;  /* 0x0000421029067816 */ /* 0x010fc40000000003 */
[----:B--2---:R-:W-:Y:S02]  /*64e90*/  PRMT R7, R42, 0x4210, R8 ;  /* 0x000042102a077816 */ /* 0x004fe40000000008 */
[----:B---3--:R-:W-:Y:S02]  /*64ea0*/  LOP3.LUT R0, R0, 0xffff, RZ, 0xc0, !PT ;  /* 0x0000ffff00007812 */ /* 0x008fe400078ec0ff */
[----:B------:R-:W-:Y:S02]  /*64eb0*/  LOP3.LUT R2, R14, 0xffff, RZ, 0xc0, !PT ;  /* 0x0000ffff0e027812 */ /* 0x000fe400078ec0ff */
[----:B------:R-:W-:Y:S01]  /*64ec0*/  PRMT R4, R45, 0x4210, R0 ;  /* 0x000042102d047816 */ /* 0x000fe20000000000 */
[----:B------:R-:W0:Y:S01]  /*64ed0*/  LDS.128 R12, [R57] ;  /* 0x00000000390c7984 */ /* 0x000e220000000c00 */
[----:B------:R-:W-:Y:S01]  /*64ee0*/  PRMT R5, R40, 0x4210, R2 ;  /* 0x0000421028057816 */ /* 0x000fe20000000002 */
[----:B------:R-:W-:-:S04]  /*64ef0*/  NOP ;  /* 0x0000000000007918 */ /* 0x000fc80000000000 */
[----:B------:R-:W-:Y:S01]  /*64f00*/  STSM.16.M88.4 [R57], R4 ;  /* 0x0000000439007844 */ /* 0x000fe20000000200 */
[----:B------:R-:W-:-:S03]  /*64f10*/  NOP ;  /* 0x0000000000007918 */ /* 0x000fc60000000000 */
[----:B------:R-:W1:Y:S04]  /*64f20*/  LDS.128 R24, [R57] ;  /* 0x0000000039187984 */ /* 0x000e680000000c00 */
[----:B0-----:R0:W-:Y:S04]  /*64f30*/  STL.64 [R1+0x100], R12 ;  /* 0x0001000c01007387 */ /* 0x0011e80000100a00 */
[----:B------:R2:W-:Y:S04]  /*64f40*/  STL.64 [R1+0x108], R14 ;  /* 0x0001080e01007387 */ /* 0x0005e80000100a00 */
[----:B------:R-:W3:Y:S04]  /*64f50*/  LDL.LU R49, [R1+0x440] ;  /* 0x0004400001317983 */ /* 0x000ee80000300800 */
[----:B------:R-:W4:Y:S04]  /*64f60*/  LDL.LU R50, [R1+0x43c] ;  /* 0x00043c0001327983 */ /* 0x000f280000300800 */
[----:B-1----:R-:W-:Y:S04]  /*64f70*/  STL.64 [R1+0xf0], R24 ;  /* 0x0000f01801007387 */ /* 0x002fe80000100a00 */
[----:B------:R-:W-:Y:S01]  /*64f80*/  STL.64 [R1+0xf8], R26 ;  /* 0x0000f81a01007387 */ /* 0x000fe20000100a00 */
[----:B------:R-:W-:Y:S01]  /*64f90*/  LOP3.LUT R9, R43, 0xffff, RZ, 0xc0, !PT ;  /* 0x0000ffff2b097812 */ /* 0x000fe200078ec0ff */
[----:B------:R-:W-:-:S02]  /*64fa0*/  NOP ;  /* 0x0000000000007918 */ /* 0x000fc40000000000 */
[----:B------:R-:W4:Y:S04]  /*64fb0*/  LDL.LU R51, [R1+0x434] ;  /* 0x0004340001337983 */ /* 0x000f280000300800 */
[----:B0-----:R-:W4:Y:S04]  /*64fc0*/  LDL.LU R13, [R1+0x430] ;  /* 0x00043000010d7983 */ /* 0x001f280000300800 */
[----:B--2---:R-:W2:Y:S04]  /*64fd0*/  LDL.LU R14, [R1+0x3a8] ;  /* 0x0003a800010e7983 */ /* 0x004ea80000300800 */
[----:B------:R-:W2:Y:S04]  /*64fe0*/  LDL.LU R40, [R1+0x3a4] ;  /* 0x0003a40001287983 */ /* 0x000ea80000300800 */
[----:B------:R-:W2:Y:S04]  /*64ff0*/  LDL.LU R41, [R1+0x3a0] ;  /* 0x0003a00001297983 */ /* 0x000ea80000300800 */
[----:B------:R-:W2:Y:S01]  /*65000*/  LDL.LU R42, [R1+0x274] ;  /* 0x00027400012a7983 */ /* 0x000ea20000300800 */
[----:B------:R-:W-:-:S02]  /*65010*/  LOP3.LUT R11, R17, 0xffff, RZ, 0xc0, !PT ;  /* 0x0000ffff110b7812 */ /* 0x000fc400078ec0ff */
[----:B------:R-:W-:Y:S01]  /*65020*/  LOP3.LUT R10, R32, 0xffff, RZ, 0xc0, !PT ;  /* 0x0000ffff200a7812 */ /* 0x000fe200078ec0ff */
[----:B------:R-:W2:Y:S01]  /*65030*/  LDL.LU R43, [R1+0x38c] ;  /* 0x00038c00012b7983 */ /* 0x000ea20000300800 */
[----:B------:R-:W-:Y:S02]  /*65040*/  LOP3.LUT R12, R31, 0xffff, RZ, 0xc0, !PT ;  /* 0x0000ffff1f0c7812 */ /* 0x000fe400078ec0ff */
[----:B------:R-:W-:Y:S01]  /*65050*/  PRMT R4, R30, 0x4210, R9 ;  /* 0x000042101e047816 */ /* 0x000fe20000000009 */
[----:B------:R-:W2:Y:S01]  /*65060*/  LDL.LU R17, [R1+0x384] ;  /* 0x0003840001117983 */ /* 0x000ea20000300800 */
[----:B------:R-:W-:Y:S02]  /*65070*/  PRMT R5, R29, 0x4210, R11 ;  /* 0x000042101d057816 */ /* 0x000fe4000000000b */
[----:B------:R-:W-:Y:S02]  /*65080*/  PRMT R6, R23, 0x4210, R10 ;  /* 0x0000421017067816 */ /* 0x000fe4000000000a */
[----:B------:R-:W-:-:S05]  /*65090*/  PRMT R7, R22, 0x4210, R12 ;  /* 0x0000421016077816 */ /* 0x000fca000000000c */
[----:B------:R-:W-:Y:S01]  /*650a0*/  STSM.16.M88.4 [R57], R4 ;  /* 0x0000000439007844 */ /* 0x000fe20000000200 */
[----:B------:R-:W-:-:S03]  /*650b0*/  NOP ;  /* 0x0000000000007918 */ /* 0x000fc60000000000 */
[----:B------:R-:W0:Y:S04]  /*650c0*/  LDS.128 R24, [R57] ;  /* 0x0000000039187984 */ /* 0x000e280000000c00 */
[----:B0-----:R-:W-:Y:S04]  /*650d0*/  STL.64 [R1+0xa0], R24 ;  /* 0x0000a01801007387 */ /* 0x001fe80000100a00 */
[----:B------:R-:W-:Y:S04]  /*650e0*/  STL.64 [R1+0xa8], R26 ;  /* 0x0000a81a01007387 */ /* 0x000fe80000100a00 */
[----:B------:R-:W2:Y:S01]  /*650f0*/  LDL.LU R32, [R1+0x380] ;  /* 0x0003800001207983 */ /* 0x000ea20000300800 */
[----:B------:R-:W-:-:S02]  /*65100*/  PRMT R4, R38, 0x5210, R0 ;  /* 0x0000521026047816 */ /* 0x000fc40000000000 */
[----:B------:R-:W-:Y:S01]  /*65110*/  PRMT R5, R39, 0x5210, R2 ;  /* 0x0000521027057816 */ /* 0x000fe20000000002 */
[----:B------:R-:W2:Y:S01]  /*65120*/  LDL.LU R31, [R1+0x37c] ;  /* 0x00037c00011f7983 */ /* 0x000ea20000300800 */
[----:B------:R-:W-:Y:S01]  /*65130*/  PRMT R6, R44, 0x5210, R3 ;  /* 0x000052102c067816 */ /* 0x000fe20000000003 */
[----:B------:R-:W-:Y:S01]  /*65140*/  NOP ;  /* 0x0000000000007918 */ /* 0x000fe20000000000 */
[----:B------:R-:W-:Y:S01]  /*65150*/  PRMT R7, R53, 0x5210, R8 ;  /* 0x0000521035077816 */ /* 0x000fe20000000008 */
[----:B------:R-:W2:Y:S04]  /*65160*/  LDL.LU R30, [R1+0x3d0] ;  /* 0x0003d000011e7983 */ /* 0x000ea80000300800 */
[----:B------:R0:W-:Y:S01]  /*65170*/  STSM.16.M88.4 [R57], R4 ;  /* 0x0000000439007844 */ /* 0x0001e20000000200 */
[----:B------:R-:W-:-:S03]  /*65180*/  NOP ;  /* 0x0000000000007918 */ /* 0x000fc60000000000 */
[----:B------:R-:W1:Y:S04]  /*65190*/  LDS.128 R44, [R57] ;  /* 0x00000000392c7984 */ /* 0x000e680000000c00 */
[----:B------:R-:W2:Y:S04]  /*651a0*/  LDL.LU R29, [R1+0x3cc] ;  /* 0x0003cc00011d7983 */ /* 0x000ea80000300800 */
[----:B------:R-:W2:Y:S01]  /*651b0*/  LDL.LU R23, [R1+0x3c8] ;  /* 0x0003c80001177983 */ /* 0x000ea20000300800 */
[----:B0-----:R-:W-:Y:S02]  /*651c0*/  PRMT R4, R35, 0x5210, R9 ;  /* 0x0000521023047816 */ /* 0x001fe40000000009 */
[----:B------:R-:W-:Y:S01]  /*651d0*/  PRMT R6, R36, 0x5210, R10 ;  /* 0x0000521024067816 */ /* 0x000fe2000000000a */
[----:B------:R-:W2:Y:S01]  /*651e0*/  LDL.LU R22, [R1+0x3c4] ;  /* 0x0003c40001167983 */ /* 0x000ea20000300800 */
[----:B------:R-:W-:Y:S01]  /*651f0*/  PRMT R5, R37, 0x5210, R11 ;  /* 0x0000521025057816 */ /* 0x000fe2000000000b */
[----:B------:R-:W-:Y:S01]  /*65200*/  NOP ;  /* 0x0000000000007918 */ /* 0x000fe20000000000 */
[----:B------:R-:W-:-:S05]  /*65210*/  PRMT R7, R16, 0x5210, R12 ;  /* 0x0000521010077816 */ /* 0x000fca000000000c */
[----:B------:R2:W-:Y:S04]  /*65220*/  STSM.16.M88.4 [R57], R4 ;  /* 0x0000000439007844 */ /* 0x0005e80000000200 */
[----:B-1----:R-:W-:Y:S04]  /*65230*/  STL.64 [R1+0x2a28], R44 ;  /* 0x002a282c01007387 */ /* 0x002fe80000100a00 */
[----:B------:R-:W-:Y:S01]  /*65240*/  STL.64 [R1+0x2a10], R46 ;  /* 0x002a102e01007387 */ /* 0x000fe20000100a00 */
[----:B---3--:R-:W-:Y:S02]  /*65250*/  LOP3.LUT R0, R49, 0xffff, RZ, 0xc0, !PT ;  /* 0x0000ffff31007812 */ /* 0x008fe400078ec0ff */
[----:B----4-:R-:W-:-:S02]  /*65260*/  LOP3.LUT R8, R13, 0xffff, RZ, 0xc0, !PT ;  /* 0x0000ffff0d087812 */ /* 0x010fc400078ec0ff */
[----:B--2---:R-:W-:Y:S01]  /*65270*/  PRMT R4, R14, 0x4210, R0 ;  /* 0x000042100e047816 */ /* 0x004fe20000000000 */
[----:B------:R-:W-:Y:S01]  /*65280*/  NOP ;  /* 0x0000000000007918 */ /* 0x000fe20000000000 */
[----:B------:R-:W0:Y:S01]  /*65290*/  LDS.128 R12, [R57] ;  /* 0x00000000390c7984 */ /* 0x000e220000000c00 */
[----:B------:R-:W-:Y:S02]  /*652a0*/  LOP3.LUT R2, R50, 0xffff, RZ, 0xc0, !PT ;  /* 0x0000ffff32027812 */ /* 0x000fe400078ec0ff */
[----:B------:R-:W-:Y:S01]  /*652b0*/  PRMT R7, R42, 0x4210, R8 ;  /* 0x000042102a077816 */ /* 0x000fe20000000008 */
[----:B0-----:R0:W-:Y:S04]  /*652c0*/  STL.64 [R1+0x90], R12 ;  /* 0x0000900c01007387 */ /* 0x0011e80000100a00 */
[----:B------:R1:W-:Y:S04]  /*652d0*/  STL.64 [R1+0x98], R14 ;  /* 0x0000980e01007387 */ /* 0x0003e80000100a00 */
[----:B------:R-:W2:Y:S04]  /*652e0*/  LDL.LU R50, [R1+0xb0] ;  /* 0x0000b00001327983 */ /* 0x000ea80000300800 */
[----:B------:R-:W3:Y:S01]  /*652f0*/  LDL.LU R42, [R1] ;  /* 0x00000000012a7983 */ /* 0x000ee20000300800 */
[----:B------:R-:W-:-:S03]  /*65300*/  LOP3.LUT R3, R51, 0xffff, RZ, 0xc0, !PT ;  /* 0x0000ffff33037812 */ /* 0x000fc600078ec0ff */
[----:B------:R-:W4:Y:S01]  /*65310*/  LDL.LU R51, [R1+0x458] ;  /* 0x0004580001337983 */ /* 0x000f220000300800 */
[----:B------:R-:W-:-:S03]  /*65320*/  PRMT R5, R40, 0x4210, R2 ;  /* 0x0000421028057816 */ /* 0x000fc60000000002 */
[----:B------:R-:W4:Y:S04]  /*65330*/  LDL.LU R27, [R1+0x454] ;  /* 0x00045400011b7983 */ /* 0x000f280000300800 */
[----:B------:R-:W4:Y:S04]  /*65340*/  LDL.LU R24, [R1+0x450] ;  /* 0x0004500001187983 */ /* 0x000f280000300800 */
[----:B0-----:R-:W4:Y:S04]  /*65350*/  LDL.LU R13, [R1+0x44c] ;  /* 0x00044c00010d7983 */ /* 0x001f280000300800 */
[----:B-1----:R-:W4:Y:S04]  /*65360*/  LDL.LU R14, [R1+0x420] ;  /* 0x00042000010e7983 */ /* 0x002f280000300800 */
[----:B------:R-:W4:Y:S01]  /*65370*/  LDL.LU R40, [R1+0x41c] ;  /* 0x00041c0001287983 */ /* 0x000f220000300800 */
[----:B------:R-:W-:-:S03]  /*65380*/  LOP3.LUT R10, R32, 0xffff, RZ, 0xc0, !PT ;  /* 0x0000ffff200a7812 */ /* 0x000fc600078ec0ff */
[----:B------:R-:W4:Y:S01]  /*65390*/  LDL.LU R32, [R1+0x40c] ;  /* 0x00040c0001207983 */ /* 0x000f220000300800 */
[----:B------:R-:W-:Y:S01]  /*653a0*/  PRMT R6, R41, 0x4210, R3 ;  /* 0x0000421029067816 */ /* 0x000fe20000000003 */
[----:B------:R-:W-:Y:S01]  /*653b0*/  NOP ;  /* 0x0000000000007918 */ /* 0x000fe20000000000 */
[----:B------:R-:W-:Y:S02]  /*653c0*/  LOP3.LUT R9, R43, 0xffff, RZ, 0xc0, !PT ;  /* 0x0000ffff2b097812 */ /* 0x000fe400078ec0ff */
[----:B------:R-:W-:Y:S02]  /*653d0*/  LOP3.LUT R11, R17, 0xffff, RZ, 0xc0, !PT ;  /* 0x0000ffff110b7812 */ /* 0x000fe400078ec0ff */
[----:B------:R-:W-:Y:S01]  /*653e0*/  LOP3.LUT R12, R31, 0xffff, RZ, 0xc0, !PT ;  /* 0x0000ffff1f0c7812 */ /* 0x000fe200078ec0ff */
[----:B------:R0:W-:Y:S01]  /*653f0*/  STSM.16.M88.4 [R57], R4 ;  /* 0x0000000439007844 */ /* 0x0001e20000000200 */
[----:B------:R-:W-:Y:S02]  /*65400*/  IMAD.MOV.U32 R17, RZ, RZ, R21 ;  /* 0x000000ffff117224 */ /* 0x000fe400078e0015 */
[----:B------:R-:W-:Y:S01]  /*65410*/  IMAD.MOV.U32 R43, RZ, RZ, R20 ;  /* 0x000000ffff2b7224 */ /* 0x000fe200078e0014 */
[----:B------:R-:W4:Y:S01]  /*65420*/  LDL.LU R41, [R1+0x418] ;  /* 0x0004180001297983 */ /* 0x000f220000300800 */
[----:B0-----:R-:W-:-:S02]  /*65430*/  PRMT R4, R30, 0x4210, R9 ;  /* 0x000042101e047816 */ /* 0x001fc40000000009 */
[----:B------:R-:W-:Y:S02]  /*65440*/  PRMT R5, R29, 0x4210, R11 ;  /* 0x000042101d057816 */ /* 0x000fe4000000000b */
[----:B------:R-:W-:Y:S02]  /*65450*/  PRMT R6, R23, 0x4210, R10 ;  /* 0x0000421017067816 */ /* 0x000fe4000000000a */
[----:B------:R-:W-:Y:S01]  /*65460*/  PRMT R7, R22, 0x4210, R12 ;  /* 0x0000421016077816 */ /* 0x000fe2000000000c */
[----:B------:R-:W-:Y:S01]  /*65470*/  NOP ;  /* 0x0000000000007918 */ /* 0x000fe20000000000 */
[----:B------:R-:W0:Y:S01]  /*65480*/  LDS.128 R20, [R57] ;  /* 0x0000000039147984 */ /* 0x000e220000000c00 */
[----:B------:R-:W-:-:S03]  /*65490*/  NOP ;  /* 0x0000000000007918 */ /* 0x000fc60000000000 */
[----:B------:R1:W-:Y:S02]  /*654a0*/  STSM.16.M88.4 [R57], R4 ;  /* 0x0000000439007844 */ /* 0x0003e40000000200 */
[----:B-1----:R-:W-:Y:S01]  /*654b0*/  PRMT R4, R28, 0x5210, R0 ;  /* 0x000052101c047816 */ /* 0x002fe20000000000 */
[----:B------:R-:W-:Y:S01]  /*654c0*/  NOP ;  /* 0x0000000000007918 */ /* 0x000fe20000000000 */
[----:B------:R-:W-:Y:S01]  /*654d0*/  PRMT R5, R33, 0x5210, R2 ;  /* 0x0000521021057816 */ /* 0x000fe20000000002 */
[----:B------:R-:W1:Y:S01]  /*654e0*/  LDS.128 R28, [R57] ;  /* 0x00000000391c7984 */ /* 0x000e620000000c00 */
[----:B------:R-:W-:Y:S02]  /*654f0*/  PRMT R6, R34, 0x5210, R3 ;  /* 0x0000521022067816 */ /* 0x000fe40000000003 */
[----:B------:R-:W-:Y:S01]  /*65500*/  PRMT R7, R54, 0x5210, R8 ;  /* 0x0000521036077816 */ /* 0x000fe20000000008 */
[----:B------:R-:W-:-:S04]  /*65510*/  NOP ;  /* 0x0000000000007918 */ /* 0x000fc80000000000 */
[----:B------:R0:W-:Y:S02]  /*65520*/  STSM.16.M88.4 [R57], R4 ;  /* 0x0000000439007844 */ /* 0x0001e40000000200 */
[----:B0-----:R-:W-:Y:S02]  /*65530*/  PRMT R5, R19, 0x5210, R11 ;  /* 0x0000521013057816 */ /* 0x001fe4000000000b */
[----:B------:R-:W-:Y:S04]  /*65540*/  STL.64 [R1+0x29f8], R20 ;  /* 0x0029f81401007387 */ /* 0x000fe80000100a00 */
[----:B------:R-:W-:Y:S04]  /*65550*/  STL [R1+0x29c0], R23 ;  /* 0x0029c01701007387 */ /* 0x000fe80000100800 */
[----:B-1----:R-:W-:Y:S04]  /*65560*/  STL [R1+0x29d8], R29 ;  /* 0x0029d81d01007387 */ /* 0x002fe80000100800 */
[----:B------:R-:W-:Y:S04]  /*65570*/  STL.64 [R1+0x29c8], R30 ;  /* 0x0029c81e01007387 */ /* 0x000fe80000100a00 */
[----:B------:R-:W4:Y:S04]  /*65580*/  LDL.LU R25, [R1+0x3b8] ;  /* 0x0003b80001197983 */ /* 0x000f280000300800 */
[----:B------:R-:W4:Y:S01]  /*65590*/  LDL.LU R52, [R1+0x3b4] ;  /* 0x0003b40001347983 */ /* 0x000f220000300800 */
[----:B------:R-:W-:-:S02]  /*655a0*/  PRMT R7, R55, 0x5210, R12 ;  /* 0x0000521037077816 */ /* 0x000fc4000000000c */
[----:B--2---:R-:W-:Y:S02]  /*655b0*/  PRMT R4, R50, 0x5210, R9 ;  /* 0x0000521032047816 */ /* 0x004fe40000000009 */
[----:B---3--:R-:W-:Y:S01]  /*655c0*/  PRMT R6, R42, 0x5210, R10 ;  /* 0x000052102a067816 */ /* 0x008fe2000000000a */
[----:B------:R-:W-:Y:S01]  /*655d0*/  NOP ;  /* 0x0000000000007918 */ /* 0x000fe20000000000 */
[----:B------:R-:W0:Y:S01]  /*655e0*/  LDS.128 R8, [R57] ;  /* 0x0000000039087984 */ /* 0x000e220000000c00 */
[----:B----4-:R-:W-:Y:S01]  /*655f0*/  LOP3.LUT R2, R51, 0xffff, RZ, 0xc0, !PT ;  /* 0x0000ffff33027812 */ /* 0x010fe200078ec0ff */
[----:B------:R-:W-:Y:S01]  /*65600*/  NOP ;  /* 0x0000000000007918 */ /* 0x000fe20000000000 */
[----:B------:R-:W-:Y:S01]  /*65610*/  LOP3.LUT R3, R24, 0xffff, RZ, 0xc0, !PT ;  /* 0x0000ffff18037812 */ /* 0x000fe200078ec0ff */
[----:B------:R-:W-:Y:S01]  /*65620*/  STSM.16.M88.4 [R57], R4 ;  /* 0x0000000439007844 */ /* 0x000fe20000000200 */
[----:B------:R-:W-:-:S03]  /*65630*/  NOP ;  /* 0x0000000000007918 */ /* 0x000fc60000000000 */
[----:B------:R-:W1:Y:S04]  /*65640*/  LDS.128 R36, [R57] ;  /* 0x0000000039247984 */ /* 0x000e680000000c00 */
[----:B0-----:R0:W-:Y:S04]  /*65650*/  STL.64 [R1+0x80], R8 ;  /* 0x0000800801007387 */ /* 0x0011e80000100a00 */
[----:B------:R2:W-:Y:S04]  /*65660*/  STL.64 [R1+0x88], R10 ;  /* 0x0000880a01007387 */ /* 0x0005e80000100a00 */
[----:B------:R-:W3:Y:S04]  /*65670*/  LDL.LU R15, [R1+0x398] ;  /* 0x00039800010f7983 */ /* 0x000ee80000300800 */
[----:B------:R-:W4:Y:S04]  /*65680*/  LDL.LU R42, [R1+0x394] ;  /* 0x00039400012a7983 */ /* 0x000f280000300800 */
[----:B------:R-:W3:Y:S04]  /*65690*/  LDL.LU R48, [R1+0x448] ;  /* 0x0004480001307983 */ /* 0x000ee80000300800 */
[----:B------:R-:W3:Y:S04]  /*656a0*/  LDL.LU R49, [R1+0x444] ;  /* 0x0004440001317983 */ /* 0x000ee80000300800 */
[----:B------:R-:W3:Y:S01]  /*656b0*/  LDL.LU R50, [R1+0x438] ;  /* 0x0004380001327983 */ /* 0x000ee20000300800 */
[----:B0-----:R-:W-:-:S03]  /*656c0*/  LOP3.LUT R8, R13, 0xffff, RZ, 0xc0, !PT ;  /* 0x0000ffff0d087812 */ /* 0x001fc600078ec0ff */
[----:B------:R-:W3:Y:S01]  /*656d0*/  LDL.LU R51, [R1+0x288] ;  /* 0x0002880001337983 */ /* 0x000ee20000300800 */
[----:B------:R-:W-:Y:S02]  /*656e0*/  PRMT R4, R14, 0x4210, R2 ;  /* 0x000042100e047816 */ /* 0x000fe40000000002 */
[----:B------:R-:W-:Y:S01]  /*656f0*/  PRMT R6, R32, 0x4210, R3 ;  /* 0x0000421020067816 */ /* 0x000fe20000000003 */
[----:B------:R-:W3:Y:S04]  /*65700*/  LDL.LU R13, [R1+0xc4] ;  /* 0x0000c400010d7983 */ /* 0x000ee80000300800 */
[----:B------:R-:W3:Y:S04]  /*65710*/  LDL.LU R14, [R1+0xcc] ;  /* 0x0000cc00010e7983 */ /* 0x000ee80000300800 */
[----:B------:R-:W3:Y:S01]  /*65720*/  LDL.LU R32, [R1+0xc8] ;  /* 0x0000c80001207983 */ /* 0x000ee20000300800 */
[----:B------:R-:W-:-:S03]  /*65730*/  LOP3.LUT R0, R27, 0xffff, RZ, 0xc0, !PT ;  /* 0x0000ffff1b007812 */ /* 0x000fc600078ec0ff */
[----:B-1----:R-:W-:Y:S01]  /*65740*/  STL [R1+0x74], R37 ;  /* 0x0000742501007387 */ /* 0x002fe20000100800 */
[----:B------:R-:W-:-:S03]  /*65750*/  PRMT R5, R40, 0x4210, R0 ;  /* 0x0000421028057816 */ /* 0x000fc60000000000 */
[----:B------:R-:W-:Y:S04]  /*65760*/  STL [R1+0x7c], R39 ;  /* 0x00007c2701007387 */ /* 0x000fe80000100800 */
[----:B------:R-:W3:Y:S01]  /*65770*/  LDL.LU R40, [R1+0x180] ;  /* 0x0001800001287983 */ /* 0x000ee20000300800 */
[----:B------:R-:W-:Y:S01]  /*65780*/  PRMT R7, R41, 0x4210, R8 ;  /* 0x0000421029077816 */ /* 0x000fe20000000008 */
[----:B------:R-:W-:-:S04]  /*65790*/  NOP ;  /* 0x0000000000007918 */ /* 0x000fc80000000000 */
[----:B------:R0:W-:Y:S01]  /*657a0*/  STSM.16.M88.4 [R57], R4 ;  /* 0x0000000439007844 */ /* 0x0001e20000000200 */
[----:B------:R-:W-:Y:S02]  /*657b0*/  IMAD.MOV.U32 R29, RZ, RZ, R36 ;  /* 0x000000ffff1d7224 */ /* 0x000fe400078e0024 */
[----:B------:R-:W-:Y:S01]  /*657c0*/  IMAD.MOV.U32 R23, RZ, RZ, R38 ;  /* 0x000000ffff177224 */ /* 0x000fe200078e0026 */
[----:B------:R-:W-:Y:S01]  /*657d0*/  NOP ;  /* 0x0000000000007918 */ /* 0x000fe20000000000 */
[----:B------:R-:W1:Y:S04]  /*657e0*/  LDS.128 R36, [R57] ;  /* 0x0000000039247984 */ /* 0x000e680000000c00 */
[----:B------:R-:W3:Y:S04]  /*657f0*/  LDL.LU R41, [R1+0xd8] ;  /* 0x0000d80001297983 */ /* 0x000ee80000300800 */
[----:B------:R-:W-:Y:S04]  /*65800*/  STL.64 [R1+0x29f0], R28 ;  /* 0x0029f01c01007387 */ /* 0x000fe80000100a00 */
[----:B------:R-:W-:Y:S01]  /*65810*/  STL.64 [R1+0x29d0], R22 ;  /* 0x0029d01601007387 */ /* 0x000fe20000100a00 */
[----:B------:R-:W-:Y:S01]  /*65820*/  NOP ;  /* 0x0000000000007918 */ /* 0x000fe20000000000 */
[----:B------:R-:W-:-:S02]  /*65830*/  LOP3.LUT R9, R25, 0xffff, RZ, 0xc0, !PT ;  /* 0x0000ffff19097812 */ /* 0x000fc400078ec0ff */
[----:B--2---:R-:W-:Y:S02]  /*65840*/  LOP3.LUT R11, R52, 0xffff, RZ, 0xc0, !PT ;  /* 0x0000ffff340b7812 */ /* 0x004fe400078ec0ff */
[----:B----4-:R-:W-:Y:S02]  /*65850*/  LOP3.LUT R12, R42, 0xffff, RZ, 0xc0, !PT ;  /* 0x0000ffff2a0c7812 */ /* 0x010fe400078ec0ff */
[----:B------:R-:W2:Y:S01]  /*65860*/  LDL.LU R42, [R1+0xdc] ;  /* 0x0000dc00012a7983 */ /* 0x000ea20000300800 */
[----:B---3--:R-:W-:Y:S02]  /*65870*/  LOP3.LUT R10, R15, 0xffff, RZ, 0xc0, !PT ;  /* 0x0000ffff0f0a7812 */ /* 0x008fe400078ec0ff */
[----:B0-----:R-:W-:Y:S02]  /*65880*/  PRMT R4, R48, 0x4210, R9 ;  /* 0x0000421030047816 */ /* 0x001fe40000000009 */
[----:B------:R-:W-:Y:S02]  /*65890*/  PRMT R5, R49, 0x4210, R11 ;  /* 0x0000421031057816 */ /* 0x000fe4000000000b */
[----:B------:R-:W-:-:S02]  /*658a0*/  PRMT R6, R50, 0x4210, R10 ;  /* 0x0000421032067816 */ /* 0x000fc4000000000a */
[----:B------:R-:W-:Y:S01]  /*658b0*/  PRMT R7, R51, 0x4210, R12 ;  /* 0x0000421033077816 */ /* 0x000fe2000000000c */
[----:B-1----:R-:W-:Y:S04]  /*658c0*/  STL [R1+0x29b0], R37 ;  /* 0x0029b02501007387 */ /* 0x002fe80000100800 */
[----:B------:R0:W-:Y:S01]  /*658d0*/  STSM.16.M88.4 [R57], R4 ;  /* 0x0000000439007844 */ /* 0x0001e20000000200 */
[----:B------:R-:W-:-:S03]  /*658e0*/  NOP ;  /* 0x0000000000007918 */ /* 0x000fc60000000000 */
[----:B------:R-:W-:Y:S04]  /*658f0*/  STL [R1+0x29a0], R39 ;  /* 0x0029a02701007387 */ /* 0x000fe80000100800 */
[----:B------:R-:W1:Y:S01]  /*65900*/  LDS.128 R20, [R57] ;  /* 0x0000000039147984 */ /* 0x000e620000000c00 */
[----:B0-----:R-:W-:-:S03]  /*65910*/  PRMT R6, R32, 0x5210, R3 ;  /* 0x0000521020067816 */ /* 0x001fc60000000003 */
[----:B------:R-:W3:Y:S01]  /*65920*/  LDL.LU R32, [R1+0x474] ;  /* 0x0004740001207983 */ /* 0x000ee20000300800 */
[----:B------:R-:W-:Y:S02]  /*65930*/  PRMT R5, R13, 0x5210, R0 ;  /* 0x000052100d057816 */ /* 0x000fe40000000000 */
[----:B------:R-:W-:Y:S02]  /*65940*/  PRMT R4, R14, 0x5210, R2 ;  /* 0x000052100e047816 */ /* 0x000fe40000000002 */
[----:B------:R-:W-:Y:S01]  /*65950*/  PRMT R7, R56, 0x5210, R8 ;  /* 0x0000521038077816 */ /* 0x000fe20000000008 */
[----:B------:R-:W-:-:S04]  /*65960*/  NOP ;  /* 0x0000000000007918 */ /* 0x000fc80000000000 */
[----:B------:R0:W-:Y:S01]  /*65970*/  STSM.16.M88.4 [R57], R4 ;  /* 0x0000000439007844 */ /* 0x0001e20000000200 */
[----:B------:R-:W4:Y:S03]  /*65980*/  LDC R56, c[0x0][0x244] ;  /* 0x00009100ff387b82 */ /* 0x000f260000000800 */
[----:B-1----:R-:W-:Y:S04]  /*65990*/  STL.64 [R1+0xe0], R20 ;  /* 0x0000e01401007387 */ /* 0x002fe80000100a00 */
[----:B------:R-:W-:Y:S01]  /*659a0*/  STL.64 [R1+0xe8], R22 ;  /* 0x0000e81601007387 */ /* 0x000fe20000100a00 */
[----:B0-----:R-:W-:Y:S01]  /*659b0*/  PRMT R4, R40, 0x5210, R9 ;  /* 0x0000521028047816 */ /* 0x001fe20000000009 */
[----:B------:R-:W-:-:S02]  /*659c0*/  NOP ;  /* 0x0000000000007918 */ /* 0x000fc40000000000 */
[----:B------:R-:W4:Y:S04]  /*659d0*/  LDL.LU R35, [R1+0x470] ;  /* 0x0004700001237983 */ /* 0x000f280000300800 */
[----:B------:R-:W4:Y:S04]  /*659e0*/  LDL.LU R53, [R1+0x460] ;  /* 0x0004600001357983 */ /* 0x000f280000300800 */
[----:B------:R-:W4:Y:S04]  /*659f0*/  LDL.LU R26, [R1+0x45c] ;  /* 0x00045c00011a7983 */ /* 0x000f280000300800 */
[----:B------:R-:W4:Y:S04]  /*65a00*/  LDL.LU R27, [R1+0x46c] ;  /* 0x00046c00011b7983 */ /* 0x000f280000300800 */
[----:B------:R-:W4:Y:S04]  /*65a10*/  LDL.LU R24, [R1+0x468] ;  /* 0x0004680001187983 */ /* 0x000f280000300800 */
[----:B------:R-:W4:Y:S04]  /*65a20*/  LDL.LU R25, [R1+0x464] ;  /* 0x0004640001197983 */ /* 0x000f280000300800 */
[----:B------:R-:W4:Y:S04]  /*65a30*/  LDL.LU R40, [R1+0x360] ;  /* 0x0003600001287983 */ /* 0x000f280000300800 */
[----:B------:R-:W0:Y:S01]  /*65a40*/  LDS.128 R20, [R57] ;  /* 0x0000000039147984 */ /* 0x000e220000000c00 */
[----:B------:R-:W-:-:S03]  /*65a50*/  PRMT R6, R41, 0x5210, R10 ;  /* 0x0000521029067816 */ /* 0x000fc6000000000a */
[----:B------:R-:W4:Y:S01]  /*65a60*/  LDL.LU R41, [R1+0x3d8] ;  /* 0x0003d80001297983 */ /* 0x000f220000300800 */
[----:B0-----:R-:W-:Y:S02]  /*65a70*/  IMAD.MOV.U32 R37, RZ, RZ, R20 ;  /* 0x000000ffff257224 */ /* 0x001fe400078e0014 */
[----:B------:R-:W-:Y:S01]  /*65a80*/  IMAD.MOV.U32 R39, RZ, RZ, R22 ;  /* 0x000000ffff277224 */ /* 0x000fe200078e0016 */
[----:B--2---:R-:W-:Y:S02]  /*65a90*/  PRMT R5, R42, 0x5210, R11 ;  /* 0x000052102a057816 */ /* 0x004fe4000000000b */
[----:B------:R-:W2:Y:S04]  /*65aa0*/  LDL.LU R42, [R1+0x3d4] ;  /* 0x0003d400012a7983 */ /* 0x000ea80000300800 */
[----:B------:R-:W-:Y:S04]  /*65ab0*/  STL [R1+0xd4], R21 ;  /* 0x0000d41501007387 */ /* 0x000fe80000100800 */
[----:B------:R-:W-:Y:S01]  /*65ac0*/  STL [R1+0xdc], R23 ;  /* 0x0000dc1701007387 */ /* 0x000fe20000100800 */
[----:B---3--:R-:W-:-:S03]  /*65ad0*/  LOP3.LUT R2, R32, 0xffff, RZ, 0xc0, !PT ;  /* 0x0000ffff20027812 */ /* 0x008fc600078ec0ff */
[----:B------:R-:W3:Y:S01]  /*65ae0*/  LDL.LU R52, [R1+0x3c0] ;  /* 0x0003c00001347983 */ /* 0x000ee20000300800 */
[----:B------:R-:W-:Y:S01]  /*65af0*/  PRMT R7, R18, 0x5210, R12 ;  /* 0x0000521012077816 */ /* 0x000fe2000000000c */
[----:B------:R-:W-:Y:S02]  /*65b00*/  NOP ;  /* 0x0000000000007918 */ /* 0x000fe40000000000 */
[----:B------:R-:W3:Y:S04]  /*65b10*/  LDL.LU R15, [R1+0x3bc] ;  /* 0x0003bc00010f7983 */ /* 0x000ee80000300800 */
[----:B------:R-:W3:Y:S04]  /*65b20*/  LDL.LU R48, [R1+0x498] ;  /* 0x0004980001307983 */ /* 0x000ee80000300800 */
[----:B------:R-:W3:Y:S04]  /*65b30*/  LDL.LU R49, [R1+0x48c] ;  /* 0x00048c0001317983 */ /* 0x000ee80000300800 */
[----:B------:R-:W3:Y:S04]  /*65b40*/  LDL.LU R50, [R1+0x484] ;  /* 0x0004840001327983 */ /* 0x000ee80000300800 */
[----:B------:R-:W3:Y:S04]  /*65b50*/  LDL.LU R51, [R1+0x488] ;  /* 0x0004880001337983 */ /* 0x000ee80000300800 */
[----:B------:R-:W-:Y:S04]  /*65b60*/  STL.64 [R1+0x29b8], R36 ;  /* 0x0029b82401007387 */ /* 0x000fe80000100a00 */
[----:B------:R-:W-:Y:S04]  /*65b70*/  STL.64 [R1+0x29a8], R38 ;  /* 0x0029a82601007387 */ /* 0x000fe80000100a00 */
[----:B------:R-:W3:Y:S04]  /*65b80*/  LDL.LU R13, [R1+0x184] ;  /* 0x00018400010d7983 */ /* 0x000ee80000300800 */
[----:B------:R-:W3:Y:S04]  /*65b90*/  LDL.LU R14, [R1+0x18c] ;  /* 0x00018c00010e7983 */ /* 0x000ee80000300800 */
[----:B------:R-:W3:Y:S04]  /*65ba0*/  LDL.LU R32, [R1+0x188] ;  /* 0x0001880001207983 */ /* 0x000ee80000300800 */
[----:B------:R0:W-:Y:S01]  /*65bb0*/  STSM.16.M88.4 [R57], R4 ;  /* 0x0000000439007844 */ /* 0x0001e20000000200 */
[----:B------:R-:W-:-:S03]  /*65bc0*/  NOP ;  /* 0x0000000000007918 */ /* 0x000fc60000000000 */
[----:B------:R-:W1:Y:S01]  /*65bd0*/  LDS.128 R20, [R57] ;  /* 0x0000000039147984 */ /* 0x000e620000000c00 */
[----:B----4-:R-:W-:Y:S02]  /*65be0*/  LOP3.LUT R0, R35, 0xffff, RZ, 0xc0, !PT ;  /* 0x0000ffff23007812 */ /* 0x010fe400078ec0ff */
[----:B------:R-:W-:Y:S02]  /*65bf0*/  LOP3.LUT R3, R53, 0xffff, RZ, 0xc0, !PT ;  /* 0x0000ffff35037812 */ /* 0x000fe400078ec0ff */
[----:B------:R-:W-:Y:S02]  /*65c00*/  LOP3.LUT R8, R26, 0xffff, RZ, 0xc0, !PT ;  /* 0x0000ffff1a087812 */ /* 0x000fe400078ec0ff */
[----:B0-----:R-:W-:Y:S02]  /*65c10*/  PRMT R4, R27, 0x4210, R2 ;  /* 0x000042101b047816 */ /* 0x001fe40000000002 */
[----:B------:R-:W-:Y:S02]  /*65c20*/  PRMT R5, R24, 0x4210, R0 ;  /* 0x0000421018057816 */ /* 0x000fe40000000000 */
[----:B------:R-:W-:-:S02]  /*65c30*/  PRMT R6, R25, 0x4210, R3 ;  /* 0x0000421019067816 */ /* 0x000fc40000000003 */
[----:B------:R-:W-:Y:S01]  /*65c40*/  PRMT R7, R40, 0x4210, R8 ;  /* 0x0000421028077816 */ /* 0x000fe20000000008 */
[----:B------:R-:W-:-:S04]  /*65c50*/  NOP ;  /* 0x0000000000007918 */ /* 0x000fc80000000000 */
[----:B------:R-:W-:Y:S04]  /*65c60*/  STSM.16.M88.4 [R57], R4 ;  /* 0x0000000439007844 */ /* 0x000fe80000000200 */
[----:B-1----:R-:W-:Y:S04]  /*65c70*/  STL.64 [R1+0xc0], R20 ;  /* 0x0000c01401007387 */ /* 0x002fe80000100a00 */
[----:B------:R-:W-:Y:S01]  /*65c80*/  STL.64 [R1+0xc8], R22 ;  /* 0x0000c81601007387 */ /* 0x000fe20000100a00 */
[----:B------:R-:W-:-:S03]  /*65c90*/  NOP ;  /* 0x0000000000007918 */ /* 0x000fc60000000000 */
[----:B------:R-:W0:Y:S01]  /*65ca0*/  LDS.128 R20, [R57] ;  /* 0x0000000039147984 */ /* 0x000e220000000c00 */
[----:B------:R-:W-:-:S03]  /*65cb0*/  LOP3.LUT R10, R41, 0xffff, RZ, 0xc0, !PT ;  /* 0x0000ffff290a7812 */ /* 0x000fc600078ec0ff */
[----:B------:R-:W4:Y:S04]  /*65cc0*/  LDL.LU R40, [R1+0x190] ;  /* 0x0001900001287983 */ /* 0x000f280000300800 */
[----:B------:R-:W4:Y:S01]  /*65cd0*/  LDL.LU R41, [R1+0x198] ;  /* 0x0001980001297983 */ /* 0x000f220000300800 */
[----:B--2---:R-:W-:-:S03]  /*65ce0*/  LOP3.LUT R9, R42, 0xffff, RZ, 0xc0, !PT ;  /* 0x0000ffff2a097812 */ /* 0x004fc600078ec0ff */
[----:B------:R-:W2:Y:S04]  /*65cf0*/  LDL.LU R42, [R1+0x194] ;  /* 0x00019400012a7983 */ /* 0x000ea80000300800 */
[----:B0-----:R-:W-:Y:S04]  /*65d00*/  STL.64 [R1+0xb0], R20 ;  /* 0x0000b01401007387 */ /* 0x001fe80000100a00 */
[----:B------:R-:W-:Y:S01]  /*65d10*/  STL.64 [R1+0xb8], R22 ;  /* 0x0000b81601007387 */ /* 0x000fe20000100a00 */
[----:B------:R-:W-:-:S03]  /*65d20*/  NOP ;  /* 0x0000000000007918 */ /* 0x000fc60000000000 */
[----:B------:R-:W2:Y:S04]  /*65d30*/  LDL.LU R45, [R1+0x494] ;  /* 0x00049400012d7983 */ /* 0x000ea80000300800 */
[----:B------:R-:W2:Y:S04]  /*65d40*/  LDL.LU R35, [R1+0x490] ;  /* 0x0004900001237983 */ /* 0x000ea80000300800 */
[----:B------:R-:W2:Y:S01]  /*65d50*/  LDL.LU R25, [R1+0x47c] ;  /* 0x00047c0001197983 */ /* 0x000ea20000300800 */
[----:B---3--:R-:W-:-:S03]  /*65d60*/  LOP3.LUT R11, R52, 0xffff, RZ, 0xc0, !PT ;  /* 0x0000ffff340b7812 */ /* 0x008fc600078ec0ff */
[----:B------:R-:W3:Y:S01]  /*65d70*/  LDL.LU R52, [R1+0x478] ;  /* 0x0004780001347983 */ /* 0x000ee20000300800 */
[----:B------:R-:W-:-:S03]  /*65d80*/  LOP3.LUT R12, R15, 0xffff, RZ, 0xc0, !PT ;  /* 0x0000ffff0f0c7812 */ /* 0x000fc600078ec0ff */
[----:B------:R-:W3:Y:S01]  /*65d90*/  LDL.LU R15, [R1+0x4b0] ;  /* 0x0004b000010f7983 */ /* 0x000ee20000300800 */
[----:B------:R-:W-:Y:S02]  /*65da0*/  PRMT R4, R48, 0x4210, R10 ;  /* 0x0000421030047816 */ /* 0x000fe4000000000a */
[----:B------:R-:W-:Y:S02]  /*65db0*/  PRMT R5, R49, 0x4210, R9 ;  /* 0x0000421031057816 */ /* 0x000fe40000000009 */
[----:B------:R-:W-:Y:S02]  /*65dc0*/  PRMT R6, R50, 0x4210, R11 ;  /* 0x0000421032067816 */ /* 0x000fe4000000000b */
[----:B------:R-:W-:-:S05]  /*65dd0*/  PRMT R7, R51, 0x4210, R12 ;  /* 0x0000421033077816 */ /* 0x000fca000000000c */
[----:B------:R0:W-:Y:S01]  /*65de0*/  STSM.16.M88.4 [R57], R4 ;  /* 0x0000000439007844 */ /* 0x0001e20000000200 */
[----:B------:R-:W-:-:S03]  /*65df0*/  NOP ;  /* 0x0000000000007918 */ /* 0x000fc60000000000 */
[----:B------:R-:W1:Y:S01]  /*65e00*/  LDS.128 R20, [R57] ;  /* 0x0000000039147984 */ /* 0x000e620000000c00 */
[----:B0-----:R-:W-:Y:S02]  /*65e10*/  PRMT R5, R13, 0x5210, R0 ;  /* 0x000052100d057816 */ /* 0x001fe40000000000 */
[----:B------:R-:W-:Y:S01]  /*65e20*/  PRMT R4, R14, 0x5210, R2 ;  /* 0x000052100e047816 */ /* 0x000fe20000000002 */
[----:B------:R-:W3:Y:S01]  /*65e30*/  LDL.LU R13, [R1+0x4a8] ;  /* 0x0004a800010d7983 */ /* 0x000ee20000300800 */
[----:B------:R-:W-:-:S03]  /*65e40*/  PRMT R6, R32, 0x5210, R3 ;  /* 0x0000521020067816 */ /* 0x000fc60000000003 */
[----:B------:R-:W3:Y:S04]  /*65e50*/  LDL.LU R14, [R1+0x4a4] ;  /* 0x0004a400010e7983 */ /* 0x000ee80000300800 */
[----:B------:R-:W3:Y:S04]  /*65e60*/  LDL.LU R32, [R1+0x4a0] ;  /* 0x0004a00001207983 */ /* 0x000ee80000300800 */
[----:B-1----:R-:W-:Y:S04]  /*65e70*/  STL.64 [R1+0x60], R20 ;  /* 0x0000601401007387 */ /* 0x002fe80000100a00 */
[----:B------:R-:W-:Y:S04]  /*65e80*/  STL.64 [R1+0x68], R22 ;  /* 0x0000681601007387 */ /* 0x000fe80000100a00 */
[----:B------:R-:W3:Y:S01]  /*65e90*/  LDL.LU R49, [R1+0x3f0] ;  /* 0x0003f00001317983 */ /* 0x000ee20000300800 */
[----:B------:R-:W-:Y:S01]  /*65ea0*/  PRMT R7, R58, 0x5210, R8 ;  /* 0x000052103a077816 */ /* 0x000fe20000000008 */
[----:B------:R-:W-:-:S04]  /*65eb0*/  NOP ;  /* 0x0000000000007918 */ /* 0x000fc80000000000 */
[----:B------:R4:W-:Y:S01]  /*65ec0*/  STSM.16.M88.4 [R57], R4 ;  /* 0x0000000439007844 */ /* 0x0009e20000000200 */
[----:B------:R-:W-:-:S03]  /*65ed0*/  IMAD.MOV.U32 R51, RZ, RZ, R43 ;  /* 0x000000ffff337224 */ /* 0x000fc600078e002b */
[----:B------:R-:W3:Y:S04]  /*65ee0*/  LDL.LU R16, [R1+0x3ec] ;  /* 0x0003ec0001107983 */ /* 0x000ee80000300800 */
[----:B------:R-:W3:Y:S01]  /*65ef0*/  LDL.LU R53, [R1+0x3e0] ;  /* 0x0003e00001357983 */ /* 0x000ee20000300800 */
[----:B------:R-:W-:-:S03]  /*65f00*/  IMAD.MOV.U32 R50, RZ, RZ, R17 ;  /* 0x000000ffff327224 */ /* 0x000fc600078e0011 */
[----:B------:R-:W3:Y:S01]  /*65f10*/  LDL.LU R48, [R1+0x3dc] ;  /* 0x0003dc0001307983 */ /* 0x000ee20000300800 */
[----:B----4-:R-:W-:-:S03]  /*65f20*/  PRMT R5, R40, 0x5210, R9 ;  /* 0x0000521028057816 */ /* 0x010fc60000000009 */
[----:B------:R-:W4:Y:S01]  /*65f30*/  LDL.LU R26, [R1+0x4c0] ;  /* 0x0004c000011a7983 */ /* 0x000f220000300800 */
[----:B------:R-:W-:-:S03]  /*65f40*/  PRMT R4, R41, 0x5210, R10 ;  /* 0x0000521029047816 */ /* 0x000fc6000000000a */
[----:B------:R-:W4:Y:S01]  /*65f50*/  LDL.LU R27, [R1+0x4bc] ;  /* 0x0004bc00011b7983 */ /* 0x000f220000300800 */
[----:B------:R-:W-:Y:S02]  /*65f60*/  PRMT R7, R59, 0x5210, R12 ;  /* 0x000052103b077816 */ /* 0x000fe4000000000c */
[----:B------:R-:W0:Y:S01]  /*65f70*/  LDC R59, c[0x0][0x244] ;  /* 0x00009100ff3b7b82 */ /* 0x000e220000000800 */
[----:B------:R-:W4:Y:S04]  /*65f80*/  LDL.LU R24, [R1+0x4b4] ;  /* 0x0004b40001187983 */ /* 0x000f280000300800 */
[----:B------:R-:W4:Y:S01]  /*65f90*/  LDL.LU R17, [R1+0x4b8] ;  /* 0x0004b80001117983 */ /* 0x000f220000300800 */
[----:B--2---:R-:W-:Y:S01]  /*65fa0*/  PRMT R6, R42, 0x5210, R11 ;  /* 0x000052102a067816 */ /* 0x004fe2000000000b */
[----:B------:R-:W-:-:S02]  /*65fb0*/  NOP ;  /* 0x0000000000007918 */ /* 0x000fc40000000000 */
[----:B------:R-:W1:Y:S01]  /*65fc0*/  LDS.128 R40, [R57] ;  /* 0x0000000039287984 */ /* 0x000e620000000c00 */
[----:B------:R-:W-:-:S03]  /*65fd0*/  NOP ;  /* 0x0000000000007918 */ /* 0x000fc60000000000 */
[----:B------:R2:W-:Y:S01]  /*65fe0*/  STSM.16.M88.4 [R57], R4 ;  /* 0x0000000439007844 */ /* 0x0005e20000000200 */
[----:B------:R-:W-:Y:S02]  /*65ff0*/  LOP3.LUT R3, R35, 0xffff, RZ, 0xc0, !PT ;  /* 0x0000ffff23037812 */ /* 0x000fe400078ec0ff */
[----:B---3--:R-:W-:Y:S02]  /*66000*/  LOP3.LUT R8, R52, 0xffff, RZ, 0xc0, !PT ;  /* 0x0000ffff34087812 */ /* 0x008fe400078ec0ff */
[----:B------:R-:W-:Y:S02]  /*66010*/  LOP3.LUT R0, R45, 0xffff, RZ, 0xc0, !PT ;  /* 0x0000ffff2d007812 */ /* 0x000fe400078ec0ff */
[----:B------:R-:W-:Y:S02]  /*66020*/  LOP3.LUT R2, R25, 0xffff, RZ, 0xc0, !PT ;  /* 0x0000ffff19027812 */ /* 0x000fe400078ec0ff */
[----:B--2---:R-:W-:Y:S01]  /*66030*/  PRMT R4, R15, 0x4210, R0 ;  /* 0x000042100f047816 */ /* 0x004fe20000000000 */
[----:B-1----:R-:W-:Y:S04]  /*66040*/  STL.64 [R1+0x2998], R40 ;  /* 0x0029982801007387 */ /* 0x002fe80000100a00 */
[----:B------:R-:W-:Y:S04]  /*66050*/  STL.64 [R1+0x2988], R42 ;  /* 0x0029882a01007387 */ /* 0x000fe80000100a00 */
[----:B------:R-:W2:Y:S01]  /*66060*/  LDL.LU R15, [R1+0x1a4] ;  /* 0x0001a400010f7983 */ /* 0x000ea20000300800 */
[----:B------:R-:W-:Y:S01]  /*66070*/  PRMT R7, R32, 0x4210, R8 ;  /* 0x0000421020077816 */ /* 0x000fe20000000008 */
[----:B------:R-:W-:-:S02]  /*66080*/  NOP ;  /* 0x0000000000007918 */ /* 0x000fc40000000000 */
[----:B------:R-:W1:Y:S01]  /*66090*/  LDS.128 R32, [R57] ;  /* 0x0000000039207984 */ /* 0x000e620000000c00 */
[----:B------:R-:W-:Y:S02]  /*660a0*/  PRMT R5, R13, 0x4210, R3 ;  /* 0x000042100d057816 */ /* 0x000fe40000000003 */
[----:B------:R-:W-:Y:S01]  /*660b0*/  PRMT R6, R14, 0x4210, R2 ;  /* 0x000042100e067816 */ /* 0x000fe20000000002 */
[----:B------:R-:W3:Y:S01]  /*660c0*/  LDL.LU R13, [R1+0x1a0] ;  /* 0x0001a000010d7983 */ /* 0x000ee20000300800 */
[----:B------:R-:W-:-:S03]  /*660d0*/  NOP ;  /* 0x0000000000007918 */ /* 0x000fc60000000000 */
[----:B------:R-:W3:Y:S01]  /*660e0*/  LDL.LU R14, [R1+0x19c] ;  /* 0x00019c00010e7983 */ /* 0x000ee20000300800 */
[----:B------:R-:W-:-:S03]  /*660f0*/  LOP3.LUT R9, R49, 0xffff, RZ, 0xc0, !PT ;  /* 0x0000ffff31097812 */ /* 0x000fc600078ec0ff */
[----:B-1----:R-:W-:Y:S04]  /*66100*/  STL.64 [R1+0x2990], R32 ;  /* 0x0029902001007387 */ /* 0x002fe80000100a00 */
[----:B------:R-:W-:Y:S04]  /*66110*/  STL.64 [R1+0x2980], R34 ;  /* 0x0029802201007387 */ /* 0x000fe80000100a00 */
[----:B------:R-:W3:Y:S04]  /*66120*/  LDL.LU R25, [R1+0x1ac] ;  /* 0x0001ac0001197983 */ /* 0x000ee80000300800 */
[----:B------:R-:W3:Y:S04]  /*66130*/  LDL.LU R52, [R1+0x1b0] ;  /* 0x0001b00001347983 */ /* 0x000ee80000300800 */
[----:B------:R-:W3:Y:S01]  /*66140*/  LDL.LU R49, [R1+0x1a8] ;  /* 0x0001a80001317983 */ /* 0x000ee20000300800 */
[----:B------:R-:W-:-:S02]  /*66150*/  LOP3.LUT R48, R48, 0xffff, RZ, 0xc0, !PT ;  /* 0x0000ffff30307812 */ /* 0x000fc400078ec0ff */
[----:B------:R-:W-:Y:S02]  /*66160*/  LOP3.LUT R10, R16, 0xffff, RZ, 0xc0, !PT ;  /* 0x0000ffff100a7812 */ /* 0x000fe400078ec0ff */
[----:B------:R-:W-:Y:S01]  /*66170*/  LOP3.LUT R11, R53, 0xffff, RZ, 0xc0, !PT ;  /* 0x0000ffff350b7812 */ /* 0x000fe200078ec0ff */
[----:B------:R4:W-:Y:S02]  /*66180*/  STSM.16.M88.4 [R57], R4 ;  /* 0x0000000439007844 */ /* 0x0009e40000000200 */
[----:B----4-:R-:W-:Y:S01]  /*66190*/  PRMT R7, R17, 0x4210, R48 ;  /* 0x0000421011077816 */ /* 0x010fe20000000030 */
[----:B------:R-:W-:Y:S01]  /*661a0*/  NOP ;  /* 0x0000000000007918 */ /* 0x000fe20000000000 */
[----:B------:R-:W-:Y:S01]  /*661b0*/  PRMT R4, R26, 0x4210, R9 ;  /* 0x000042101a047816 */ /* 0x000fe20000000009 */
[----:B------:R-:W1:Y:S01]  /*661c0*/  LDS.128 R16, [R57] ;  /* 0x0000000039107984 */ /* 0x000e620000000c00 */
[----:B------:R-:W-:Y:S02]  /*661d0*/  PRMT R5, R27, 0x4210, R10 ;  /* 0x000042101b057816 */ /* 0x000fe4000000000a */
[----:B------:R-:W-:Y:S01]  /*661e0*/  PRMT R6, R24, 0x4210, R11 ;  /* 0x0000421018067816 */ /* 0x000fe2000000000b */
[----:B------:R-:W-:-:S04]  /*661f0*/  NOP ;  /* 0x0000000000007918 */ /* 0x000fc80000000000 */
[----:B------:R4:W-:Y:S02]  /*66200*/  STSM.16.M88.4 [R57], R4 ;  /* 0x0000000439007844 */ /* 0x0009e40000000200 */
[----:B----4-:R-:W-:Y:S02]  /*66210*/  PRMT R7, R60, 0x5210, R8 ;  /* 0x000052103c077816 */ /* 0x010fe40000000008 */
[----:B-1----:R-:W-:Y:S01]  /*66220*/  STL.64 [R1+0x2978], R16 ;  /* 0x0029781001007387 */ /* 0x002fe20000100a00 */
[----:B------:R-:W-:Y:S01]  /*66230*/  IMAD.MOV.U32 R24, RZ, RZ, R50 ;  /* 0x000000ffff187224 */ /* 0x000fe200078e0032 */
[----:B------:R-:W1:Y:S02]  /*66240*/  LDC R60, c[0x0][0x244] ;  /* 0x00009100ff3c7b82 */ /* 0x000e640000000800 */
[----:B------:R4:W-:Y:S04]  /*66250*/  STL [R1+0x2960], R18 ;  /* 0x0029601201007387 */ /* 0x0009e80000100800 */
[----:B------:R0:W-:Y:S04]  /*66260*/  STL [R1+0x2950], R19 ;  /* 0x0029501301007387 */ /* 0x0001e80000100800 */
[----:B----4-:R-:W4:Y:S04]  /*66270*/  LDL.LU R18, [R1+0xe5c] ;  /* 0x000e5c0001127983 */ /* 0x010f280000300800 */
[----:B0-----:R-:W4:Y:S01]  /*66280*/  LDL.LU R19, [R1+0x1270] ;  /* 0x0012700001137983 */ /* 0x001f220000300800 */
[----:B--2---:R-:W-:-:S02]  /*66290*/  PRMT R4, R15, 0x5210, R0 ;  /* 0x000052100f047816 */ /* 0x004fc40000000000 */
[----:B---3--:R-:W-:Y:S02]  /*662a0*/  PRMT R6, R13, 0x5210, R2 ;  /* 0x000052100d067816 */ /* 0x008fe40000000002 */
[----:B------:R-:W-:Y:S01]  /*662b0*/  PRMT R5, R14, 0x5210, R3 ;  /* 0x000052100e057816 */ /* 0x000fe20000000003 */
[----:B------:R-:W-:Y:S01]  /*662c0*/  NOP ;  /* 0x0000000000007918 */ /* 0x000fe20000000000 */
[----:B------:R-:W0:Y:S01]  /*662d0*/  LDS.128 R12, [R57] ;  /* 0x00000000390c7984 */ /* 0x000e220000000c00 */
[----:B------:R-:W-:-:S03]  /*662e0*/  NOP ;  /* 0x0000000000007918 */ /* 0x000fc60000000000 */
[----:B------:R2:W-:Y:S02]  /*662f0*/  STSM.16.M88.4 [R57], R4 ;  /* 0x0000000439007844 */ /* 0x0005e40000000200 */
[----:B--2---:R-:W-:Y:S02]  /*66300*/  PRMT R4, R25, 0x5210, R9 ;  /* 0x0000521019047816 */ /* 0x004fe40000000009 */
[----:B------:R-:W-:Y:S02]  /*66310*/  PRMT R5, R52, 0x5210, R10 ;  /* 0x0000521034057816 */ /* 0x000fe4000000000a */
[----:B------:R-:W-:Y:S01]  /*66320*/  PRMT R6, R49, 0x5210, R11 ;  /* 0x0000521031067816 */ /* 0x000fe2000000000b */
[----:B------:R-:W-:Y:S01]  /*66330*/  NOP ;  /* 0x0000000000007918 */ /* 0x000fe20000000000 */
[----:B------:R-:W2:Y:S04]  /*66340*/  LDS.128 R8, [R57] ;  /* 0x0000000039087984 */ /* 0x000ea80000000c00 */
[----:B0-----:R0:W-:Y:S01]  /*66350*/  STL.64 [R1+0x2970], R12 ;  /* 0x0029700c01007387 */ /* 0x0011e20000100a00 */
[----:B------:R-:W-:Y:S01]  /*66360*/  PRMT R7, R61, 0x5210, R48 ;  /* 0x000052103d077816 */ /* 0x000fe20000000030 */
[----:B------:R-:W-:-:S02]  /*66370*/  NOP ;  /* 0x0000000000007918 */ /* 0x000fc40000000000 */
[----:B------:R3:W-:Y:S01]  /*66380*/  STL.64 [R1+0x2958], R14 ;  /* 0x0029580e01007387 */ /* 0x0007e20000100a00 */
[----:B------:R-:W1:Y:S03]  /*66390*/  LDC R52, c[0x0][0x244] ;  /* 0x00009100ff347b82 */ /* 0x000e660000000800 */
[----:B------:R-:W4:Y:S04]  /*663a0*/  LDL.LU R26, [R1+0x50] ;  /* 0x00005000011a7983 */ /* 0x000f280000300800 */
[----:B------:R-:W4:Y:S01]  /*663b0*/  LDL.LU R27, [R1+0x40] ;  /* 0x00004000011b7983 */ /* 0x000f220000300800 */
[----:B------:R-:W-:Y:S01]  /*663c0*/  IMAD.MOV.U32 R25, RZ, RZ, R51 ;  /* 0x000000ffff197224 */ /* 0x000fe200078e0033 */
[----:B------:R-:W1:Y:S02]  /*663d0*/  LDC R61, c[0x0][0x244] ;  /* 0x00009100ff3d7b82 */ /* 0x000e640000000800 */
[----:B0-----:R-:W4:Y:S04]  /*663e0*/  LDL R12, [R1+0x12a8] ;  /* 0x0012a800010c7983 */ /* 0x001f280000100800 */
[----:B------:R-:W4:Y:S04]  /*663f0*/  LDL R17, [R1+0x12bc] ;  /* 0x0012bc0001117983 */ /* 0x000f280000100800 */
[----:B------:R-:W4:Y:S04]  /*66400*/  LDL R16, [R1+0x12b8] ;  /* 0x0012b80001107983 */ /* 0x000f280000100800 */
[----:B---3--:R-:W3:Y:S04]  /*66410*/  LDL R15, [R1+0x12b4] ;  /* 0x0012b400010f7983 */ /* 0x008ee80000100800 */
[----:B------:R-:W3:Y:S04]  /*66420*/  LDL R14, [R1+0x12b0] ;  /* 0x0012b000010e7983 */ /* 0x000ee80000100800 */
[----:B------:R-:W3:Y:S04]  /*66430*/  LDL R13, [R1+0x12ac] ;  /* 0x0012ac00010d7983 */ /* 0x000ee80000100800 */
[----:B--2---:R-:W-:Y:S04]  /*66440*/  STL.64 [R1+0x2968], R8 ;  /* 0x0029680801007387 */ /* 0x004fe80000100a00 */
[----:B------:R0:W-:Y:S04]  /*66450*/  STL [R1+0x2948], R11 ;  /* 0x0029480b01007387 */ /* 0x0001e80000100800 */
[----:B0-----:R-:W2:Y:S04]  /*66460*/  LDL.LU R11, [R1+0x12c0] ;  /* 0x0012c000010b7983 */ /* 0x001ea80000300800 */
[----:B------:R0:W-:Y:S02]  /*66470*/  STSM.16.M88.4 [R57], R4 ;  /* 0x0000000439007844 */ /* 0x0001e40000000200 */
[----:B0-----:R-:W0:Y:S01]  /*66480*/  LDC R6, c[0x0][0x244] ;  /* 0x00009100ff067b82 */ /* 0x001e220000000800 */
[C---:B----4-:R-:W-:Y:S01]  /*66490*/  IMAD R0, R19.reuse, UR4, RZ ;  /* 0x0000000413007c24 */ /* 0x050fe2000f8e02ff */
[----:B------:R-:W-:Y:S01]  /*664a0*/  ISETP.GE.AND P1, PT, R19, UR10, PT ;  /* 0x0000000a13007c0c */ /* 0x000fe2000bf26270 */
[----:B------:R-:W-:Y:S01]  /*664b0*/  IMAD R20, R18, UR5, RZ ;  /* 0x0000000512147c24 */ /* 0x000fe2000f8e02ff */
[----:B------:R-:W-:-:S02]  /*664c0*/  ULDC.64 UR4, c[0x0][0x220] ;  /* 0x0000880000047ab9 */ /* 0x000fc40000000a00 */
[----:B------:R-:W-:Y:S02]  /*664d0*/  IADD3 R48, P2, R0, UR6, RZ ;  /* 0x0000000600307c10 */ /* 0x000fe4000ff5e0ff */
[----:B------:R-:W-:Y:S01]  /*664e0*/  ISETP.LT.AND P1, PT, R18, UR25, !P1 ;  /* 0x0000001912007c0c */ /* 0x000fe2000cf21270 */
[----:B------:R-:W-:Y:S01]  /*664f0*/  ULDC UR25, c[0x0][0x248] ;  /* 0x0000920000197ab9 */ /* 0x000fe20000000800 */
[----:B------:R-:W-:Y:S01]  /*66500*/  LEA.HI.X.SX32 R7, R0, UR7, 0x1, P2 ;  /* 0x0000000700077c11 */ /* 0x000fe200090f0eff */
[----:B------:R-:W-:Y:S01]  /*66510*/  ULDC.64 UR6, c[0x0][0x220] ;  /* 0x0000880000067ab9 */ /* 0x000fe20000000a00 */
[----:B------:R-:W-:Y:S02]  /*66520*/  SHF.R.S32.HI R21, RZ, 0x1f, R20 ;  /* 0x0000001fff157819 */ /* 0x000fe40000011414 */
[----:B------:R-:W-:-:S05]  /*66530*/  IADD3 R2, P4, R20, R48, RZ ;  /* 0x0000003014027210 */ /* 0x000fca0007f9e0ff */
[----:B------:R-:W-:Y:S01]  /*66540*/  IMAD.X R3, R21, 0x1, R7, P4 ;  /* 0x0000000115037824 */ /* 0x000fe200020e0607 */
[----:B------:R-:W-:Y:S01]  /*66550*/  NOP ;  /* 0x0000000000007918 */ /* 0x000fe20000000000 */
[----:B------:R-:W-:Y:S01]  /*66560*/  PRMT R4, R26, 0x7770, RZ ;  /* 0x000077701a047816 */ /* 0x000fe200000000ff */
[C---:B------:R-:W-:Y:S01]  /*66570*/  IMAD R5, R12.reuse, UR8, RZ ;  /* 0x000000080c057c24 */ /* 0x040fe2000f8e02ff */
[----:B------:R-:W-:-:S03]  /*66580*/  ISETP.GE.AND P2, PT, R12, UR12, PT ;  /* 0x0000000c0c007c0c */ /* 0x000fc6000bf46270 */
[----:B------:R0:W-:Y:S01]  /*66590*/  @P1 STG.E.U8 desc[UR32][R2.64], R4 ;  /* 0x0000000402001986 */ /* 0x0001e2000c101120 */
[----:B------:R-:W-:Y:S01]  /*665a0*/  PRMT R58, R26, 0x7773, RZ ;  /* 0x000077731a3a7816 */ /* 0x000fe200000000ff */
[----:B------:R-:W-:Y:S01]  /*665b0*/  ULDC.64 UR12, c[0x0][0x228] ;  /* 0x00008a00000c7ab9 */ /* 0x000fe20000000a00 */
[C---:B------:R-:W-:Y:S01]  /*665c0*/  IADD3 R49, P3, R5.reuse, UR4, RZ ;  /* 0x0000000405317c10 */ /* 0x040fe2000ff7e0ff */
[----:B------:R-:W-:Y:S01]  /*665d0*/  ULDC.64 UR8, c[0x0][0x228] ;  /* 0x00008a0000087ab9 */ /* 0x000fe20000000a00 */
[----:B------:R-:W-:Y:S01]  /*665e0*/  ISETP.LT.AND P2, PT, R18, UR27, !P2 ;  /* 0x0000001b12007c0c */ /* 0x000fe2000d741270 */
[----:B------:R-:W-:Y:S01]  /*665f0*/  ULDC UR27, c[0x0][0x248] ;  /* 0x00009200001b7ab9 */ /* 0x000fe20000000800 */
[----:B------:R-:W-:Y:S01]  /*66600*/  LEA.HI.X.SX32 R5, R5, UR5, 0x1, P3 ;  /* 0x0000000505057c11 */ /* 0x000fe200098f0eff */
[----:B------:R-:W-:Y:S01]  /*66610*/  ULDC.64 UR4, c[0x0][0x220] ;  /* 0x0000880000047ab9 */ /* 0x000fe20000000a00 */
[----:B------:R-:W-:Y:S01]  /*66620*/  IADD3 R50, P3, R20, R49, RZ ;  /* 0x0000003114327210 */ /* 0x000fe20007f7e0ff */
[----:B0-----:R-:W-:Y:S01]  /*66630*/  IMAD R3, R6, 0x40, R0 ;  /* 0x0000004006037824 */ /* 0x001fe200078e0200 */
[----:B------:R-:W-:-:S03]  /*66640*/  ISETP.GE.AND P1, PT, R18, UR11, PT ;  /* 0x0000000b12007c0c */ /* 0x000fc6000bf26270 */
[----:B------:R-:W-:Y:S01]  /*66650*/  IMAD.X R51, R21, 0x1, R5, P3 ;  /* 0x0000000115337824 */ /* 0x000fe200018e0605 */
[----:B------:R-:W-:Y:S01]  /*66660*/  PRMT R0, R26, 0x7771, RZ ;  /* 0x000077711a007816 */ /* 0x000fe200000000ff */
[----:B------:R-:W-:Y:S01]  /*66670*/  ULDC.64 UR10, c[0x0][0x228] ;  /* 0x00008a00000a7ab9 */ /* 0x000fe20000000a00 */
[----:B------:R-:W-:-:S03]  /*66680*/  IADD3 R2, P3, R3, UR4, RZ ;  /* 0x0000000403027c10 */ /* 0x000fc6000ff7e0ff */
[----:B------:R1:W-:Y:S02]  /*66690*/  @P2 STG.E.U8 desc[UR32][R50.64], R0 ;  /* 0x0000000032002986 */ /* 0x0003e4000c101120 */
[----:B-1----:R-:W-:Y:S01]  /*666a0*/  IMAD R0, R52, 0x20, R3 ;  /* 0x0000002034007824 */ /* 0x002fe200078e0203 */
[----:B------:R-:W-:Y:S01]  /*666b0*/  LEA.HI.X.SX32 R3, R3, UR5, 0x1, P3 ;  /* 0x0000000503037c11 */ /* 0x000fe200098f0eff */
[----:B------:R-:W-:Y:S01]  /*666c0*/  ULDC.64 UR4, c[0x0][0x220] ;  /* 0x0000880000047ab9 */ /* 0x000fe20000000a00 */
[----:B--2---:R-:W-:Y:S02]  /*666d0*/  ISETP.LT.AND P4, PT, R11, UR20, !P1 ;  /* 0x000000140b007c0c */ /* 0x004fe4000cf81270 */
[----:B------:R-:W-:Y:S02]  /*666e0*/  IADD3 R50, P2, R20, R2, RZ ;  /* 0x0000000214327210 */ /* 0x000fe40007f5e0ff */
[----:B------:R-:W-:Y:S01]  /*666f0*/  PRMT R52, R26, 0x7772, RZ ;  /* 0x000077721a347816 */ /* 0x000fe200000000ff */
[----:B------:R-:W-:Y:S01]  /*66700*/  IMAD R56, R56, 0x20, R0 ;  /* 0x0000002038387824 */ /* 0x000fe200078e0200 */
[----:B------:R-:W-:Y:S01]  /*66710*/  ISETP.LT.AND P5, PT, R16, UR16, !P1 ;  /* 0x0000001010007c0c */ /* 0x000fe2000cfa1270 */
[----:B------:R-:W-:Y:S01]  /*66720*/  IMAD.X R51, R21, 0x1, R3, P2 ;  /* 0x0000000115337824 */ /* 0x000fe200010e0603 */
[----:B------:R-:W-:Y:S01]  /*66730*/  IADD3 R6, P2, R0, UR4, RZ ;  /* 0x0000000400067c10 */ /* 0x000fe2000ff5e0ff */
[----:B------:R-:W2:Y:S01]  /*66740*/  LDL.LU R26, [R1+0x170] ;  /* 0x00017000011a7983 */ /* 0x000ea20000300800 */
[----:B------:R-:W-:Y:S01]  /*66750*/  IADD3 R4, P3, R56, UR6, RZ ;  /* 0x0000000638047c10 */ /* 0x000fe2000ff7e0ff */
[----:B------:R-:W-:Y:S01]  /*66760*/  ULDC UR4, c[0x0][0x22c] ;  /* 0x00008b0000047ab9 */ /* 0x000fe20000000800 */
[----:B------:R-:W-:Y:S01]  /*66770*/  PRMT R54, R27, 0x7770, RZ ;  /* 0x000077701b367816 */ /* 0x000fe200000000ff */
[----:B------:R0:W-:Y:S01]  /*66780*/  @P4 STG.E.U8 desc[UR32][R50.64], R52 ;  /* 0x0000003432004986 */ /* 0x0001e2000c101120 */
[----:B------:R-:W-:Y:S01]  /*66790*/  ISETP.LT.AND P4, PT, R17, UR18, !P1 ;  /* 0x0000001211007c0c */ /* 0x000fe2000cf81270 */
[----:B------:R-:W-:Y:S01]  /*667a0*/  ULDC UR16, c[0x0][0x248] ;  /* 0x0000920000107ab9 */ /* 0x000fe20000000800 */
[----:B------:R-:W-:Y:S01]  /*667b0*/  LEA.HI.X.SX32 R0, R0, UR5, 0x1, P2 ;  /* 0x0000000500007c11 */ /* 0x000fe200090f0eff */
[----:B------:R-:W-:Y:S01]  /*667c0*/  ULDC UR20, c[0x0][0x248] ;  /* 0x0000920000147ab9 */ /* 0x000fe20000000800 */
[----:B------:R-:W-:Y:S01]  /*667d0*/  LEA.HI.X.SX32 R55, R56, UR7, 0x1, P3 ;  /* 0x0000000738377c11 */ /* 0x000fe200098f0eff */
[----:B------:R-:W-:Y:S01]  /*667e0*/  ULDC UR18, c[0x0][0x248] ;  /* 0x0000920000127ab9 */ /* 0x000fe20000000800 */
[----:B0-----:R-:W-:Y:S01]  /*667f0*/  IADD3 R52, P2, R20, R6, RZ ;  /* 0x0000000614347210 */ /* 0x001fe20007f5e0ff */
[----:B------:R-:W-:Y:S01]  /*66800*/  VIADD R51, R18, 0x2 ;  /* 0x0000000212337836 */ /* 0x000fe20000000000 */
[----:B------:R-:W-:Y:S01]  /*66810*/  IADD3 R50, P3, R20, R4, RZ ;  /* 0x0000000414327210 */ /* 0x000fe20007f7e0ff */
[----:B------:R-:W-:Y:S01]  /*66820*/  IMAD R56, R60, 0x20, R56 ;  /* 0x000000203c387824 */ /* 0x000fe200078e0238 */
[----:B------:R-:W-:Y:S01]  /*66830*/  ULDC.64 UR6, c[0x0][0x220] ;  /* 0x0000880000067ab9 */ /* 0x000fe20000000a00 */
[----:B------:R-:W-:Y:S01]  /*66840*/  IMAD.X R53, R21, 0x1, R0, P2 ;  /* 0x0000000115357824 */ /* 0x000fe200010e0600 */
[----:B------:R-:W-:Y:S01]  /*66850*/  ISETP.GE.AND P2, PT, R51, UR4, PT ;  /* 0x0000000433007c0c */ /* 0x000fe2000bf46270 */
[----:B------:R-:W-:Y:S01]  /*66860*/  IMAD.X R51, R21, 0x1, R55, P3 ;  /* 0x0000000115337824 */ /* 0x000fe200018e0637 */
[----:B------:R-:W-:-:S02]  /*66870*/  ULDC.64 UR4, c[0x0][0x220] ;  /* 0x0000880000047ab9 */ /* 0x000fc40000000a00 */
[----:B------:R0:W-:Y:S04]  /*66880*/  @P4 STG.E.U8 desc[UR32][R52.64], R58 ;  /* 0x0000003a34004986 */ /* 0x0001e8000c101120 */
[----:B------:R1:W-:Y:S01]  /*66890*/  @P5 STG.E.U8 desc[UR32][R50.64], R54 ;  /* 0x0000003632005986 */ /* 0x0003e2000c101120 */
[----:B0-----:R-:W-:Y:S01]  /*668a0*/  IMAD R53, R61, 0x20, R56 ;  /* 0x000000203d357824 */ /* 0x001fe200078e0238 */
[----:B-1----:R-:W-:-:S04]  /*668b0*/  IADD3 R50, P3, R56, UR4, RZ ;  /* 0x0000000438327c10 */ /* 0x002fc8000ff7e0ff */
[----:B------:R-:W-:Y:S01]  /*668c0*/  IADD3 R51, P4, R53, UR6, RZ ;  /* 0x0000000635337c10 */ /* 0x000fe2000ff9e0ff */
[----:B------:R-:W-:Y:S01]  /*668d0*/  IMAD R54, R59, 0x20, R53 ;  /* 0x000000203b367824 */ /* 0x000fe200078e0235 */
[----:B------:R-:W-:Y:S01]  /*668e0*/  LEA.HI.X.SX32 R56, R56, UR5, 0x1, P3 ;  /* 0x0000000538387c11 */ /* 0x000fe200098f0eff */
[----:B------:R-:W-:Y:S01]  /*668f0*/  ULDC.64 UR4, c[0x0][0x220] ;  /* 0x0000880000047ab9 */ /* 0x000fe20000000a00 */
[----:B---3--:R-:W-:Y:S01]  /*66900*/  ISETP.LT.AND P3, PT, R15, UR14, !P1 ;  /* 0x0000000e0f007c0c */ /* 0x008fe2000cf61270 */
[----:B------:R-:W-:Y:S01]  /*66910*/  ULDC UR14, c[0x0][0x228] ;  /* 0x00008a00000e7ab9 */ /* 0x000fe20000000800 */
[----:B------:R-:W-:Y:S01]  /*66920*/  LEA.HI.X.SX32 R53, R53, UR7, 0x1, P4 ;  /* 0x0000000735357c11 */ /* 0x000fe2000a0f0eff */
[----:B------:R-:W-:Y:S01]  /*66930*/  ULDC.64 UR6, c[0x0][0x228] ;  /* 0x00008a0000067ab9 */ /* 0x000fe20000000a00 */
[----:B------:R-:W-:Y:S01]  /*66940*/  ISETP.LT.AND P4, PT, R14, UR12, !P1 ;  /* 0x0000000c0e007c0c */ /* 0x000fe2000cf81270 */
[----:B------:R-:W-:Y:S01]  /*66950*/  ULDC UR12, c[0x0][0x228] ;  /* 0x00008a00000c7ab9 */ /* 0x000fe20000000800 */
[----:B------:R-:W-:-:S02]  /*66960*/  IADD3 R58, P5, R20, R50, RZ ;  /* 0x00000032143a7210 */ /* 0x000fc40007fbe0ff */
[----:B------:R-:W-:Y:S02]  /*66970*/  IADD3 R60, P6, R20, R51, RZ ;  /* 0x00000033143c7210 */ /* 0x000fe40007fde0ff */
[----:B------:R-:W-:Y:S01]  /*66980*/  PRMT R9, R27, 0x7771, RZ ;  /* 0x000077711b097816 */ /* 0x000fe200000000ff */
[----:B------:R-:W-:Y:S01]  /*66990*/  IMAD.X R59, R21, 0x1, R56, P5 ;  /* 0x00000001153b7824 */ /* 0x000fe200028e0638 */
[----:B------:R-:W-:Y:S01]  /*669a0*/  PRMT R8, R27, 0x7772, RZ ;  /* 0x000077721b087816 */ /* 0x000fe200000000ff */
[----:B------:R-:W-:-:S03]  /*669b0*/  IMAD.X R61, R21, 0x1, R53, P6 ;  /* 0x00000001153d7824 */ /* 0x000fc600030e0635 */
[----:B------:R-:W-:Y:S04]  /*669c0*/  @P3 STG.E.U8 desc[UR32][R58.64], R9 ;  /* 0x000000093a003986 */ /* 0x000fe8000c101120 */
[----:B------:R0:W-:Y:S02]  /*669d0*/  @P4 STG.E.U8 desc[UR32][R60.64], R8 ;  /* 0x000000083c004986 */ /* 0x0001e4000c101120 */
[----:B0-----:R-:W-:Y:S02]  /*669e0*/  PRMT R60, R27, 0x7773, RZ ;  /* 0x000077731b3c7816 */ /* 0x001fe400000000ff */
[----:B------:R-:W3:Y:S01]  /*669f0*/  LDL.LU R27, [R1+0x140] ;  /* 0x00014000011b7983 */ /* 0x000ee20000300800 */
[C---:B------:R-:W-:Y:S01]  /*66a00*/  IADD3 R52, P5, R54.reuse, UR4, RZ ;  /* 0x0000000436347c10 */ /* 0x040fe2000ffbe0ff */
[----:B------:R-:W-:Y:S01]  /*66a10*/  ULDC UR4, c[0x0][0x248] ;  /* 0x0000920000047ab9 */ /* 0x000fe20000000800 */
[----:B------:R-:W-:Y:S01]  /*66a20*/  ISETP.LT.AND P1, PT, R13, UR10, !P1 ;  /* 0x0000000a0d007c0c */ /* 0x000fe2000cf21270 */
[----:B------:R-:W4:Y:S01]  /*66a30*/  LDL.LU R45, [R1+0x54] ;  /* 0x00005400012d7983 */ /* 0x000f220000300800 */
[----:B------:R-:W-:-:S02]  /*66a40*/  LEA.HI.X.SX32 R54, R54, UR5, 0x1, P5 ;  /* 0x0000000536367c11 */ /* 0x000fc4000a8f0eff */
[C---:B------:R-:W-:Y:S01]  /*66a50*/  IADD3 R58, P3, R20.reuse, R52, RZ ;  /* 0x00000034143a7210 */ /* 0x040fe20007f7e0ff */
[----:B------:R-:W-:Y:S01]  /*66a60*/  VIADD R8, R20, UR4 ;  /* 0x0000000414087c36 */ /* 0x000fe20008000000 */
[----:B------:R-:W-:Y:S01]  /*66a70*/  ULDC.64 UR4, c[0x0][0x228] ;  /* 0x00008a0000047ab9 */ /* 0x000fe20000000a00 */
[----:B------:R-:W-:Y:S02]  /*66a80*/  ULDC UR10, c[0x0][0x228] ;  /* 0x00008a00000a7ab9 */ /* 0x000fe40000000800 */
[----:B------:R-:W-:Y:S01]  /*66a90*/  IMAD.X R59, R21, 0x1, R54, P3 ;  /* 0x00000001153b7824 */ /* 0x000fe200018e0636 */
[----:B------:R-:W-:Y:S01]  /*66aa0*/  ISETP.LT.AND P3, PT, R19, UR8, !P0 ;  /* 0x0000000813007c0c */ /* 0x000fe2000c761270 */
[----:B------:R-:W-:-:S03]  /*66ab0*/  ULDC UR8, c[0x0][0x228] ;  /* 0x00008a0000087ab9 */ /* 0x000fc60000000800 */
[----:B------:R0:W-:Y:S01]  /*66ac0*/  @P1 STG.E.U8 desc[UR32][R58.64], R60 ;  /* 0x0000003c3a001986 */ /* 0x0001e2000c101120 */
[----:B------:R-:W-:Y:S01]  /*66ad0*/  ISETP.LT.AND P1, PT, R12, UR6, !P0 ;  /* 0x000000060c007c0c */ /* 0x000fe2000c721270 */
[----:B------:R-:W-:Y:S01]  /*66ae0*/  ULDC UR6, c[0x0][0x228] ;  /* 0x00008a0000067ab9 */ /* 0x000fe20000000800 */
[----:B------:R-:W-:Y:S02]  /*66af0*/  SHF.R.S32.HI R9, RZ, 0x1f, R8 ;  /* 0x0000001fff097819 */ /* 0x000fe40000011408 */
[C---:B0-----:R-:W-:Y:S02]  /*66b00*/  IADD3 R58, P4, R8.reuse, R48, RZ ;  /* 0x00000030083a7210 */ /* 0x041fe40007f9e0ff */
[----:B------:R-:W-:-:S03]  /*66b10*/  IADD3 R60, P5, R8, R49, RZ ;  /* 0x00000031083c7210 */ /* 0x000fc60007fbe0ff */
[C---:B------:R-:W-:Y:S02]  /*66b20*/  IMAD.X R59, R9.reuse, 0x1, R7, P4 ;  /* 0x00000001093b7824 */ /* 0x040fe400020e0607 */
[----:B------:R-:W-:Y:S01]  /*66b30*/  IMAD.X R61, R9, 0x1, R5, P5 ;  /* 0x00000001093d7824 */ /* 0x000fe200028e0605 */
[----:B------:R-:W-:Y:S01]  /*66b40*/  ISETP.LT.AND P4, PT, R11, UR4, !P0 ;  /* 0x000000040b007c0c */ /* 0x000fe2000c781270 */
[----:B------:R-:W-:Y:S01]  /*66b50*/  ULDC UR4, c[0x0][0x228] ;  /* 0x00008a0000047ab9 */ /* 0x000fe20000000800 */
[C---:B--2---:R-:W-:Y:S02]  /*66b60*/  PRMT R21, R26.reuse, 0x7770, RZ ;  /* 0x000077701a157816 */ /* 0x044fe400000000ff */
[----:B------:R-:W-:-:S03]  /*66b70*/  PRMT R20, R26, 0x7771, RZ ;  /* 0x000077711a147816 */ /* 0x000fc600000000ff */
[----:B------:R0:W-:Y:S04]  /*66b80*/  @P3 STG.E.U8 desc[UR32][R58.64], R21 ;  /* 0x000000153a003986 */ /* 0x0001e8000c101120 */
[----:B------:R1:W-:Y:S01]  /*66b90*/  @P1 STG.E.U8 desc[UR32][R60.64], R20 ;  /* 0x000000143c001986 */ /* 0x0003e2000c101120 */
[C---:B0-----:R-:W-:Y:S02]  /*66ba0*/  PRMT R21, R26.reuse, 0x7772, RZ ;  /* 0x000077721a157816 */ /* 0x041fe400000000ff */
[----:B-1----:R-:W-:Y:S02]  /*66bb0*/  PRMT R20, R26, 0x7773, RZ ;  /* 0x000077731a147816 */ /* 0x002fe400000000ff */
[----:B------:R-:W2:Y:S01]  /*66bc0*/  LDL.LU R26, [R1+0x44] ;  /* 0x00004400011a7983 */ /* 0x000ea20000300800 */
[----:B------:R-:W-:Y:S01]  /*66bd0*/  ISETP.LT.AND P3, PT, R17, UR22, !P0 ;  /* 0x0000001611007c0c */ /* 0x000fe2000c761270 */
[----:B------:R-:W-:Y:S01]  /*66be0*/  ULDC UR22, c[0x0][0x248] ;  /* 0x0000920000167ab9 */ /* 0x000fe20000000800 */
[----:B------:R-:W-:-:S02]  /*66bf0*/  IADD3 R58, P5, R8, R2, RZ ;  /* 0x00000002083a7210 */ /* 0x000fc40007fbe0ff */
[----:B------:R-:W-:-:S03]  /*66c00*/  IADD3 R60, P6, R8, R6, RZ ;  /* 0x00000006083c7210 */ /* 0x000fc60007fde0ff */
[C---:B------:R-:W-:Y:S01]  /*66c10*/  IMAD.X R59, R9.reuse, 0x1, R3, P5 ;  /* 0x00000001093b7824 */ /* 0x040fe200028e0603 */
[----:B------:R-:W-:Y:S01]  /*66c20*/  ISETP.LT.AND P1, PT, R16, UR24, !P0 ;  /* 0x0000001810007c0c */ /* 0x000fe2000c721270 */
[----:B------:R-:W-:Y:S01]  /*66c30*/  IMAD.X R61, R9, 0x1, R0, P6 ;  /* 0x00000001093d7824 */ /* 0x000fe200030e0600 */
[C---:B------:R-:W-:Y:S01]  /*66c40*/  IADD3 R22, P5, R8.reuse, R50, RZ ;  /* 0x0000003208167210 */ /* 0x040fe20007fbe0ff */
[----:B------:R-:W-:Y:S01]  /*66c50*/  ULDC UR24, c[0x0][0x248] ;  /* 0x0000920000187ab9 */ /* 0x000fe20000000800 */
[----:B------:R0:W-:Y:S04]  /*66c60*/  @P4 STG.E.U8 desc[UR32][R58.64], R21 ;  /* 0x000000153a004986 */ /* 0x0001e8000c101120 */
[----:B------:R3:W-:Y:S01]  /*66c70*/  @P3 STG.E.U8 desc[UR32][R60.64], R20 ;  /* 0x000000143c003986 */ /* 0x0007e2000c101120 */
[----:B------:R-:W-:Y:S01]  /*66c80*/  ISETP.LT.AND P3, PT, R15, UR26, !P0 ;  /* 0x0000001a0f007c0c */ /* 0x000fe2000c761270 */
[----:B------:R-:W-:Y:S01]  /*66c90*/  IMAD.X R23, R9, 0x1, R56, P5 ;  /* 0x0000000109177824 */ /* 0x000fe200028e0638 */
[----:B------:R-:W-:Y:S01]  /*66ca0*/  ULDC UR26, c[0x0][0x248] ;  /* 0x00009200001a7ab9 */ /* 0x000fe20000000800 */
[----:B0-----:R-:W-:-:S05]  /*66cb0*/  IADD3 R58, P4, R8, R4, RZ ;  /* 0x00000004083a7210 */ /* 0x001fca0007f9e0ff */
[----:B------:R-:W-:Y:S01]  /*66cc0*/  IMAD.X R59, R9, 0x1, R55, P4 ;  /* 0x00000001093b7824 */ /* 0x000fe200020e0637 */
[----:B---3--:R-:W-:-:S05]  /*66cd0*/  PRMT R60, R27, 0x7770, RZ ;  /* 0x000077701b3c7816 */ /* 0x008fca00000000ff */
[----:B------:R0:W-:Y:S01]  /*66ce0*/  @P1 STG.E.U8 desc[UR32][R58.64], R60 ;  /* 0x0000003c3a001986 */ /* 0x0001e2000c101120 */
[C---:B------:R-:W-:Y:S02]  /*66cf0*/  PRMT R20, R27.reuse, 0x7772, RZ ;  /* 0x000077721b147816 */ /* 0x040fe400000000ff */
[----:B0-----:R-:W-:Y:S02]  /*66d00*/  PRMT R59, R27, 0x7771, RZ ;  /* 0x000077711b3b7816 */ /* 0x001fe400000000ff */
[C---:B------:R-:W-:Y:S02]  /*66d10*/  IADD3 R60, P1, R8.reuse, R51, RZ ;  /* 0x00000033083c7210 */ /* 0x040fe40007f3e0ff */
[----:B------:R-:W-:Y:S01]  /*66d20*/  IADD3 R58, P5, R8, R52, RZ ;  /* 0x00000034083a7210 */ /* 0x000fe20007fbe0ff */
[----:B------:R0:W-:Y:S02]  /*66d30*/  @P3 STG.E.U8 desc[UR32][R22.64], R59 ;  /* 0x0000003b16003986 */ /* 0x0001e4000c101120 */
[----:B------:R-:W-:-:S02]  /*66d40*/  IMAD.X R61, R9, 0x1, R53, P1 ;  /* 0x00000001093d7824 */ /* 0x000fc400008e0635 */
[----:B0-----:R-:W-:Y:S01]  /*66d50*/  IMAD.X R59, R9, 0x1, R54, P5 ;  /* 0x00000001093b7824 */ /* 0x001fe200028e0636 */
[----:B------:R-:W-:Y:S02]  /*66d60*/  PRMT R9, R27, 0x7773, RZ ;  /* 0x000077731b097816 */ /* 0x000fe400000000ff */
[----:B------:R-:W3:Y:S01]  /*66d70*/  LDL.LU R27, [R1+0x174] ;  /* 0x00017400011b7983 */ /* 0x000ee20000300800 */
[----:B------:R-:W-:Y:S01]  /*66d80*/  ISETP.LT.AND P4, PT, R14, UR4, !P0 ;  /* 0x000000040e007c0c */ /* 0x000fe2000c781270 */
[----:B------:R-:W-:Y:S01]  /*66d90*/  ULDC UR4, c[0x0][0x248] ;  /* 0x0000920000047ab9 */ /* 0x000fe20000000800 */
[----:B------:R-:W-:Y:S01]  /*66da0*/  ISETP.LT.AND P0, PT, R13, UR6, !P0 ;  /* 0x000000060d007c0c */ /* 0x000fe2000c701270 */
[----:B------:R-:W-:-:S10]  /*66db0*/  ULDC UR6, c[0x0][0x228] ;  /* 0x00008a0000067ab9 */ /* 0x000fd40000000800 */
[----:B------:R-:W-:Y:S04]  /*66dc0*/  @P4 STG.E.U8 desc[UR32][R60.64], R20 ;  /* 0x000000143c004986 */ /* 0x000fe8000c101120 */
[----:B------:R0:W-:Y:S01]  /*66dd0*/  @P0 STG.E.U8 desc[UR32][R58.64], R9 ;  /* 0x000000093a000986 */ /* 0x0001e2000c101120 */
[----:B------:R-:W-:Y:S01]  /*66de0*/  ISETP.LT.AND P4, PT, R19, UR6, !P2 ;  /* 0x0000000613007c0c */ /* 0x000fe2000d781270 */
[----:B------:R-:W-:Y:S01]  /*66df0*/  ULDC UR6, c[0x0][0x228] ;  /* 0x00008a0000067ab9 */ /* 0x000fe20000000800 */
[----:B------:R-:W-:Y:S01]  /*66e00*/  ISETP.LT.AND P3, PT, R12, UR8, !P2 ;  /* 0x000000080c007c0c */ /* 0x000fe2000d761270 */
[----:B------:R-:W-:Y:S01]  /*66e10*/  ULDC UR8, c[0x0][0x228] ;  /* 0x00008a0000087ab9 */ /* 0x000fe20000000800 */
[----:B0-----:R-:W-:Y:S01]  /*66e20*/  VIADD R59, R8, UR4 ;  /* 0x00000004083b7c36 */ /* 0x001fe20008000000 */
[----:B------:R-:W-:Y:S01]  /*66e30*/  ULDC UR4, c[0x0][0x22c] ;  /* 0x00008b0000047ab9 */ /* 0x000fe20000000800 */
[----:B------:R-:W-:-:S03]  /*66e40*/  VIADD R60, R18, 0x3 ;  /* 0x00000003123c7836 */ /* 0x000fc60000000000 */
[----:B------:R-:W-:Y:S02]  /*66e50*/  SHF.R.S32.HI R58, RZ, 0x1f, R59 ;  /* 0x0000001fff3a7819 */ /* 0x000fe4000001143b */
[----:B------:R-:W-:Y:S02]  /*66e60*/  IADD3 R22, P1, R59, R48, RZ ;  /* 0x000000303b167210 */ /* 0x000fe40007f3e0ff */
[----:B------:R-:W-:Y:S01]  /*66e70*/  ISETP.LT.AND P0, PT, R11, UR10, !P2 ;  /* 0x0000000a0b007c0c */ /* 0x000fe2000d701270 */
[----:B------:R-:W-:Y:S01]  /*66e80*/  ULDC UR10, c[0x0][0x228] ;  /* 0x00008a00000a7ab9 */ /* 0x000fe20000000800 */
[----:B------:R-:W-:Y:S01]  /*66e90*/  IADD3 R20, P5, R59, R49, RZ ;  /* 0x000000313b147210 */ /* 0x000fe20007fbe0ff */
[----:B------:R-:W-:Y:S01]  /*66ea0*/  IMAD.X R23, R58, 0x1, R7, P1 ;  /* 0x000000013a177824 */ /* 0x000fe200008e0607 */
[----:B------:R-:W-:Y:S01]  /*66eb0*/  ISETP.GE.AND P1, PT, R60, UR4, PT ;  /* 0x000000043c007c0c */ /* 0x000fe2000bf26270 */
[----:B------:R-:W-:Y:S01]  /*66ec0*/  ULDC UR4, c[0x0][0x228] ;  /* 0x00008a0000047ab9 */ /* 0x000fe20000000800 */
[----:B----4-:R-:W-:-:S02]  /*66ed0*/  PRMT R61, R45, 0x7770, RZ ;  /* 0x000077702d3d7816 */ /* 0x010fc400000000ff */
[----:B------:R-:W-:Y:S01]  /*66ee0*/  IADD3 R60, P6, R59, R2, RZ ;  /* 0x000000023b3c7210 */ /* 0x000fe20007fde0ff */
[----:B------:R-:W-:Y:S01]  /*66ef0*/  IMAD.X R21, R58, 0x1, R5, P5 ;  /* 0x000000013a157824 */ /* 0x000fe200028e0605 */
[C---:B------:R-:W-:Y:S01]  /*66f00*/  PRMT R9, R45.reuse, 0x7771, RZ ;  /* 0x000077712d097816 */ /* 0x040fe200000000ff */
[----:B------:R0:W-:Y:S01]  /*66f10*/  @P4 STG.E.U8 desc[UR32][R22.64], R61 ;  /* 0x0000003d16004986 */ /* 0x0001e2000c101120 */
[----:B------:R-:W-:-:S03]  /*66f20*/  PRMT R8, R45, 0x7772, RZ ;  /* 0x000077722d087816 */ /* 0x000fc600000000ff */
[----:B------:R1:W-:Y:S01]  /*66f30*/  @P3 STG.E.U8 desc[UR32][R20.64], R9 ;  /* 0x0000000914003986 */ /* 0x0003e2000c101120 */
[----:B0-----:R-:W-:Y:S01]  /*66f40*/  IMAD.X R61, R58, 0x1, R3, P6 ;  /* 0x000000013a3d7824 */ /* 0x001fe200030e0603 */
[----:B------:R-:W-:Y:S01]  /*66f50*/  ISETP.LT.AND P3, PT, R17, UR4, !P2 ;  /* 0x0000000411007c0c */ /* 0x000fe2000d761270 */
[----:B------:R-:W-:-:S03]  /*66f60*/  ULDC UR4, c[0x0][0x22c] ;  /* 0x00008b0000047ab9 */ /* 0x000fc60000000800 */
[----:B------:R0:W-:Y:S01]  /*66f70*/  @P0 STG.E.U8 desc[UR32][R60.64], R8 ;  /* 0x000000083c000986 */ /* 0x0001e2000c101120 */
[C---:B------:R-:W-:Y:S02]  /*66f80*/  IADD3 R28, P0, R59.reuse, R6, RZ ;  /* 0x000000063b1c7210 */ /* 0x040fe40007f1e0ff */
[----:B-1----:R-:W-:Y:S02]  /*66f90*/  IADD3 R20, P5, R59, R4, RZ ;  /* 0x000000043b147210 */ /* 0x002fe40007fbe0ff */
[----:B------:R-:W-:Y:S01]  /*66fa0*/  ISETP.LT.AND P4, PT, R16, UR6, !P2 ;  /* 0x0000000610007c0c */ /* 0x000fe2000d781270 */
[----:B------:R-:W-:Y:S01]  /*66fb0*/  IMAD.X R29, R58, 0x1, R0, P0 ;  /* 0x000000013a1d7824 */ /* 0x000fe200000e0600 */
[----:B------:R-:W-:Y:S01]  /*66fc0*/  ISETP.LT.AND P6, PT, R15, UR8, !P2 ;  /* 0x000000080f007c0c */ /* 0x000fe2000d7c1270 */
[----:B0-----:R-:W-:Y:S01]  /*66fd0*/  VIADD R60, R18, 0x4 ;  /* 0x00000004123c7836 */ /* 0x001fe20000000000 */
[----:B------:R-:W-:Y:S01]  /*66fe0*/  PRMT R22, R45, 0x7773, RZ ;  /* 0x000077732d167816 */ /* 0x000fe200000000ff */
[----:B------:R-:W-:Y:S01]  /*66ff0*/  IMAD.X R21, R58, 0x1, R55, P5 ;  /* 0x000000013a157824 */ /* 0x000fe200028e0637 */
[----:B------:R-:W4:Y:S01]  /*67000*/  LDL.LU R45, [R1+0x144] ;  /* 0x00014400012d7983 */ /* 0x000f220000300800 */
[----:B------:R-:W-:Y:S01]  /*67010*/  ULDC UR6, c[0x0][0x228] ;  /* 0x00008a0000067ab9 */ /* 0x000fe20000000800 */
[----:B------:R-:W-:Y:S01]  /*67020*/  ISETP.GE.AND P0, PT, R60, UR4, PT ;  /* 0x000000043c007c0c */ /* 0x000fe2000bf06270 */
[----:B------:R-:W-:Y:S01]  /*67030*/  ULDC UR4, c[0x0][0x248] ;  /* 0x0000920000047ab9 */ /* 0x000fe20000000800 */
[----:B------:R-:W-:Y:S01]  /*67040*/  IADD3 R60, P5, R59, R50, RZ ;  /* 0x000000323b3c7210 */ /* 0x000fe20007fbe0ff */
[----:B------:R0:W-:Y:S01]  /*67050*/  @P3 STG.E.U8 desc[UR32][R28.64], R22 ;  /* 0x000000161c003986 */ /* 0x0001e2000c101120 */
[----:B------:R-:W-:-:S03]  /*67060*/  ULDC UR8, c[0x0][0x228] ;  /* 0x00008a0000087ab9 */ /* 0x000fc60000000800 */
[----:B------:R-:W-:Y:S01]  /*67070*/  IMAD.X R61, R58, 0x1, R56, P5 ;  /* 0x000000013a3d7824 */ /* 0x000fe200028e0638 */
[----:B------:R-:W-:Y:S01]  /*67080*/  ISETP.LT.AND P3, PT, R14, UR6, !P2 ;  /* 0x000000060e007c0c */ /* 0x000fe2000d761270 */
[----:B------:R-:W-:Y:S01]  /*67090*/  ULDC UR6, c[0x0][0x228] ;  /* 0x00008a0000067ab9 */ /* 0x000fe20000000800 */
[----:B0-----:R-:W-:-:S05]  /*670a0*/  IADD3 R22, P5, R59, R52, RZ ;  /* 0x000000343b167210 */ /* 0x001fca0007fbe0ff */
[----:B------:R-:W-:Y:S01]  /*670b0*/  IMAD.X R23, R58, 0x1, R54, P5 ;  /* 0x000000013a177824 */ /* 0x000fe200028e0636 */
[----:B------:R-:W-:Y:S01]  /*670c0*/  ISETP.LT.AND P2, PT, R13, UR8, !P2 ;  /* 0x000000080d007c0c */ /* 0x000fe2000d741270 */
[----:B------:R-:W-:Y:S01]  /*670d0*/  ULDC UR8, c[0x0][0x228] ;  /* 0x00008a0000087ab9 */ /* 0x000fe20000000800 */
[C---:B--2---:R-:W-:Y:S02]  /*670e0*/  PRMT R9, R26.reuse, 0x7770, RZ ;  /* 0x000077701a097816 */ /* 0x044fe400000000ff */
[----:B------:R-:W-:-:S03]  /*670f0*/  PRMT R8, R26, 0x7771, RZ ;  /* 0x000077711a087816 */ /* 0x000fc600000000ff */
[----:B------:R-:W-:Y:S04]  /*67100*/  @P4 STG.E.U8 desc[UR32][R20.64], R9 ;  /* 0x0000000914004986 */ /* 0x000fe8000c101120 */
[----:B------:R0:W-:Y:S02]  /*67110*/  @P6 STG.E.U8 desc[UR32][R60.64], R8 ;  /* 0x000000083c006986 */ /* 0x0001e4000c101120 */
[----:B0-----:R-:W-:-:S05]  /*67120*/  IADD3 R8, P4, R59, R51, RZ ;  /* 0x000000333b087210 */ /* 0x001fca0007f9e0ff */
[----:B------:R-:W-:Y:S01]  /*67130*/  IMAD.X R9, R58, 0x1, R53, P4 ;  /* 0x000000013a097824 */ /* 0x000fe200020e0635 */
[----:B------:R-:W-:-:S05]  /*67140*/  PRMT R58, R26, 0x7772, RZ ;  /* 0x000077721a3a7816 */ /* 0x000fca00000000ff */
[----:B------:R0:W-:Y:S01]  /*67150*/  @P3 STG.E.U8 desc[UR32][R8.64], R58 ;  /* 0x0000003a08003986 */ /* 0x0001e2000c101120 */
[----:B------:R-:W-:Y:S01]  /*67160*/  VIADD R59, R59, UR4 ;  /* 0x000000043b3b7c36 */ /* 0x000fe20008000000 */
[----:B------:R-:W-:Y:S01]  /*67170*/  ISETP.LT.AND P4, PT, R19, UR10, !P1 ;  /* 0x0000000a13007c0c */ /* 0x000fe2000cf81270 */
[----:B------:R-:W-:Y:S01]  /*67180*/  ULDC UR10, c[0x0][0x228] ;  /* 0x00008a00000a7ab9 */ /* 0x000fe20000000800 */
[----:B------:R-:W-:Y:S01]  /*67190*/  ISETP.LT.AND P5, PT, R12, UR6, !P1 ;  /* 0x000000060c007c0c */ /* 0x000fe2000cfa1270 */
[----:B------:R-:W-:Y:S01]  /*671a0*/  ULDC UR6, c[0x0][0x228] ;  /* 0x00008a0000067ab9 */ /* 0x000fe20000000800 */
[----:B0-----:R-:W-:Y:S01]  /*671b0*/  PRMT R58, R26, 0x7773, RZ ;  /* 0x000077731a3a7816 */ /* 0x001fe200000000ff */
[----:B------:R-:W-:Y:S01]  /*671c0*/  ULDC UR4, c[0x0][0x22c] ;  /* 0x00008b0000047ab9 */ /* 0x000fe20000000800 */
[----:B------:R-:W2:Y:S01]  /*671d0*/  LDL.LU R26, [R1+0x58] ;  /* 0x00005800011a7983 */ /* 0x000ea20000300800 */
[----:B------:R-:W-:Y:S02]  /*671e0*/  SHF.R.S32.HI R60, RZ, 0x1f, R59 ;  /* 0x0000001fff3c7819 */ /* 0x000fe4000001143b */
[----:B------:R-:W-:Y:S01]  /*671f0*/  IADD3 R20, P6, R59, R48, RZ ;  /* 0x000000303b147210 */ /* 0x000fe20007fde0ff */
[----:B------:R0:W-:Y:S04]  /*67200*/  @P2 STG.E.U8 desc[UR32][R22.64], R58 ;  /* 0x0000003a16002986 */ /* 0x0001e8000c101120 */
[----:B------:R-:W-:Y:S01]  /*67210*/  IMAD.X R21, R60, 0x1, R7, P6 ;  /* 0x000000013c157824 */ /* 0x000fe200030e0607 */
[----:B---3--:R-:W-:-:S02]  /*67220*/  PRMT R61, R27, 0x7770, RZ ;  /* 0x000077701b3d7816 */ /* 0x008fc400000000ff */
[C---:B0-----:R-:W-:Y:S02]  /*67230*/  PRMT R58, R27.reuse, 0x7771, RZ ;  /* 0x000077711b3a7816 */ /* 0x041fe400000000ff */
[C---:B------:R-:W-:Y:S01]  /*67240*/  PRMT R22, R27.reuse, 0x7772, RZ ;  /* 0x000077721b167816 */ /* 0x040fe200000000ff */
[----:B------:R0:W-:Y:S02]  /*67250*/  @P4 STG.E.U8 desc[UR32][R20.64], R61 ;  /* 0x0000003d14004986 */ /* 0x0001e4000c101120 */
[----:B0-----:R-:W-:Y:S01]  /*67260*/  PRMT R61, R27, 0x7773, RZ ;  /* 0x000077731b3d7816 */ /* 0x001fe200000000ff */
[----:B------:R-:W-:Y:S02]  /*67270*/  IMAD.MOV.U32 R27, RZ, RZ, R24 ;  /* 0x000000ffff1b7224 */ /* 0x000fe400078e0018 */
[----:B------:R-:W3:Y:S01]  /*67280*/  LDL.LU R24, [R1+0x48] ;  /* 0x0000480001187983 */ /* 0x000ee20000300800 */
[----:B------:R-:W-:-:S05]  /*67290*/  IADD3 R8, P3, R59, R49, RZ ;  /* 0x000000313b087210 */ /* 0x000fca0007f7e0ff */
[C---:B------:R-:W-:Y:S01]  /*672a0*/  IMAD.X R9, R60.reuse, 0x1, R5, P3 ;  /* 0x000000013c097824 */ /* 0x040fe200018e0605 */
[C---:B------:R-:W-:Y:S02]  /*672b0*/  IADD3 R30, P4, R59.reuse, R6, RZ ;  /* 0x000000063b1e7210 */ /* 0x040fe40007f9e0ff */
[C---:B------:R-:W-:Y:S02]  /*672c0*/  IADD3 R32, P3, R59.reuse, R2, RZ ;  /* 0x000000023b207210 */ /* 0x040fe40007f7e0ff */
[----:B------:R0:W-:Y:S01]  /*672d0*/  @P5 STG.E.U8 desc[UR32][R8.64], R58 ;  /* 0x0000003a08005986 */ /* 0x0001e2000c101120 */
[----:B------:R-:W-:Y:S01]  /*672e0*/  IADD3 R28, P5, R59, R4, RZ ;  /* 0x000000043b1c7210 */ /* 0x000fe20007fbe0ff */
[C---:B------:R-:W-:Y:S01]  /*672f0*/  IMAD.X R31, R60.reuse, 0x1, R0, P4 ;  /* 0x000000013c1f7824 */ /* 0x040fe200020e0600 */
[----:B------:R-:W-:Y:S01]  /*67300*/  ISETP.LT.AND P2, PT, R11, UR6, !P1 ;  /* 0x000000060b007c0c */ /* 0x000fe2000cf41270 */
[C---:B------:R-:W-:Y:S01]  /*67310*/  IMAD.X R33, R60.reuse, 0x1, R3, P3 ;  /* 0x000000013c217824 */ /* 0x040fe200018e0603 */
[----:B------:R-:W-:Y:S01]  /*67320*/  IADD3 R20, P4, R59, R50, RZ ;  /* 0x000000323b147210 */ /* 0x000fe20007f9e0ff */
[----:B------:R-:W-:Y:S01]  /*67330*/  IMAD.X R29, R60, 0x1, R55, P5 ;  /* 0x000000013c1d7824 */ /* 0x000fe200028e0637 */
[----:B------:R-:W-:Y:S01]  /*67340*/  ISETP.LT.AND P3, PT, R17, UR8, !P1 ;  /* 0x0000000811007c0c */ /* 0x000fe2000cf61270 */
[----:B------:R-:W-:Y:S01]  /*67350*/  ULDC UR6, c[0x0][0x228] ;  /* 0x00008a0000067ab9 */ /* 0x000fe20000000800 */
[----:B------:R-:W-:Y:S01]  /*67360*/  ISETP.LT.AND P6, PT, R14, UR14, !P1 ;  /* 0x0000000e0e007c0c */ /* 0x000fe2000cfc1270 */
[----:B------:R-:W-:Y:S01]  /*67370*/  IMAD.X R21, R60, 0x1, R56, P4 ;  /* 0x000000013c157824 */ /* 0x000fe200020e0638 */
[----:B0-----:R-:W-:Y:S01]  /*67380*/  IADD3 R8, P5, R59, R51, RZ ;  /* 0x000000333b087210 */ /* 0x001fe20007fbe0ff */
[----:B------:R-:W-:Y:S01]  /*67390*/  VIADD R58, R18, 0x5 ;  /* 0x00000005123a7836 */ /* 0x000fe20000000000 */
[----:B------:R-:W-:Y:S01]  /*673a0*/  ISETP.LT.AND P4, PT, R16, UR10, !P1 ;  /* 0x0000000a10007c0c */ /* 0x000fe2000cf81270 */
[----:B------:R-:W-:-:S02]  /*673b0*/  ULDC UR8, c[0x0][0x228] ;  /* 0x00008a0000087ab9 */ /* 0x000fc40000000800 */
[----:B------:R4:W-:Y:S01]  /*673c0*/  @P2 STG.E.U8 desc[UR32][R32.64], R22 ;  /* 0x0000001620002986 */ /* 0x0009e2000c101120 */
[----:B------:R-:W-:Y:S01]  /*673d0*/  IMAD.X R9, R60, 0x1, R53, P5 ;  /* 0x000000013c097824 */ /* 0x000fe200028e0635 */
[----:B------:R-:W-:Y:S01]  /*673e0*/  ISETP.LT.AND P5, PT, R15, UR12, !P1 ;  /* 0x0000000c0f007c0c */ /* 0x000fe2000cfa1270 */
[----:B------:R-:W-:Y:S01]  /*673f0*/  IMAD.MOV.U32 R42, RZ, RZ, R27 ;  /* 0x000000ffff2a7224 */ /* 0x000fe200078e001b */
[----:B------:R0:W-:Y:S01]  /*67400*/  @P3 STG.E.U8 desc[UR32][R30.64], R61 ;  /* 0x0000003d1e003986 */ /* 0x0001e2000c101120 */
[----:B------:R-:W-:Y:S01]  /*67410*/  ISETP.GE.AND P2, PT, R58, UR4, PT ;  /* 0x000000043a007c0c */ /* 0x000fe2000bf46270 */
[----:B------:R-:W-:Y:S01]  /*67420*/  ULDC UR4, c[0x0][0x248] ;  /* 0x0000920000047ab9 */ /* 0x000fe20000000800 */
[----:B------:R-:W-:Y:S01]  /*67430*/  ISETP.LT.AND P1, PT, R13, UR6, !P1 ;  /* 0x000000060d007c0c */ /* 0x000fe2000cf21270 */
[----:B------:R-:W-:Y:S01]  /*67440*/  ULDC UR6, c[0x0][0x228] ;  /* 0x00008a0000067ab9 */ /* 0x000fe20000000800 */
[----:B------:R-:W-:Y:S01]  /*67450*/  ISETP.LT.AND P3, PT, R19, UR8, !P0 ;  /* 0x0000000813007c0c */ /* 0x000fe2000c761270 */
[----:B------:R-:W-:Y:S01]  /*67460*/  ULDC UR8, c[0x0][0x228] ;  /* 0x00008a0000087ab9 */ /* 0x000fe20000000800 */
[----:B------:R-:W-:Y:S01]  /*67470*/  STL.64 [R1+0x2a68], R18 ;  /* 0x002a681201007387 */ /* 0x000fe20000100a00 */
[----:B------:R-:W-:Y:S01]  /*67480*/  ULDC UR10, c[0x0][0x248] ;  /* 0x00009200000a7ab9 */ /* 0x000fe20000000800 */
[----:B------:R-:W-:Y:S01]  /*67490*/  ULDC UR12, c[0x0][0x248] ;  /* 0x00009200000c7ab9 */ /* 0x000fe20000000800 */
[----:B------:R-:W-:Y:S01]  /*674a0*/  ULDC UR14, c[0x0][0x248] ;  /* 0x00009200000e7ab9 */ /* 0x000fe20000000800 */
[----:B----4-:R-:W-:-:S02]  /*674b0*/  PRMT R22, R45, 0x7770, RZ ;  /* 0x000077702d167816 */ /* 0x010fc400000000ff */
[C---:B0-----:R-:W-:Y:S02]  /*674c0*/  PRMT R61, R45.reuse, 0x7771, RZ ;  /* 0x000077712d3d7816 */ /* 0x041fe400000000ff */
[----:B------:R-:W-:Y:S01]  /*674d0*/  PRMT R58, R45, 0x7772, RZ ;  /* 0x000077722d3a7816 */ /* 0x000fe200000000ff */
[----:B------:R-:W-:Y:S04]  /*674e0*/  @P4 STG.E.U8 desc[UR32][R28.64], R22 ;  /* 0x000000161c004986 */ /* 0x000fe8000c101120 */
[----:B------:R0:W-:Y:S04]  /*674f0*/  @P5 STG.E.U8 desc[UR32][R20.64], R61 ;  /* 0x0000003d14005986 */ /* 0x0001e8000c101120 */
[----:B------:R1:W-:Y:S01]  /*67500*/  @P6 STG.E.U8 desc[UR32][R8.64], R58 ;  /* 0x0000003a08006986 */ /* 0x0003e2000c101120 */
[C---:B0-----:R-:W-:Y:S01]  /*67510*/  IADD3 R20, P4, R59.reuse, R52, RZ ;  /* 0x000000343b147210 */ /* 0x041fe20007f9e0ff */
[----:B-1----:R-:W-:Y:S01]  /*67520*/  VIADD R58, R59, UR4 ;  /* 0x000000043b3a7c36 */ /* 0x002fe20008000000 */
[----:B------:R-:W-:-:S03]  /*67530*/  ULDC UR4, c[0x0][0x228] ;  /* 0x00008a0000047ab9 */ /* 0x000fc60000000800 */
[----:B------:R-:W-:Y:S01]  /*67540*/  IMAD.X R21, R60, 0x1, R54, P4 ;  /* 0x000000013c157824 */ /* 0x000fe200020e0636 */
[----:B------:R-:W-:Y:S02]  /*67550*/  PRMT R60, R45, 0x7773, RZ ;  /* 0x000077732d3c7816 */ /* 0x000fe400000000ff */
[----:B------:R-:W-:Y:S02]  /*67560*/  SHF.R.S32.HI R59, RZ, 0x1f, R58 ;  /* 0x0000001fff3b7819 */ /* 0x000fe4000001143a */
[----:B------:R-:W-:Y:S01]  /*67570*/  IADD3 R8, P5, R58, R48, RZ ;  /* 0x000000303a087210 */ /* 0x000fe20007fbe0ff */
[----:B------:R0:W-:Y:S01]  /*67580*/  @P1 STG.E.U8 desc[UR32][R20.64], R60 ;  /* 0x0000003c14001986 */ /* 0x0001e2000c101120 */
[----:B------:R-:W-:Y:S01]  /*67590*/  ISETP.LT.AND P4, PT, R12, UR6, !P0 ;  /* 0x000000060c007c0c */ /* 0x000fe2000c781270 */
[----:B------:R-:W-:Y:S02]  /*675a0*/  ULDC UR6, c[0x0][0x228] ;  /* 0x00008a0000067ab9 */ /* 0x000fe40000000800 */
[----:B------:R-:W-:Y:S01]  /*675b0*/  IMAD.X R9, R59, 0x1, R7, P5 ;  /* 0x000000013b097824 */ /* 0x000fe200028e0607 */
[----:B------:R-:W-:Y:S01]  /*675c0*/  ISETP.LT.AND P1, PT, R11, UR4, !P0 ;  /* 0x000000040b007c0c */ /* 0x000fe2000c721270 */
[----:B------:R-:W-:Y:S01]  /*675d0*/  ULDC UR4, c[0x0][0x228] ;  /* 0x00008a0000047ab9 */ /* 0x000fe20000000800 */
[----:B0-----:R-:W-:-:S05]  /*675e0*/  IADD3 R20, P5, R58, R49, RZ ;  /* 0x000000313a147210 */ /* 0x001fca0007fbe0ff */
[----:B------:R-:W-:Y:S01]  /*675f0*/  IMAD.X R21, R59, 0x1, R5, P5 ;  /* 0x000000013b157824 */ /* 0x000fe200028e0605 */
[----:B--2---:R-:W-:-:S05]  /*67600*/  PRMT R61, R26, 0x7770, RZ ;  /* 0x000077701a3d7816 */ /* 0x004fca00000000ff */
[----:B------:R0:W-:Y:S01]  /*67610*/  @P3 STG.E.U8 desc[UR32][R8.64], R61 ;  /* 0x0000003d08003986 */ /* 0x0001e2000c101120 */
[----:B------:R-:W-:Y:S02]  /*67620*/  IADD3 R60, P3, R58, R2, RZ ;  /* 0x000000023a3c7210 */ /* 0x000fe40007f7e0ff */
[----:B0-----:R-:W-:-:S03]  /*67630*/  PRMT R9, R26, 0x7771, RZ ;  /* 0x000077711a097816 */ /* 0x001fc600000000ff */
[----:B------:R-:W-:Y:S01]  /*67640*/  IMAD.X R61, R59, 0x1, R3, P3 ;  /* 0x000000013b3d7824 */ /* 0x000fe200018e0603 */
[----:B------:R-:W-:Y:S02]  /*67650*/  PRMT R8, R26, 0x7772, RZ ;  /* 0x000077721a087816 */ /* 0x000fe400000000ff */
[----:B------:R-:W-:Y:S01]  /*67660*/  ISETP.LT.AND P3, PT, R17, UR4, !P0 ;  /* 0x0000000411007c0c */ /* 0x000fe2000c761270 */
[----:B------:R-:W-:Y:S01]  /*67670*/  @P4 STG.E.U8 desc[UR32][R20.64], R9 ;  /* 0x0000000914004986 */ /* 0x000fe2000c101120 */
[----:B------:R-:W-:-:S03]  /*67680*/  ULDC UR4, c[0x0][0x228] ;  /* 0x00008a0000047ab9 */ /* 0x000fc60000000800 */
[----:B------:R0:W-:Y:S01]  /*67690*/  @P1 STG.E.U8 desc[UR32][R60.64], R8 ;  /* 0x000000083c001986 */ /* 0x0001e2000c101120 */
[----:B------:R-:W-:Y:S01]  /*676a0*/  ISETP.LT.AND P1, PT, R16, UR4, !P0 ;  /* 0x0000000410007c0c */ /* 0x000fe2000c721270 */
[----:B------:R-:W-:Y:S01]  /*676b0*/  ULDC UR4, c[0x0][0x228] ;  /* 0x00008a0000047ab9 */ /* 0x000fe20000000800 */
[C---:B------:R-:W-:Y:S02]  /*676c0*/  IADD3 R16, P5, R58.reuse, R4, RZ ;  /* 0x000000043a107210 */ /* 0x040fe40007fbe0ff */
[----:B0-----:R-:W-:Y:S02]  /*676d0*/  IADD3 R60, P4, R58, R6, RZ ;  /* 0x000000063a3c7210 */ /* 0x001fe40007f9e0ff */
[----:B------:R-:W-:-:S03]  /*676e0*/  PRMT R9, R26, 0x7773, RZ ;  /* 0x000077731a097816 */ /* 0x000fc600000000ff */
[C---:B------:R-:W-:Y:S02]  /*676f0*/  IMAD.X R61, R59.reuse, 0x1, R0, P4 ;  /* 0x000000013b3d7824 */ /* 0x040fe400020e0600 */
[----:B------:R-:W-:Y:S01]  /*67700*/  IMAD.X R17, R59, 0x1, R55, P5 ;  /* 0x000000013b117824 */ /* 0x000fe200028e0637 */
[----:B------:R-:W-:Y:S01]  /*67710*/  ISETP.LT.AND P4, PT, R15, UR4, !P0 ;  /* 0x000000040f007c0c */ /* 0x000fe2000c781270 */
[----:B------:R-:W-:Y:S01]  /*67720*/  ULDC UR4, c[0x0][0x228] ;  /* 0x00008a0000047ab9 */ /* 0x000fe20000000800 */
[----:B------:R0:W-:Y:S01]  /*67730*/  @P3 STG.E.U8 desc[UR32][R60.64], R9 ;  /* 0x000000093c003986 */ /* 0x0001e2000c101120 */
[----:B------:R-:W-:Y:S01]  /*67740*/  ISETP.LT.AND P3, PT, R14, UR6, !P0 ;  /* 0x000000060e007c0c */ /* 0x000fe2000c761270 */
[----:B------:R-:W-:Y:S01]  /*67750*/  ULDC UR6, c[0x0][0x228] ;  /* 0x00008a0000067ab9 */ /* 0x000fe20000000800 */
[----:B------:R-:W-:-:S05]  /*67760*/  IADD3 R14, P5, R58, R50, RZ ;  /* 0x000000323a0e7210 */ /* 0x000fca0007fbe0ff */
[----:B------:R-:W-:Y:S01]  /*67770*/  IMAD.X R15, R59, 0x1, R56, P5 ;  /* 0x000000013b0f7824 */ /* 0x000fe200028e0638 */
[----:B---3--:R-:W-:-:S05]  /*67780*/  PRMT R8, R24, 0x7770, RZ ;  /* 0x0000777018087816 */ /* 0x008fca00000000ff */
[----:B------:R1:W-:Y:S01]  /*67790*/  @P1 STG.E.U8 desc[UR32][R16.64], R8 ;  /* 0x0000000810001986 */ /* 0x0003e2000c101120 */
[----:B0-----:R-:W-:Y:S02]  /*677a0*/  IADD3 R60, P1, R58, R51, RZ ;  /* 0x000000333a3c7210 */ /* 0x001fe40007f3e0ff */
[----:B------:R-:W-:-:S03]  /*677b0*/  PRMT R9, R24, 0x7771, RZ ;  /* 0x0000777118097816 */ /* 0x000fc600000000ff */
[----:B------:R-:W-:Y:S01]  /*677c0*/  IMAD.X R61, R59, 0x1, R53, P1 ;  /* 0x000000013b3d7824 */ /* 0x000fe200008e0635 */
[----:B------:R-:W-:Y:S01]  /*677d0*/  ISETP.LT.AND P0, PT, R13, UR4, !P0 ;  /* 0x000000040d007c0c */ /* 0x000fe2000c701270 */
[----:B------:R-:W-:Y:S01]  /*677e0*/  @P4 STG.E.U8 desc[UR32][R14.64], R9 ;  /* 0x000000090e004986 */ /* 0x000fe2000c101120 */
[----:B------:R-:W-:Y:S01]  /*677f0*/  ULDC UR4, c[0x0][0x248] ;  /* 0x0000920000047ab9 */ /* 0x000fe20000000800 */
[----:B-1----:R-:W-:Y:S01]  /*67800*/  PRMT R8, R24, 0x7772, RZ ;  /* 0x0000777218087816 */ /* 0x002fe200000000ff */
[----:B------:R-:W-:Y:S01]  /*67810*/  VIADD R16, R58, UR4 ;  /* 0x000000043a107c36 */ /* 0x000fe20008000000 */
[----:B------:R-:W-:Y:S01]  /*67820*/  ISETP.LT.AND P1, PT, R19, UR6, !P2 ;  /* 0x0000000613007c0c */ /* 0x000fe2000d721270 */
[----:B------:R-:W-:Y:S01]  /*67830*/  ULDC UR4, c[0x0][0x228] ;  /* 0x00008a0000047ab9 */ /* 0x000fe20000000800 */
[----:B------:R-:W-:Y:S01]  /*67840*/  ULDC UR6, c[0x0][0x248] ;  /* 0x0000920000067ab9 */ /* 0x000fe20000000800 */
[----:B------:R0:W-:Y:S01]  /*67850*/  @P3 STG.E.U8 desc[UR32][R60.64], R8 ;  /* 0x000000083c003986 */ /* 0x0001e2000c101120 */
[----:B------:R-:W-:-:S02]  /*67860*/  SHF.R.S32.HI R40, RZ, 0x1f, R16 ;  /* 0x0000001fff287819 */ /* 0x000fc40000011410 */
[----:B0-----:R-:W-:Y:S02]  /*67870*/  IADD3 R60, P3, R58, R52, RZ ;  /* 0x000000343a3c7210 */ /* 0x001fe40007f7e0ff */
[----:B------:R-:W-:-:S03]  /*67880*/  PRMT R58, R24, 0x7773, RZ ;  /* 0x00007773183a7816 */ /* 0x000fc600000000ff */
[----:B------:R-:W-:Y:S01]  /*67890*/  IMAD.X R61, R59, 0x1, R54, P3 ;  /* 0x000000013b3d7824 */ /* 0x000fe200018e0636 */
[----:B------:R-:W-:Y:S02]  /*678a0*/  ISETP.LT.AND P3, PT, R12, UR8, !P2 ;  /* 0x000000080c007c0c */ /* 0x000fe4000d761270 */
[----:B------:R-:W-:Y:S02]  /*678b0*/  ISETP.LT.AND P5, PT, R11, UR4, !P2 ;  /* 0x000000040b007c0c */ /* 0x000fe4000d7a1270 */
[----:B------:R-:W-:Y:S01]  /*678c0*/  PRMT R9, R42, 0x7771, RZ ;  /* 0x000077712a097816 */ /* 0x000fe200000000ff */
[----:B------:R0:W-:Y:S01]  /*678d0*/  @P0 STG.E.U8 desc[UR32][R60.64], R58 ;  /* 0x0000003a3c000986 */ /* 0x0001e2000c101120 */
[C---:B------:R-:W-:Y:S01]  /*678e0*/  IADD3 R12, P4, R16.reuse, R48, RZ ;  /* 0x00000030100c7210 */ /* 0x040fe20007f9e0ff */
[----:B------:R-:W-:Y:S01]  /*678f0*/  VIADD R28, R16, UR6 ;  /* 0x00000006101c7c36 */ /* 0x000fe20008000000 */
[C---:B------:R-:W-:Y:S01]  /*67900*/  PRMT R59, R42.reuse, 0x7770, RZ ;  /* 0x000077702a3b7816 */ /* 0x040fe200000000ff */
[----:B------:R-:W-:Y:S01]  /*67910*/  ULDC UR8, c[0x0][0x248] ;  /* 0x0000920000087ab9 */ /* 0x000fe20000000800 */
[----:B------:R-:W-:Y:S01]  /*67920*/  PRMT R8, R42, 0x7772, RZ ;  /* 0x000077722a087816 */ /* 0x000fe200000000ff */
[----:B------:R-:W-:Y:S01]  /*67930*/  IMAD.X R13, R40, 0x1, R7, P4 ;  /* 0x00000001280d7824 */ /* 0x000fe200020e0607 */
[----:B------:R-:W-:Y:S01]  /*67940*/  ULDC UR4, c[0x0][0x248] ;  /* 0x0000920000047ab9 */ /* 0x000fe20000000800 */
[----:B------:R-:W-:Y:S01]  /*67950*/  ULDC UR6, c[0x0][0x248] ;  /* 0x0000920000067ab9 */ /* 0x000fe20000000800 */
[----:B0-----:R-:W-:-:S02]  /*67960*/  IADD3 R60, P0, R16, R49, RZ ;  /* 0x00000031103c7210 */ /* 0x001fc40007f1e0ff */
[----:B------:R-:W-:Y:S01]  /*67970*/  IADD3 R58, P4, R16, R2, RZ ;  /* 0x00000002103a7210 */ /* 0x000fe20007f9e0ff */
[----:B------:R0:W-:Y:S02]  /*67980*/  @P1 STG.E.U8 desc[UR32][R12.64], R59 ;  /* 0x0000003b0c001986 */ /* 0x0001e4000c101120 */
[----:B------:R-:W-:Y:S01]  /*67990*/  IMAD.X R61, R40, 0x1, R5, P0 ;  /* 0x00000001283d7824 */ /* 0x000fe200000e0605 */
[----:B------:R-:W-:-:S04]  /*679a0*/  IADD3 R14, P0, R16, R6, RZ ;  /* 0x00000006100e7210 */ /* 0x000fc80007f1e0ff */
[----:B------:R-:W-:Y:S01]  /*679b0*/  @P3 STG.E.U8 desc[UR32][R60.64], R9 ;  /* 0x000000093c003986 */ /* 0x000fe2000c101120 */
[----:B0-----:R-:W-:Y:S01]  /*679c0*/  IMAD.X R59, R40, 0x1, R3, P4 ;  /* 0x00000001283b7824 */ /* 0x001fe200020e0603 */
[----:B------:R-:W-:Y:S02]  /*679d0*/  SHF.R.S32.HI R38, RZ, 0x1f, R28 ;  /* 0x0000001fff267819 */ /* 0x000fe4000001141c */
[----:B------:R-:W-:Y:S02]  /*679e0*/  IADD3 R18, P4, R28, R48, RZ ;  /* 0x000000301c127210 */ /* 0x000fe40007f9e0ff */
[----:B------:R0:W-:Y:S01]  /*679f0*/  @P5 STG.E.U8 desc[UR32][R58.64], R8 ;  /* 0x000000083a005986 */ /* 0x0001e2000c101120 */
[----:B------:R-:W-:Y:S01]  /*67a00*/  IADD3 R34, P5, R16, R50, RZ ;  /* 0x0000003210227210 */ /* 0x000fe20007fbe0ff */
[----:B------:R-:W-:Y:S01]  /*67a10*/  IMAD.X R15, R40, 0x1, R0, P0 ;  /* 0x00000001280f7824 */ /* 0x000fe200000e0600 */
[----:B------:R-:W-:Y:S01]  /*67a20*/  IADD3 R44, P1, R28, R2, RZ ;  /* 0x000000021c2c7210 */ /* 0x000fe20007f3e0ff */
[----:B------:R-:W-:Y:S01]  /*67a30*/  IMAD.X R19, R38, 0x1, R7, P4 ;  /* 0x0000000126137824 */ /* 0x000fe200020e0607 */
[----:B------:R-:W-:Y:S01]  /*67a40*/  IADD3 R26, P0, R28, R6, RZ ;  /* 0x000000061c1a7210 */ /* 0x000fe20007f1e0ff */
[----:B------:R-:W-:Y:S01]  /*67a50*/  IMAD.X R35, R40, 0x1, R56, P5 ;  /* 0x0000000128237824 */ /* 0x000fe200028e0638 */
[----:B------:R-:W-:-:S02]  /*67a60*/  IADD3 R30, P5, R28, R4, RZ ;  /* 0x000000041c1e7210 */ /* 0x000fc40007fbe0ff */
[----:B0-----:R-:W-:Y:S01]  /*67a70*/  IADD3 R8, P3, R28, R49, RZ ;  /* 0x000000311c087210 */ /* 0x001fe20007f7e0ff */
[C---:B------:R-:W-:Y:S01]  /*67a80*/  IMAD.X R45, R38.reuse, 0x1, R3, P1 ;  /* 0x00000001262d7824 */ /* 0x040fe200008e0603 */
[----:B------:R0:W-:Y:S01]  /*67a90*/  STL.64 [R1+0xa98], R18 ;  /* 0x000a981201007387 */ /* 0x0001e20000100a00 */
[C---:B------:R-:W-:Y:S02]  /*67aa0*/  IMAD.X R27, R38.reuse, 0x1, R0, P0 ;  /* 0x00000001261b7824 */ /* 0x040fe400000e0600 */
[----:B------:R-:W-:Y:S02]  /*67ab0*/  IMAD.X R9, R38, 0x1, R5, P3 ;  /* 0x0000000126097824 */ /* 0x000fe400018e0605 */
[----:B------:R-:W-:Y:S01]  /*67ac0*/  VIADD R32, R28, UR8 ;  /* 0x000000081c207c36 */ /* 0x000fe20008000000 */
[----:B------:R-:W-:Y:S01]  /*67ad0*/  IADD3 R12, P6, R16, R4, RZ ;  /* 0x00000004100c7210 */ /* 0x000fe20007fde0ff */
[----:B------:R-:W-:Y:S01]  /*67ae0*/  IMAD.X R31, R38, 0x1, R55, P5 ;  /* 0x00000001261f7824 */ /* 0x000fe200028e0637 */
[----:B------:R-:W-:Y:S01]  /*67af0*/  STL.64 [R1+0xa90], R8 ;  /* 0x000a900801007387 */ /* 0x000fe20000100a00 */
[----:B------:R-:W-:Y:S01]  /*67b00*/  ULDC UR8, c[0x0][0x248] ;  /* 0x0000920000087ab9 */ /* 0x000fe20000000800 */
[----:B0-----:R-:W-:-:S02]  /*67b10*/  IADD3 R18, P4, R28, R50, RZ ;  /* 0x000000321c127210 */ /* 0x001fc40007f9e0ff */
[----:B------:R0:W-:Y:S01]  /*67b20*/  STL.64 [R1+0xa88], R44 ;  /* 0x000a882c01007387 */ /* 0x0001e20000100a00 */
[----:B------:R-:W-:-:S03]  /*67b30*/  SHF.R.S32.HI R37, RZ, 0x1f, R32 ;  /* 0x0000001fff257819 */ /* 0x000fc60000011420 */
[----:B------:R1:W-:Y:S01]  /*67b40*/  STL.64 [R1+0xa80], R26 ;  /* 0x000a801a01007387 */ /* 0x0003e20000100a00 */
[----:B------:R-:W-:-:S03]  /*67b50*/  IMAD.X R19, R38, 0x1, R56, P4 ;  /* 0x0000000126137824 */ /* 0x000fc600020e0638 */
[----:B------:R2:W-:Y:S01]  /*67b60*/  STL.64 [R1+0xa78], R30 ;  /* 0x000a781e01007387 */ /* 0x0005e20000100a00 */
[----:B0-----:R-:W-:Y:S02]  /*67b70*/  IADD3 R44, P1, R28, R51, RZ ;  /* 0x000000331c2c7210 */ /* 0x001fe40007f3e0ff */
[----:B-1----:R-:W-:-:S03]  /*67b80*/  IADD3 R26, P0, R32, R48, RZ ;  /* 0x00000030201a7210 */ /* 0x002fc60007f1e0ff */
[----:B------:R-:W-:Y:S01]  /*67b90*/  IMAD.X R45, R38, 0x1, R53, P1 ;  /* 0x00000001262d7824 */ /* 0x000fe200008e0635 */
[----:B------:R-:W-:Y:S02]  /*67ba0*/  IADD3 R8, P3, R16, R51, RZ ;  /* 0x0000003310087210 */ /* 0x000fe40007f7e0ff */
[----:B--2---:R-:W-:Y:S01]  /*67bb0*/  IADD3 R30, P5, R32, R49, RZ ;  /* 0x00000031201e7210 */ /* 0x004fe20007fbe0ff */
[C---:B------:R-:W-:Y:S01]  /*67bc0*/  IMAD.X R27, R37.reuse, 0x1, R7, P0 ;  /* 0x00000001251b7824 */ /* 0x040fe200000e0607 */
[----:B------:R0:W-:Y:S01]  /*67bd0*/  STL.64 [R1+0xa70], R18 ;  /* 0x000a701201007387 */ /* 0x0001e20000100a00 */
[----:B------:R-:W-:Y:S02]  /*67be0*/  IMAD.X R9, R40, 0x1, R53, P3 ;  /* 0x0000000128097824 */ /* 0x000fe400018e0635 */
[----:B------:R-:W-:Y:S01]  /*67bf0*/  IMAD.X R31, R37, 0x1, R5, P5 ;  /* 0x00000001251f7824 */ /* 0x000fe200028e0605 */
[C---:B------:R-:W-:Y:S01]  /*67c00*/  IADD3 R46, P3, R32.reuse, R6, RZ ;  /* 0x00000006202e7210 */ /* 0x040fe20007f7e0ff */
[----:B------:R1:W-:Y:S04]  /*67c10*/  STL.64 [R1+0xa68], R44 ;  /* 0x000a682c01007387 */ /* 0x0003e80000100a00 */
[----:B------:R2:W-:Y:S01]  /*67c20*/  STL.64 [R1+0xa60], R26 ;  /* 0x000a601a01007387 */ /* 0x0005e20000100a00 */
[----:B0-----:R-:W-:-:S03]  /*67c30*/  IADD3 R18, P4, R32, R2, RZ ;  /* 0x0000000220127210 */ /* 0x001fc60007f9e0ff */
[----:B------:R0:W-:Y:S01]  /*67c40*/  STL.64 [R1+0xa58], R30 ;  /* 0x000a581e01007387 */ /* 0x0001e20000100a00 */
[C---:B-1----:R-:W-:Y:S01]  /*67c50*/  IADD3 R44, P1, R32.reuse, R4, RZ ;  /* 0x00000004202c7210 */ /* 0x042fe20007f3e0ff */
[C---:B------:R-:W-:Y:S01]  /*67c60*/  IMAD.X R19, R37.reuse, 0x1, R3, P4 ;  /* 0x0000000125137824 */ /* 0x040fe200020e0603 */
[C---:B--2---:R-:W-:Y:S01]  /*67c70*/  IADD3 R26, P0, R32.reuse, R50, RZ ;  /* 0x00000032201a7210 */ /* 0x044fe20007f1e0ff */
[C---:B------:R-:W-:Y:S01]  /*67c80*/  IMAD.X R47, R37.reuse, 0x1, R0, P3 ;  /* 0x00000001252f7824 */ /* 0x040fe200018e0600 */
[----:B0-----:R-:W-:Y:S01]  /*67c90*/  IADD3 R30, P5, R32, R51, RZ ;  /* 0x00000033201e7210 */ /* 0x001fe20007fbe0ff */
[C---:B------:R-:W-:Y:S01]  /*67ca0*/  IMAD.X R45, R37.reuse, 0x1, R55, P1 ;  /* 0x00000001252d7824 */ /* 0x040fe200008e0637 */
[----:B------:R-:W-:Y:S01]  /*67cb0*/  IADD3 R28, P3, R28, R52, RZ ;  /* 0x000000341c1c7210 */ /* 0x000fe20007f7e0ff */
[----:B------:R-:W-:Y:S01]  /*67cc0*/  IMAD.X R27, R37, 0x1, R56, P0 ;  /* 0x00000001251b7824 */ /* 0x000fe200000e0638 */
[----:B------:R0:W-:Y:S01]  /*67cd0*/  STL.64 [R1+0xa50], R18 ;  /* 0x000a501201007387 */ /* 0x0001e20000100a00 */
[----:B------:R-:W-:-:S02]  /*67ce0*/  VIADD R36, R32, UR10 ;  /* 0x0000000a20247c36 */ /* 0x000fc40008000000 */
[----:B------:R-:W-:Y:S01]  /*67cf0*/  IMAD.X R31, R37, 0x1, R53, P5 ;  /* 0x00000001251f7824 */ /* 0x000fe200028e0635 */
[-C--:B------:R-:W-:Y:S01]  /*67d00*/  IADD3 R16, P4, R16, R52.reuse, RZ ;  /* 0x0000003410107210 */ /* 0x080fe20007f9e0ff */
[----:B------:R-:W-:Y:S01]  /*67d10*/  IMAD.X R29, R38, 0x1, R54, P3 ;  /* 0x00000001261d7824 */ /* 0x000fe200018e0636 */
[----:B------:R-:W-:Y:S01]  /*67d20*/  IADD3 R32, P1, R32, R52, RZ ;  /* 0x0000003420207210 */ /* 0x000fe20007f3e0ff */
[----:B------:R-:W-:Y:S01]  /*67d30*/  IMAD.X R13, R40, 0x1, R55, P6 ;  /* 0x00000001280d7824 */ /* 0x000fe200030e0637 */
[----:B------:R-:W-:Y:S01]  /*67d40*/  SHF.R.S32.HI R39, RZ, 0x1f, R36 ;  /* 0x0000001fff277819 */ /* 0x000fe20000011424 */
[----:B0-----:R-:W2:Y:S01]  /*67d50*/  LDL.LU.64 R18, [R1+0x2a68] ;  /* 0x002a680001127983 */ /* 0x001ea20000300a00 */
[----:B------:R-:W-:-:S03]  /*67d60*/  ULDC UR10, c[0x0][0x248] ;  /* 0x00009200000a7ab9 */ /* 0x000fc60000000800 */
[----:B------:R-:W-:Y:S04]  /*67d70*/  STL.64 [R1+0xa48], R46 ;  /* 0x000a482e01007387 */ /* 0x000fe80000100a00 */
[----:B------:R-:W-:Y:S01]  /*67d80*/  STL.64 [R1+0xa40], R44 ;  /* 0x000a402c01007387 */ /* 0x000fe20000100a00 */
[----:B------:R-:W-:-:S03]  /*67d90*/  IMAD.X R17, R40, 0x1, R54, P4 ;  /* 0x0000000128117824 */ /* 0x000fc600020e0636 */
[----:B------:R0:W-:Y:S01]  /*67da0*/  STL.64 [R1+0xa38], R26 ;  /* 0x000a381a01007387 */ /* 0x0001e20000100a00 */
[----:B------:R-:W-:-:S03]  /*67db0*/  IADD3 R40, P4, R36, R2, RZ ;  /* 0x0000000224287210 */ /* 0x000fc60007f9e0ff */
[----:B------:R1:W-:Y:S01]  /*67dc0*/  STL.64 [R1+0xa30], R30 ;  /* 0x000a301e01007387 */ /* 0x0003e20000100a00 */
[----:B------:R-:W-:-:S03]  /*67dd0*/  IMAD.X R33, R37, 0x1, R54, P1 ;  /* 0x0000000125217824 */ /* 0x000fc600008e0636 */
[----:B------:R3:W-:Y:S01]  /*67de0*/  STL.64 [R1+0xa20], R28 ;  /* 0x000a201c01007387 */ /* 0x0007e20000100a00 */
[C---:B0-----:R-:W-:Y:S02]  /*67df0*/  IADD3 R26, P0, R36.reuse, R48, RZ ;  /* 0x00000030241a7210 */ /* 0x041fe40007f1e0ff */
[----:B-1----:R-:W-:-:S03]  /*67e00*/  IADD3 R30, P5, R36, R49, RZ ;  /* 0x00000031241e7210 */ /* 0x002fc60007fbe0ff */
[C---:B------:R-:W-:Y:S01]  /*67e10*/  IMAD.X R27, R39.reuse, 0x1, R7, P0 ;  /* 0x00000001271b7824 */ /* 0x040fe200000e0607 */
[C---:B---3--:R-:W-:Y:S01]  /*67e20*/  IADD3 R28, P3, R36.reuse, R6, RZ ;  /* 0x00000006241c7210 */ /* 0x048fe20007f7e0ff */
[C---:B------:R-:W-:Y:S01]  /*67e30*/  IMAD.X R31, R39.reuse, 0x1, R5, P5 ;  /* 0x00000001271f7824 */ /* 0x040fe200028e0605 */
[----:B------:R0:W-:Y:S01]  /*67e40*/  STL.64 [R1+0xa08], R32 ;  /* 0x000a082001007387 */ /* 0x0001e20000100a00 */
[C---:B------:R-:W-:Y:S02]  /*67e50*/  IMAD.X R41, R39.reuse, 0x1, R3, P4 ;  /* 0x0000000127297824 */ /* 0x040fe400020e0603 */
[----:B------:R-:W-:Y:S01]  /*67e60*/  IMAD.X R29, R39, 0x1, R0, P3 ;  /* 0x00000001271d7824 */ /* 0x000fe200018e0600 */
[----:B------:R1:W-:Y:S01]  /*67e70*/  STL.64 [R1+0xa00], R26 ;  /* 0x000a001a01007387 */ /* 0x0003e20000100a00 */
[C---:B------:R-:W-:Y:S01]  /*67e80*/  VIADD R24, R36.reuse, UR12 ;  /* 0x0000000c24187c36 */ /* 0x040fe20008000000 */
[----:B------:R-:W-:Y:S02]  /*67e90*/  ULDC UR12, c[0x0][0x248] ;  /* 0x00009200000c7ab9 */ /* 0x000fe40000000800 */
[----:B------:R3:W-:Y:S01]  /*67ea0*/  STL.64 [R1+0x9f8], R30 ;  /* 0x0009f81e01007387 */ /* 0x0007e20000100a00 */
[----:B0-----:R-:W-:-:S03]  /*67eb0*/  IADD3 R32, P1, R36, R4, RZ ;  /* 0x0000000424207210 */ /* 0x001fc60007f3e0ff */
[----:B------:R-:W-:Y:S01]  /*67ec0*/  STL.64 [R1+0x9e0], R40 ;  /* 0x0009e02801007387 */ /* 0x000fe20000100a00 */
[----:B-1----:R-:W-:-:S03]  /*67ed0*/  IADD3 R26, P0, R36, R50, RZ ;  /* 0x00000032241a7210 */ /* 0x002fc60007f1e0ff */
[----:B------:R0:W-:Y:S01]  /*67ee0*/  STL.64 [R1+0x9d8], R28 ;  /* 0x0009d81c01007387 */ /* 0x0001e20000100a00 */
[C---:B---3--:R-:W-:Y:S01]  /*67ef0*/  IADD3 R30, P5, R36.reuse, R51, RZ ;  /* 0x00000033241e7210 */ /* 0x048fe20007fbe0ff */
[C---:B------:R-:W-:Y:S01]  /*67f00*/  IMAD.X R33, R39.reuse, 0x1, R55, P1 ;  /* 0x0000000127217824 */ /* 0x040fe200008e0637 */
[----:B------:R-:W-:Y:S01]  /*67f10*/  IADD3 R36, P4, R36, R52, RZ ;  /* 0x0000003424247210 */ /* 0x000fe20007f9e0ff */
[C---:B------:R-:W-:Y:S01]  /*67f20*/  IMAD.X R27, R39.reuse, 0x1, R56, P0 ;  /* 0x00000001271b7824 */ /* 0x040fe200000e0638 */
[----:B------:R-:W-:Y:S01]  /*67f30*/  SHF.R.S32.HI R38, RZ, 0x1f, R24 ;  /* 0x0000001fff267819 */ /* 0x000fe20000011418 */
[C---:B------:R-:W-:Y:S01]  /*67f40*/  IMAD.X R31, R39.reuse, 0x1, R53, P5 ;  /* 0x00000001271f7824 */ /* 0x040fe200028e0635 */
[----:B0-----:R-:W-:Y:S01]  /*67f50*/  IADD3 R28, P3, R24, R48, RZ ;  /* 0x00000030181c7210 */ /* 0x001fe20007f7e0ff */
[----:B------:R-:W-:Y:S01]  /*67f60*/  IMAD.X R37, R39, 0x1, R54, P4 ;  /* 0x0000000127257824 */ /* 0x000fe200020e0636 */
[----:B------:R0:W-:Y:S03]  /*67f70*/  STL.64 [R1+0x9b8], R32 ;  /* 0x0009b82001007387 */ /* 0x0001e60000100a00 */
[----:B------:R-:W-:Y:S01]  /*67f80*/  IMAD.X R29, R38, 0x1, R7, P3 ;  /* 0x00000001261d7824 */ /* 0x000fe200018e0607 */
[----:B------:R1:W-:Y:S04]  /*67f90*/  STL.64 [R1+0x9b0], R26 ;  /* 0x0009b01a01007387 */ /* 0x0003e80000100a00 */
[----:B------:R3:W-:Y:S01]  /*67fa0*/  STL.64 [R1+0x9a8], R30 ;  /* 0x0009a81e01007387 */ /* 0x0007e20000100a00 */
[----:B0-----:R-:W-:-:S03]  /*67fb0*/  IADD3 R32, P1, R24, R49, RZ ;  /* 0x0000003118207210 */ /* 0x001fc60007f3e0ff */
[----:B------:R0:W-:Y:S01]  /*67fc0*/  STL.64 [R1+0x990], R36 ;  /* 0x0009902401007387 */ /* 0x0001e20000100a00 */
[----:B-1----:R-:W-:-:S03]  /*67fd0*/  IADD3 R26, P0, R24, R2, RZ ;  /* 0x00000002181a7210 */ /* 0x002fc60007f1e0ff */
[----:B------:R1:W-:Y:S01]  /*67fe0*/  STL.64 [R1+0x988], R28 ;  /* 0x0009881c01007387 */ /* 0x0003e20000100a00 */
[----:B---3--:R-:W-:Y:S01]  /*67ff0*/  IADD3 R30, P5, R24, R6, RZ ;  /* 0x00000006181e7210 */ /* 0x008fe20007fbe0ff */
[C---:B------:R-:W-:Y:S02]  /*68000*/  IMAD.X R33, R38.reuse, 0x1, R5, P1 ;  /* 0x0000000126217824 */ /* 0x040fe400008e0605 */
[----:B------:R-:W-:Y:S01]  /*68010*/  IMAD.X R27, R38, 0x1, R3, P0 ;  /* 0x00000001261b7824 */ /* 0x000fe200000e0603 */
[----:B0-----:R-:W-:Y:S01]  /*68020*/  IADD3 R36, P4, R24, R4, RZ ;  /* 0x0000000418247210 */ /* 0x001fe20007f9e0ff */
[----:B------:R-:W-:Y:S01]  /*68030*/  IMAD.X R31, R38, 0x1, R0, P5 ;  /* 0x00000001261f7824 */ /* 0x000fe200028e0600 */
[C---:B-1----:R-:W-:Y:S01]  /*68040*/  IADD3 R28, P3, R24.reuse, R50, RZ ;  /* 0x00000032181c7210 */ /* 0x042fe20007f7e0ff */
[----:B------:R-:W-:Y:S01]  /*68050*/  VIADD R23, R24, UR14 ;  /* 0x0000000e18177c36 */ /* 0x000fe20008000000 */
[----:B------:R0:W-:Y:S01]  /*68060*/  STL.64 [R1+0x980], R32 ;  /* 0x0009802001007387 */ /* 0x0001e20000100a00 */
[C---:B------:R-:W-:Y:S01]  /*68070*/  IMAD.X R37, R38.reuse, 0x1, R55, P4 ;  /* 0x0000000126257824 */ /* 0x040fe200020e0637 */
[----:B------:R-:W-:Y:S01]  /*68080*/  ULDC UR14, c[0x0][0x248] ;  /* 0x00009200000e7ab9 */ /* 0x000fe20000000800 */
[----:B------:R-:W-:Y:S01]  /*68090*/  IMAD.X R29, R38, 0x1, R56, P3 ;  /* 0x00000001261d7824 */ /* 0x000fe200018e0638 */
[----:B------:R1:W-:Y:S04]  /*680a0*/  STL.64 [R1+0x978], R26 ;  /* 0x0009781a01007387 */ /* 0x0003e80000100a00 */
[----:B------:R3:W-:Y:S01]  /*680b0*/  STL.64 [R1+0x970], R30 ;  /* 0x0009701e01007387 */ /* 0x0007e20000100a00 */
[----:B0-----:R-:W-:-:S03]  /*680c0*/  IADD3 R32, P1, R24, R51, RZ ;  /* 0x0000003318207210 */ /* 0x001fc60007f3e0ff */
[----:B------:R0:W-:Y:S01]  /*680d0*/  STL.64 [R1+0x968], R36 ;  /* 0x0009682401007387 */ /* 0x0001e20000100a00 */
[----:B-1----:R-:W-:Y:S02]  /*680e0*/  IADD3 R26, P0, R24, R52, RZ ;  /* 0x00000034181a7210 */ /* 0x002fe40007f1e0ff */
[----:B------:R-:W-:Y:S02]  /*680f0*/  SHF.R.S32.HI R24, RZ, 0x1f, R23 ;  /* 0x0000001fff187819 */ /* 0x000fe40000011417 */
[C---:B---3--:R-:W-:Y:S01]  /*68100*/  IADD3 R30, P5, R23.reuse, R48, RZ ;  /* 0x00000030171e7210 */ /* 0x048fe20007fbe0ff */
[----:B------:R1:W-:Y:S01]  /*68110*/  STL.64 [R1+0x960], R28 ;  /* 0x0009601c01007387 */ /* 0x0003e20000100a00 */
[C---:B------:R-:W-:Y:S01]  /*68120*/  IMAD.X R33, R38.reuse, 0x1, R53, P1 ;  /* 0x0000000126217824 */ /* 0x040fe200008e0635 */
[C---:B0-----:R-:W-:Y:S01]  /*68130*/  IADD3 R36, P4, R23.reuse, R49, RZ ;  /* 0x0000003117247210 */ /* 0x041fe20007f9e0ff */
[----:B------:R-:W-:Y:S02]  /*68140*/  IMAD.X R27, R38, 0x1, R54, P0 ;  /* 0x00000001261b7824 */ /* 0x000fe400000e0636 */
[C---:B------:R-:W-:Y:S01]  /*68150*/  IMAD.X R31, R24.reuse, 0x1, R7, P5 ;  /* 0x00000001181f7824 */ /* 0x040fe200028e0607 */
[C---:B-1----:R-:W-:Y:S01]  /*68160*/  IADD3 R28, P3, R23.reuse, R2, RZ ;  /* 0x00000002171c7210 */ /* 0x042fe20007f7e0ff */
[C---:B------:R-:W-:Y:S01]  /*68170*/  IMAD.X R37, R24.reuse, 0x1, R5, P4 ;  /* 0x0000000118257824 */ /* 0x040fe200020e0605 */
        /* <DEDUP_REMOVED lines=8> */
[C---:B---3--:R-:W-:Y:S01]  /*68200*/  IADD3 R30, P5, R23.reuse, R50, RZ ;  /* 0x00000032171e7210 */ /* 0x048fe20007fbe0ff */
[C---:B------:R-:W-:Y:S02]  /*68210*/  IMAD.X R33, R24.reuse, 0x1, R0, P1 ;  /* 0x0000000118217824 */ /* 0x040fe400008e0600 */
[C---:B------:R-:W-:Y:S01]  /*68220*/  VIADD R21, R23.reuse, UR16 ;  /* 0x0000001017157c36 */ /* 0x040fe20008000000 */
[----:B------:R-:W-:Y:S01]  /*68230*/  ULDC UR16, c[0x0][0x248] ;  /* 0x0000920000107ab9 */ /* 0x000fe20000000800 */
[C---:B0-----:R-:W-:Y:S01]  /*68240*/  IADD3 R36, P4, R23.reuse, R51, RZ ;  /* 0x0000003317247210 */ /* 0x041fe20007f9e0ff */
[C---:B------:R-:W-:Y:S01]  /*68250*/  IMAD.X R27, R24.reuse, 0x1, R55, P0 ;  /* 0x00000001181b7824 */ /* 0x040fe200000e0637 */
[----:B-1----:R-:W-:Y:S01]  /*68260*/  IADD3 R28, P3, R23, R52, RZ ;  /* 0x00000034171c7210 */ /* 0x002fe20007f7e0ff */
[C---:B------:R-:W-:Y:S01]  /*68270*/  IMAD.X R31, R24.reuse, 0x1, R56, P5 ;  /* 0x00000001181f7824 */ /* 0x040fe200028e0638 */
[----:B------:R0:W-:Y:S01]  /*68280*/  STL.64 [R1+0x920], R32 ;  /* 0x0009202001007387 */ /* 0x0001e20000100a00 */
[C---:B------:R-:W-:Y:S01]  /*68290*/  IMAD.X R37, R24.reuse, 0x1, R53, P4 ;  /* 0x0000000118257824 */ /* 0x040fe200020e0635 */
[----:B------:R-:W-:Y:S01]  /*682a0*/  SHF.R.S32.HI R23, RZ, 0x1f, R21 ;  /* 0x0000001fff177819 */ /* 0x000fe20000011415 */
        /* <DEDUP_REMOVED lines=12> */
[----:B-1----:R-:W-:-:S03]  /*68370*/  IADD3 R28, P3, R21, R4, RZ ;  /* 0x00000004151c7210 */ /* 0x002fc60007f7e0ff */
[----:B------:R-:W-:Y:S01]  /*68380*/  IMAD.X R37, R23, 0x1, R0, P4 ;  /* 0x0000000117257824 */ /* 0x000fe200020e0600 */
[----:B------:R0:W-:Y:S01]  /*68390*/  STL.64 [R1+0x8e8], R32 ;  /* 0x0008e82001007387 */ /* 0x0001e20000100a00 */
[----:B------:R-:W-:Y:S01]  /*683a0*/  VIADD R22, R21, UR54 ;  /* 0x0000003615167c36 */ /* 0x000fe20008000000 */
[----:B------:R-:W-:Y:S01]  /*683b0*/  ULDC UR54, c[0x0][0x248] ;  /* 0x0000920000367ab9 */ /* 0x000fe20000000800 */
        /* <DEDUP_REMOVED lines=8> */
[C---:B------:R-:W-:Y:S01]  /*68440*/  IMAD.X R33, R23.reuse, 0x1, R56, P1 ;  /* 0x0000000117217824 */ /* 0x040fe200008e0638 */
[----:B------:R-:W-:Y:S01]  /*68450*/  SHF.R.S32.HI R21, RZ, 0x1f, R22 ;  /* 0x0000001fff157819 */ /* 0x000fe20000011416 */
[C---:B------:R-:W-:Y:S01]  /*68460*/  IMAD.X R27, R23.reuse, 0x1, R53, P0 ;  /* 0x00000001171b7824 */ /* 0x040fe200000e0635 */
[C---:B0-----:R-:W-:Y:S01]  /*68470*/  IADD3 R36, P4, R22.reuse, R48, RZ ;  /* 0x0000003016247210 */ /* 0x041fe20007f9e0ff */
[----:B------:R-:W-:Y:S01]  /*68480*/  IMAD.X R31, R23, 0x1, R54, P5 ;  /* 0x00000001171f7824 */ /* 0x000fe200028e0636 */
[----:B-1----:R-:W-:-:S03]  /*68490*/  IADD3 R28, P3, R22, R49, RZ ;  /* 0x00000031161c7210 */ /* 0x002fc60007f7e0ff */
[C---:B------:R-:W-:Y:S01]  /*684a0*/  IMAD.X R37, R21.reuse, 0x1, R7, P4 ;  /* 0x0000000115257824 */ /* 0x040fe200020e0607 */
[----:B------:R0:W-:Y:S01]  /*684b0*/  STL.64 [R1+0x8b0], R32 ;  /* 0x0008b02001007387 */ /* 0x0001e20000100a00 */
[----:B------:R-:W-:-:S03]  /*684c0*/  IMAD.X R29, R21, 0x1, R5, P3 ;  /* 0x00000001151d7824 */ /* 0x000fc600018e0605 */
[----:B------:R1:W-:Y:S04]  /*684d0*/  STL.64 [R1+0x8a8], R26 ;  /* 0x0008a81a01007387 */ /* 0x0003e80000100a00 */
[----:B------:R3:W-:Y:S01]  /*684e0*/  STL.64 [R1+0x890], R30 ;  /* 0x0008901e01007387 */ /* 0x0007e20000100a00 */
[----:B0-----:R-:W-:-:S03]  /*684f0*/  IADD3 R32, P1, R22, R2, RZ ;  /* 0x0000000216207210 */ /* 0x001fc60007f3e0ff */
[----:B------:R0:W-:Y:S01]  /*68500*/  STL.64 [R1+0x888], R36 ;  /* 0x0008882401007387 */ /* 0x0001e20000100a00 */
[----:B-1----:R-:W-:-:S03]  /*68510*/  IADD3 R26, P0, R22, R6, RZ ;  /* 0x00000006161a7210 */ /* 0x002fc60007f1e0ff */
[----:B------:R1:W-:Y:S01]  /*68520*/  STL.64 [R1+0x880], R28 ;  /* 0x0008801c01007387 */ /* 0x0003e20000100a00 */
[C---:B---3--:R-:W-:Y:S01]  /*68530*/  IADD3 R30, P5, R22.reuse, R4, RZ ;  /* 0x00000004161e7210 */ /* 0x048fe20007fbe0ff */
[C---:B------:R-:W-:Y:S01]  /*68540*/  VIADD R20, R22.reuse, UR55 ;  /* 0x0000003716147c36 */ /* 0x040fe20008000000 */
[----:B------:R-:W-:Y:S01]  /*68550*/  ULDC UR55, c[0x0][0x248] ;  /* 0x0000920000377ab9 */ /* 0x000fe20000000800 */
[C---:B------:R-:W-:Y:S01]  /*68560*/  IMAD.X R33, R21.reuse, 0x1, R3, P1 ;  /* 0x0000000115217824 */ /* 0x040fe200008e0603 */
[C---:B0-----:R-:W-:Y:S01]  /*68570*/  IADD3 R36, P4, R22.reuse, R50, RZ ;  /* 0x0000003216247210 */ /* 0x041fe20007f9e0ff */
[C---:B------:R-:W-:Y:S01]  /*68580*/  IMAD.X R27, R21.reuse, 0x1, R0, P0 ;  /* 0x00000001151b7824 */ /* 0x040fe200000e0600 */
[C---:B-1----:R-:W-:Y:S01]  /*68590*/  IADD3 R28, P3, R22.reuse, R51, RZ ;  /* 0x00000033161c7210 */ /* 0x042fe20007f7e0ff */
[C---:B------:R-:W-:Y:S01]  /*685a0*/  IMAD.X R31, R21.reuse, 0x1, R55, P5 ;  /* 0x00000001151f7824 */ /* 0x040fe200028e0637 */
[----:B------:R-:W-:Y:S01]  /*685b0*/  IADD3 R22, P1, R22, R52, RZ ;  /* 0x0000003416167210 */ /* 0x000fe20007f3e0ff */
[C---:B------:R-:W-:Y:S01]  /*685c0*/  IMAD.X R37, R21.reuse, 0x1, R56, P4 ;  /* 0x0000000115257824 */ /* 0x040fe200020e0638 */
[----:B------:R0:W-:Y:S01]  /*685d0*/  STL.64 [R1+0x878], R32 ;  /* 0x0008782001007387 */ /* 0x0001e20000100a00 */
[----:B------:R-:W-:-:S02]  /*685e0*/  IMAD.X R29, R21, 0x1, R53, P3 ;  /* 0x00000001151d7824 */ /* 0x000fc400018e0635 */
[----:B------:R-:W-:Y:S01]  /*685f0*/  IMAD.X R23, R21, 0x1, R54, P1 ;  /* 0x0000000115177824 */ /* 0x000fe200008e0636 */
[----:B------:R1:W-:Y:S04]  /*68600*/  STL.64 [R1+0x870], R26 ;  /* 0x0008701a01007387 */ /* 0x0003e80000100a00 */
[----:B------:R3:W-:Y:S01]  /*68610*/  STL.64 [R1+0x868], R30 ;  /* 0x0008681e01007387 */ /* 0x0007e20000100a00 */
[----:B0-----:R-:W-:-:S03]  /*68620*/  SHF.R.S32.HI R32, RZ, 0x1f, R20 ;  /* 0x0000001fff207819 */ /* 0x001fc60000011414 */
[----:B------:R0:W-:Y:S01]  /*68630*/  STL.64 [R1+0x860], R36 ;  /* 0x0008602401007387 */ /* 0x0001e20000100a00 */
[----:B-1----:R-:W-:-:S03]  /*68640*/  IADD3 R26, P0, R20, R48, RZ ;  /* 0x00000030141a7210 */ /* 0x002fc60007f1e0ff */
[----:B------:R1:W-:Y:S01]  /*68650*/  STL.64 [R1+0x858], R28 ;  /* 0x0008581c01007387 */ /* 0x0003e20000100a00 */
[----:B---3--:R-:W-:-:S03]  /*68660*/  IADD3 R30, P5, R20, R49, RZ ;  /* 0x00000031141e7210 */ /* 0x008fc60007fbe0ff */
[----:B------:R3:W-:Y:S01]  /*68670*/  STL.64 [R1+0x850], R22 ;  /* 0x0008501601007387 */ /* 0x0007e20000100a00 */
[----:B------:R-:W-:Y:S01]  /*68680*/  IMAD.X R27, R32, 0x1, R7, P0 ;  /* 0x00000001201b7824 */ /* 0x000fe200000e0607 */
[----:B0-----:R-:W-:Y:S01]  /*68690*/  IADD3 R36, P4, R20, R2, RZ ;  /* 0x0000000214247210 */ /* 0x001fe20007f9e0ff */
[----:B------:R-:W-:Y:S01]  /*686a0*/  IMAD.X R31, R32, 0x1, R5, P5 ;  /* 0x00000001201f7824 */ /* 0x000fe200028e0605 */
[----:B-1----:R-:W-:-:S03]  /*686b0*/  IADD3 R28, P3, R20, R6, RZ ;  /* 0x00000006141c7210 */ /* 0x002fc60007f7e0ff */
[----:B------:R-:W-:Y:S01]  /*686c0*/  IMAD.X R37, R32, 0x1, R3, P4 ;  /* 0x0000000120257824 */ /* 0x000fe200020e0603 */
[----:B---3--:R-:W-:Y:S01]  /*686d0*/  IADD3 R22, P1, R20, R4, RZ ;  /* 0x0000000414167210 */ /* 0x008fe20007f3e0ff */
[----:B------:R-:W-:Y:S01]  /*686e0*/  IMAD.X R29, R32, 0x1, R0, P3 ;  /* 0x00000001201d7824 */ /* 0x000fe200018e0600 */
[----:B------:R0:W-:Y:S01]  /*686f0*/  STL.64 [R1+0x848], R26 ;  /* 0x0008481a01007387 */ /* 0x0001e20000100a00 */
[----:B------:R-:W-:Y:S01]  /*68700*/  VIADD R58, R20, UR53 ;  /* 0x00000035143a7c36 */ /* 0x000fe20008000000 */
[----:B------:R-:W-:Y:S01]  /*68710*/  ULDC UR53, c[0x0][0x248] ;  /* 0x0000920000357ab9 */ /* 0x000fe20000000800 */
[----:B------:R-:W-:Y:S01]  /*68720*/  IMAD.X R23, R32, 0x1, R55, P1 ;  /* 0x0000000120177824 */ /* 0x000fe200008e0637 */
[----:B------:R1:W-:Y:S02]  /*68730*/  STL.64 [R1+0x840], R30 ;  /* 0x0008401e01007387 */ /* 0x0003e40000100a00 */
[----:B------:R-:W-:Y:S02]  /*68740*/  SHF.R.S32.HI R24, RZ, 0x1f, R58 ;  /* 0x0000001fff187819 */ /* 0x000fe4000001143a */
[----:B------:R-:W-:Y:S01]  /*68750*/  STL.64 [R1+0x838], R36 ;  /* 0x0008382401007387 */ /* 0x000fe20000100a00 */
[----:B0-----:R-:W-:-:S03]  /*68760*/  IADD3 R26, P0, R20, R50, RZ ;  /* 0x00000032141a7210 */ /* 0x001fc60007f1e0ff */
[----:B------:R0:W-:Y:S01]  /*68770*/  STL.64 [R1+0x830], R28 ;  /* 0x0008301c01007387 */ /* 0x0001e20000100a00 */
[C---:B-1----:R-:W-:Y:S02]  /*68780*/  IADD3 R30, P5, R20.reuse, R51, RZ ;  /* 0x00000033141e7210 */ /* 0x042fe40007fbe0ff */
[----:B------:R-:W-:Y:S01]  /*68790*/  IADD3 R20, P4, R20, R52, RZ ;  /* 0x0000003414147210 */ /* 0x000fe20007f9e0ff */
[----:B------:R1:W-:Y:S01]  /*687a0*/  STL.64 [R1+0x818], R22 ;  /* 0x0008181601007387 */ /* 0x0003e20000100a00 */
[C---:B------:R-:W-:Y:S02]  /*687b0*/  IMAD.X R27, R32.reuse, 0x1, R56, P0 ;  /* 0x00000001201b7824 */ /* 0x040fe400000e0638 */
[----:B------:R-:W-:Y:S01]  /*687c0*/  IMAD.X R31, R32, 0x1, R53, P5 ;  /* 0x00000001201f7824 */ /* 0x000fe200028e0635 */
[----:B0-----:R-:W-:Y:S01]  /*687d0*/  IADD3 R28, P3, R58, R48, RZ ;  /* 0x000000303a1c7210 */ /* 0x001fe20007f7e0ff */
        /* <DEDUP_REMOVED lines=14> */
[C---:B0-----:R-:W-:Y:S01]  /*688c0*/  IADD3 R28, P3, R58.reuse, R50, RZ ;  /* 0x000000323a1c7210 */ /* 0x041fe20007f7e0ff */
[C---:B------:R-:W-:Y:S01]  /*688d0*/  VIADD R59, R58.reuse, UR56 ;  /* 0x000000383a3b7c36 */ /* 0x040fe20008000000 */
[----:B-1----:R-:W-:Y:S01]  /*688e0*/  IADD3 R22, P1, R58, R51, RZ ;  /* 0x000000333a167210 */ /* 0x002fe20007f3e0ff */
[C---:B------:R-:W-:Y:S01]  /*688f0*/  IMAD.X R21, R24.reuse, 0x1, R55, P4 ;  /* 0x0000000118157824 */ /* 0x040fe200020e0637 */
[----:B------:R0:W-:Y:S01]  /*68900*/  STL.64 [R1+0x7e0], R26 ;  /* 0x0007e01a01007387 */ /* 0x0001e20000100a00 */
[C---:B------:R-:W-:Y:S01]  /*68910*/  IMAD.X R29, R24.reuse, 0x1, R56, P3 ;  /* 0x00000001181d7824 */ /* 0x040fe200018e0638 */
[----:B------:R-:W-:Y:S01]  /*68920*/  ULDC UR56, c[0x0][0x248] ;  /* 0x0000920000387ab9 */ /* 0x000fe20000000800 */
[----:B------:R-:W-:Y:S01]  /*68930*/  IMAD.X R23, R24, 0x1, R53, P1 ;  /* 0x0000000118177824 */ /* 0x000fe200008e0635 */
[----:B------:R1:W-:Y:S04]  /*68940*/  STL.64 [R1+0x7d8], R30 ;  /* 0x0007d81e01007387 */ /* 0x0003e80000100a00 */
[----:B------:R3:W-:Y:S01]  /*68950*/  STL.64 [R1+0x7c8], R20 ;  /* 0x0007c81401007387 */ /* 0x0007e20000100a00 */
[----:B0-----:R-:W-:-:S02]  /*68960*/  IADD3 R26, P0, R58, R52, RZ ;  /* 0x000000343a1a7210 */ /* 0x001fc40007f1e0ff */
[----:B------:R-:W-:Y:S02]  /*68970*/  SHF.R.S32.HI R58, RZ, 0x1f, R59 ;  /* 0x0000001fff3a7819 */ /* 0x000fe4000001143b */
[C---:B-1----:R-:W-:Y:S01]  /*68980*/  IADD3 R30, P5, R59.reuse, R48, RZ ;  /* 0x000000303b1e7210 */ /* 0x042fe20007fbe0ff */
[----:B------:R0:W-:Y:S01]  /*68990*/  STL.64 [R1+0x7c0], R28 ;  /* 0x0007c01c01007387 */ /* 0x0001e20000100a00 */
[----:B---3--:R-:W-:-:S03]  /*689a0*/  IADD3 R20, P4, R59, R49, RZ ;  /* 0x000000313b147210 */ /* 0x008fc60007f9e0ff */
[----:B------:R1:W-:Y:S01]  /*689b0*/  STL.64 [R1+0x7b8], R22 ;  /* 0x0007b81601007387 */ /* 0x0003e20000100a00 */
[----:B------:R-:W-:Y:S02]  /*689c0*/  IMAD.X R27, R24, 0x1, R54, P0 ;  /* 0x00000001181b7824 */ /* 0x000fe400000e0636 */
[C---:B------:R-:W-:Y:S02]  /*689d0*/  IMAD.X R31, R58.reuse, 0x1, R7, P5 ;  /* 0x000000013a1f7824 */ /* 0x040fe400028e0607 */
[----:B------:R-:W-:Y:S01]  /*689e0*/  IMAD.X R21, R58, 0x1, R5, P4 ;  /* 0x000000013a157824 */ /* 0x000fe200020e0605 */
[C---:B0-----:R-:W-:Y:S02]  /*689f0*/  IADD3 R28, P3, R59.reuse, R2, RZ ;  /* 0x000000023b1c7210 */ /* 0x041fe40007f7e0ff */
[----:B-1----:R-:W-:-:S03]  /*68a00*/  IADD3 R22, P1, R59, R6, RZ ;  /* 0x000000063b167210 */ /* 0x002fc60007f3e0ff */
[C---:B------:R-:W-:Y:S01]  /*68a10*/  IMAD.X R29, R58.reuse, 0x1, R3, P3 ;  /* 0x000000013a1d7824 */ /* 0x040fe200018e0603 */
[----:B------:R0:W-:Y:S01]  /*68a20*/  STL.64 [R1+0x7a0], R26 ;  /* 0x0007a01a01007387 */ /* 0x0001e20000100a00 */
[C---:B------:R-:W-:Y:S01]  /*68a30*/  VIADD R60, R59.reuse, UR59 ;  /* 0x0000003b3b3c7c36 */ /* 0x040fe20008000000 */
[----:B------:R-:W-:Y:S01]  /*68a40*/  IADD3 R24, P0, R59, R4, RZ ;  /* 0x000000043b187210 */ /* 0x000fe20007f1e0ff */
[----:B------:R-:W-:Y:S01]  /*68a50*/  IMAD.X R23, R58, 0x1, R0, P1 ;  /* 0x000000013a177824 */ /* 0x000fe200008e0600 */
[----:B------:R1:W-:Y:S01]  /*68a60*/  STL.64 [R1+0x798], R30 ;  /* 0x0007981e01007387 */ /* 0x0003e20000100a00 */
[----:B------:R-:W-:-:S03]  /*68a70*/  ULDC UR59, c[0x0][0x248] ;  /* 0x00009200003b7ab9 */ /* 0x000fc60000000800 */
[----:B------:R3:W-:Y:S04]  /*68a80*/  STL.64 [R1+0x790], R20 ;  /* 0x0007901401007387 */ /* 0x0007e80000100a00 */
[----:B------:R4:W-:Y:S01]  /*68a90*/  STL.64 [R1+0x788], R28 ;  /* 0x0007881c01007387 */ /* 0x0009e20000100a00 */
[----:B0-----:R-:W-:Y:S01]  /*68aa0*/  IMAD.MOV.U32 R27, RZ, RZ, R25 ;  /* 0x000000ffff1b7224 */ /* 0x001fe200078e0019 */
[C---:B-1----:R-:W-:Y:S02]  /*68ab0*/  IADD3 R30, P5, R59.reuse, R50, RZ ;  /* 0x000000323b1e7210 */ /* 0x042fe40007fbe0ff */
[----:B------:R0:W-:Y:S01]  /*68ac0*/  STL.64 [R1+0x780], R22 ;  /* 0x0007801601007387 */ /* 0x0001e20000100a00 */
[C---:B---3--:R-:W-:Y:S01]  /*68ad0*/  IADD3 R20, P4, R59.reuse, R51, RZ ;  /* 0x000000333b147210 */ /* 0x048fe20007f9e0ff */
[C---:B------:R-:W-:Y:S01]  /*68ae0*/  IMAD.X R25, R58.reuse, 0x1, R55, P0 ;  /* 0x000000013a197824 */ /* 0x040fe200000e0637 */
[----:B----4-:R-:W-:Y:S01]  /*68af0*/  IADD3 R28, P3, R59, R52, RZ ;  /* 0x000000343b1c7210 */ /* 0x010fe20007f7e0ff */
[C---:B------:R-:W-:Y:S01]  /*68b00*/  IMAD.X R31, R58.reuse, 0x1, R56, P5 ;  /* 0x000000013a1f7824 */ /* 0x040fe200028e0638 */
[----:B------:R-:W-:Y:S01]  /*68b10*/  SHF.R.S32.HI R59, RZ, 0x1f, R60 ;  /* 0x0000001fff3b7819 */ /* 0x000fe2000001143c */
[----:B------:R-:W-:Y:S01]  /*68b20*/  IMAD.X R21, R58, 0x1, R53, P4 ;  /* 0x000000013a157824 */ /* 0x000fe200020e0635 */
        /* <DEDUP_REMOVED lines=12> */
[C---:B------:R-:W-:Y:S01]  /*68bf0*/  IMAD.X R31, R59.reuse, 0x1, R3, P5 ;  /* 0x000000013b1f7824 */ /* 0x040fe200028e0603 */
[C---:B0-----:R-:W-:Y:S01]  /*68c00*/  IADD3 R28, P3, R60.reuse, R4, RZ ;  /* 0x000000043c1c7210 */ /* 0x041fe20007f7e0ff */
[C---:B------:R-:W-:Y:S01]  /*68c10*/  IMAD.X R21, R59.reuse, 0x1, R0, P4 ;  /* 0x000000013b157824 */ /* 0x040fe200020e0600 */
[C---:B-1----:R-:W-:Y:S01]  /*68c20*/  IADD3 R22, P1, R60.reuse, R50, RZ ;  /* 0x000000323c167210 */ /* 0x042fe20007f3e0ff */
[----:B------:R-:W-:Y:S01]  /*68c30*/  VIADD R61, R60, UR52 ;  /* 0x000000343c3d7c36 */ /* 0x000fe20008000000 */
[----:B------:R0:W-:Y:S01]  /*68c40*/  STL.64 [R1+0x740], R24 ;  /* 0x0007401801007387 */ /* 0x0001e20000100a00 */
[C---:B------:R-:W-:Y:S01]  /*68c50*/  IMAD.X R29, R59.reuse, 0x1, R55, P3 ;  /* 0x000000013b1d7824 */ /* 0x040fe200018e0637 */
[----:B------:R-:W-:Y:S01]  /*68c60*/  ULDC UR52, c[0x0][0x248] ;  /* 0x0000920000347ab9 */ /* 0x000fe20000000800 */
[----:B------:R-:W-:Y:S01]  /*68c70*/  IMAD.X R23, R59, 0x1, R56, P1 ;  /* 0x000000013b177824 */ /* 0x000fe200008e0638 */
[----:B------:R1:W-:Y:S01]  /*68c80*/  STL.64 [R1+0x738], R30 ;  /* 0x0007381e01007387 */ /* 0x0003e20000100a00 */
[----:B------:R-:W-:-:S03]  /*68c90*/  SHF.R.S32.HI R58, RZ, 0x1f, R61 ;  /* 0x0000001fff3a7819 */ /* 0x000fc6000001143d */
[----:B------:R3:W-:Y:S01]  /*68ca0*/  STL.64 [R1+0x730], R20 ;  /* 0x0007301401007387 */ /* 0x0007e20000100a00 */
[----:B0-----:R-:W-:-:S03]  /*68cb0*/  IADD3 R24, P0, R60, R51, RZ ;  /* 0x000000333c187210 */ /* 0x001fc60007f1e0ff */
[----:B------:R0:W-:Y:S01]  /*68cc0*/  STL.64 [R1+0x718], R28 ;  /* 0x0007181c01007387 */ /* 0x0001e20000100a00 */
[----:B-1----:R-:W-:-:S03]  /*68cd0*/  IADD3 R30, P5, R60, R52, RZ ;  /* 0x000000343c1e7210 */ /* 0x002fc60007fbe0ff */
[----:B------:R1:W-:Y:S01]  /*68ce0*/  STL.64 [R1+0x710], R22 ;  /* 0x0007101601007387 */ /* 0x0003e20000100a00 */
[----:B---3--:R-:W-:Y:S01]  /*68cf0*/  IADD3 R20, P4, R61, R48, RZ ;  /* 0x000000303d147210 */ /* 0x008fe20007f9e0ff */
[----:B------:R-:W-:Y:S01]  /*68d00*/  IMAD.X R25, R59, 0x1, R53, P0 ;  /* 0x000000013b197824 */ /* 0x000fe200000e0635 */
[C---:B------:R-:W-:Y:S02]  /*68d10*/  IADD3 R26, P0, R61.reuse, R6, RZ ;  /* 0x000000063d1a7210 */ /* 0x040fe40007f1e0ff */
[C---:B0-----:R-:W-:Y:S01]  /*68d20*/  IADD3 R28, P3, R61.reuse, R49, RZ ;  /* 0x000000313d1c7210 */ /* 0x041fe20007f7e0ff */
[C---:B------:R-:W-:Y:S01]  /*68d30*/  IMAD.X R21, R58.reuse, 0x1, R7, P4 ;  /* 0x000000013a157824 */ /* 0x040fe200020e0607 */
[----:B-1----:R-:W-:Y:S01]  /*68d40*/  IADD3 R22, P1, R61, R2, RZ ;  /* 0x000000023d167210 */ /* 0x002fe20007f3e0ff */
[----:B------:R-:W-:Y:S02]  /*68d50*/  IMAD.X R31, R59, 0x1, R54, P5 ;  /* 0x000000013b1f7824 */ /* 0x000fe400028e0636 */
[----:B------:R-:W-:Y:S01]  /*68d60*/  IMAD.X R29, R58, 0x1, R5, P3 ;  /* 0x000000013a1d7824 */ /* 0x000fe200018e0605 */
[----:B------:R0:W-:Y:S01]  /*68d70*/  STL.64 [R1+0x2a50], R24 ;  /* 0x002a501801007387 */ /* 0x0001e20000100a00 */
[----:B------:R-:W-:-:S02]  /*68d80*/  IMAD.MOV.U32 R45, RZ, RZ, R27 ;  /* 0x000000ffff2d7224 */ /* 0x000fc400078e001b */
[C---:B------:R-:W-:Y:S01]  /*68d90*/  IMAD.X R23, R58.reuse, 0x1, R3, P1 ;  /* 0x000000013a177824 */ /* 0x040fe200008e0603 */
[----:B------:R1:W-:Y:S01]  /*68da0*/  STL.64 [R1+0x6f8], R20 ;  /* 0x0006f81401007387 */ /* 0x0003e20000100a00 */
[----:B------:R-:W-:Y:S02]  /*68db0*/  IMAD.X R27, R58, 0x1, R0, P0 ;  /* 0x000000013a1b7824 */ /* 0x000fe400000e0600 */
[C---:B------:R-:W-:Y:S01]  /*68dc0*/  VIADD R60, R61.reuse, UR4 ;  /* 0x000000043d3c7c36 */ /* 0x040fe20008000000 */
[----:B------:R-:W-:Y:S01]  /*68dd0*/  STL.64 [R1+0x700], R30 ;  /* 0x0007001e01007387 */ /* 0x000fe20000100a00 */
[----:B0-----:R-:W-:-:S03]  /*68de0*/  IADD3 R24, P5, R61, R4, RZ ;  /* 0x000000043d187210 */ /* 0x001fc60007fbe0ff */
[----:B------:R0:W-:Y:S01]  /*68df0*/  STL.64 [R1+0x6f0], R28 ;  /* 0x0006f01c01007387 */ /* 0x0001e20000100a00 */
[----:B-1----:R-:W-:-:S03]  /*68e00*/  IADD3 R20, P4, R61, R50, RZ ;  /* 0x000000323d147210 */ /* 0x002fc60007f9e0ff */
[----:B------:R1:W-:Y:S01]  /*68e10*/  STL.64 [R1+0x6e8], R22 ;  /* 0x0006e81601007387 */ /* 0x0003e20000100a00 */
[----:B------:R-:W-:Y:S01]  /*68e20*/  SHF.R.S32.HI R59, RZ, 0x1f, R60 ;  /* 0x0000001fff3b7819 */ /* 0x000fe2000001143c */
[C---:B------:R-:W-:Y:S01]  /*68e30*/  IMAD.X R25, R58.reuse, 0x1, R55, P5 ;  /* 0x000000013a197824 */ /* 0x040fe200028e0637 */
[----:B------:R-:W-:Y:S01]  /*68e40*/  ULDC UR4, c[0x0][0x228] ;  /* 0x00008a0000047ab9 */ /* 0x000fe20000000800 */
[----:B------:R3:W-:Y:S01]  /*68e50*/  STL.64 [R1+0x6e0], R26 ;  /* 0x0006e01a01007387 */ /* 0x0007e20000100a00 */
[C---:B0-----:R-:W-:Y:S01]  /*68e60*/  IADD3 R28, P3, R61.reuse, R51, RZ ;  /* 0x000000333d1c7210 */ /* 0x041fe20007f7e0ff */
[----:B------:R-:W-:Y:S01]  /*68e70*/  IMAD.X R21, R58, 0x1, R56, P4 ;  /* 0x000000013a157824 */ /* 0x000fe200020e0638 */
[----:B-1----:R-:W-:-:S03]  /*68e80*/  IADD3 R22, P1, R61, R52, RZ ;  /* 0x000000343d167210 */ /* 0x002fc60007f3e0ff */
[----:B------:R-:W-:Y:S01]  /*68e90*/  IMAD.X R29, R58, 0x1, R53, P3 ;  /* 0x000000013a1d7824 */ /* 0x000fe200018e0635 */
[----:B---3--:R-:W-:Y:S01]  /*68ea0*/  IADD3 R26, P0, R60, R48, RZ ;  /* 0x000000303c1a7210 */ /* 0x008fe20007f1e0ff */
        /* <DEDUP_REMOVED lines=10> */
[C---:B------:R-:W-:Y:S01]  /*68f50*/  IMAD.X R25, R59.reuse, 0x1, R5, P5 ;  /* 0x000000013b197824 */ /* 0x040fe200028e0605 */
[C---:B0-----:R-:W-:Y:S01]  /*68f60*/  IADD3 R22, P1, R60.reuse, R4, RZ ;  /* 0x000000043c167210 */ /* 0x041fe20007f3e0ff */
[C---:B------:R-:W-:Y:S01]  /*68f70*/  IMAD.X R21, R59.reuse, 0x1, R3, P4 ;  /* 0x000000013b157824 */ /* 0x040fe200020e0603 */
[C---:B-1----:R-:W-:Y:S01]  /*68f80*/  IADD3 R26, P0, R60.reuse, R50, RZ ;  /* 0x000000323c1a7210 */ /* 0x042fe20007f1e0ff */
[C---:B------:R-:W-:Y:S02]  /*68f90*/  IMAD.X R29, R59.reuse, 0x1, R0, P3 ;  /* 0x000000013b1d7824 */ /* 0x040fe400018e0600 */
[----:B------:R-:W-:Y:S02]  /*68fa0*/  VIADD R61, R60, UR51 ;  /* 0x000000333c3d7c36 */ /* 0x000fe40008000000 */
[C---:B------:R-:W-:Y:S01]  /*68fb0*/  IMAD.X R23, R59.reuse, 0x1, R55, P1 ;  /* 0x000000013b177824 */ /* 0x040fe200008e0637 */
[----:B------:R0:W-:Y:S01]  /*68fc0*/  STL.64 [R1+0x680], R24 ;  /* 0x0006801801007387 */ /* 0x0001e20000100a00 */
[----:B------:R-:W-:Y:S01]  /*68fd0*/  IMAD.X R27, R59, 0x1, R56, P0 ;  /* 0x000000013b1b7824 */ /* 0x000fe200000e0638 */
[----:B------:R-:W-:-:S02]  /*68fe0*/  SHF.R.S32.HI R58, RZ, 0x1f, R61 ;  /* 0x0000001fff3a7819 */ /* 0x000fc4000001143d */
[----:B------:R1:W-:Y:S04]  /*68ff0*/  STL.64 [R1+0x678], R20 ;  /* 0x0006781401007387 */ /* 0x0003e80000100a00 */
[----:B------:R3:W-:Y:S01]  /*69000*/  STL.64 [R1+0x670], R28 ;  /* 0x0006701c01007387 */ /* 0x0007e20000100a00 */
[----:B0-----:R-:W-:-:S03]  /*69010*/  IADD3 R24, P5, R60, R51, RZ ;  /* 0x000000333c187210 */ /* 0x001fc60007fbe0ff */
[----:B------:R0:W-:Y:S01]  /*69020*/  STL.64 [R1+0x668], R22 ;  /* 0x0006681601007387 */ /* 0x0001e20000100a00 */
[----:B-1----:R-:W-:-:S03]  /*69030*/  IADD3 R20, P4, R60, R52, RZ ;  /* 0x000000343c147210 */ /* 0x002fc60007f9e0ff */
[----:B------:R1:W-:Y:S01]  /*69040*/  STL.64 [R1+0x660], R26 ;  /* 0x0006601a01007387 */ /* 0x0003e20000100a00 */
[----:B---3--:R-:W-:Y:S01]  /*69050*/  IADD3 R28, P3, R61, R48, RZ ;  /* 0x000000303d1c7210 */ /* 0x008fe20007f7e0ff */
[----:B------:R-:W-:Y:S01]  /*69060*/  IMAD.X R25, R59, 0x1, R53, P5 ;  /* 0x000000013b197824 */ /* 0x000fe200028e0635 */
[----:B0-----:R-:W-:Y:S01]  /*69070*/  IADD3 R22, P1, R61, R49, RZ ;  /* 0x000000313d167210 */ /* 0x001fe20007f3e0ff */
[----:B------:R-:W-:Y:S01]  /*69080*/  IMAD.X R21, R59, 0x1, R54, P4 ;  /* 0x000000013b157824 */ /* 0x000fe200020e0636 */
[----:B-1----:R-:W-:Y:S01]  /*69090*/  IADD3 R26, P0, R61, R2, RZ ;  /* 0x000000023d1a7210 */ /* 0x002fe20007f1e0ff */
[C---:B------:R-:W-:Y:S02]  /*690a0*/  IMAD.X R29, R58.reuse, 0x1, R7, P3 ;  /* 0x000000013a1d7824 */ /* 0x040fe400018e0607 */
        /* <DEDUP_REMOVED lines=14> */
[----:B------:R-:W-:Y:S02]  /*69190*/  VIADD R60, R61, UR50 ;  /* 0x000000323d3c7c36 */ /* 0x000fe40008000000 */
[C---:B------:R-:W-:Y:S02]  /*691a0*/  IMAD.X R29, R58.reuse, 0x1, R56, P3 ;  /* 0x000000013a1d7824 */ /* 0x040fe400018e0638 */
        /* <DEDUP_REMOVED lines=13> */
[C---:B0-----:R-:W-:Y:S02]  /*69280*/  IADD3 R22, P1, R60.reuse, R6, RZ ;  /* 0x000000063c167210 */ /* 0x041fe40007f3e0ff */
[C---:B-1----:R-:W-:Y:S01]  /*69290*/  IADD3 R26, P0, R60.reuse, R4, RZ ;  /* 0x000000043c1a7210 */ /* 0x042fe20007f1e0ff */
[----:B------:R-:W-:Y:S02]  /*692a0*/  IMAD.X R29, R61, 0x1, R3, P3 ;  /* 0x000000013d1d7824 */ /* 0x000fe400018e0603 */
[----:B------:R-:W-:-:S02]  /*692b0*/  VIADD R59, R60, UR49 ;  /* 0x000000313c3b7c36 */ /* 0x000fc40008000000 */
[C---:B------:R-:W-:Y:S01]  /*692c0*/  IMAD.X R27, R61.reuse, 0x1, R55, P0 ;  /* 0x000000013d1b7824 */ /* 0x040fe200000e0637 */
[----:B------:R0:W-:Y:S01]  /*692d0*/  STL.64 [R1+0x5e8], R24 ;  /* 0x0005e81801007387 */ /* 0x0001e20000100a00 */
[----:B------:R-:W-:Y:S01]  /*692e0*/  IMAD.X R23, R61, 0x1, R0, P1 ;  /* 0x000000013d177824 */ /* 0x000fe200008e0600 */
[----:B------:R-:W-:Y:S02]  /*692f0*/  SHF.R.S32.HI R58, RZ, 0x1f, R59 ;  /* 0x0000001fff3a7819 */ /* 0x000fe4000001143b */
[----:B------:R1:W-:Y:S01]  /*69300*/  STL.64 [R1+0x5e0], R20 ;  /* 0x0005e01401007387 */ /* 0x0003e20000100a00 */
[----:B------:R-:W-:-:S03]  /*69310*/  IADD3 R30, P3, R60, R52, RZ ;  /* 0x000000343c1e7210 */ /* 0x000fc60007f7e0ff */
[----:B------:R3:W-:Y:S01]  /*69320*/  STL.64 [R1+0x5d8], R28 ;  /* 0x0005d81c01007387 */ /* 0x0007e20000100a00 */
[----:B0-----:R-:W-:-:S03]  /*69330*/  IADD3 R24, P5, R60, R50, RZ ;  /* 0x000000323c187210 */ /* 0x001fc60007fbe0ff */
[----:B------:R-:W-:Y:S01]  /*69340*/  STL.64 [R1+0x2a58], R26 ;  /* 0x002a581a01007387 */ /* 0x000fe20000100a00 */
[----:B-1----:R-:W-:-:S03]  /*69350*/  IADD3 R20, P4, R60, R51, RZ ;  /* 0x000000333c147210 */ /* 0x002fc60007f9e0ff */
[----:B------:R0:W-:Y:S01]  /*69360*/  STL.64 [R1+0x5d0], R22 ;  /* 0x0005d01601007387 */ /* 0x0001e20000100a00 */
[----:B---3--:R-:W-:Y:S01]  /*69370*/  IADD3 R28, P1, R59, R48, RZ ;  /* 0x000000303b1c7210 */ /* 0x008fe20007f3e0ff */
[C---:B------:R-:W-:Y:S02]  /*69380*/  IMAD.X R25, R61.reuse, 0x1, R56, P5 ;  /* 0x000000013d197824 */ /* 0x040fe400028e0638 */
[----:B------:R-:W-:Y:S02]  /*69390*/  IMAD.X R21, R61, 0x1, R53, P4 ;  /* 0x000000013d157824 */ /* 0x000fe400020e0635 */
[C---:B------:R-:W-:Y:S01]  /*693a0*/  IMAD.X R29, R58.reuse, 0x1, R7, P1 ;  /* 0x000000013a1d7824 */ /* 0x040fe200008e0607 */
[----:B0-----:R-:W-:Y:S01]  /*693b0*/  IADD3 R22, P0, R59, R49, RZ ;  /* 0x000000313b167210 */ /* 0x001fe20007f1e0ff */
[----:B------:R-:W-:Y:S01]  /*693c0*/  IMAD.X R31, R61, 0x1, R54, P3 ;  /* 0x000000013d1f7824 */ /* 0x000fe200018e0636 */
[----:B------:R0:W-:Y:S03]  /*693d0*/  STL.64 [R1+0x5c0], R24 ;  /* 0x0005c01801007387 */ /* 0x0001e60000100a00 */
[----:B------:R-:W-:Y:S01]  /*693e0*/  IMAD.X R23, R58, 0x1, R5, P0 ;  /* 0x000000013a177824 */ /* 0x000fe200000e0605 */
[----:B------:R1:W-:Y:S01]  /*693f0*/  STL.64 [R1+0x5b8], R20 ;  /* 0x0005b81401007387 */ /* 0x0003e20000100a00 */
[----:B------:R-:W-:-:S03]  /*69400*/  IADD3 R26, P3, R59, R4, RZ ;  /* 0x000000043b1a7210 */ /* 0x000fc60007f7e0ff */
[----:B------:R3:W-:Y:S01]  /*69410*/  STL.64 [R1+0x590], R28 ;  /* 0x0005901c01007387 */ /* 0x0007e20000100a00 */
[----:B0-----:R-:W-:-:S03]  /*69420*/  IADD3 R24, P5, R59, R2, RZ ;  /* 0x000000023b187210 */ /* 0x001fc60007fbe0ff */
[----:B------:R-:W-:Y:S01]  /*69430*/  STL.64 [R1+0x598], R30 ;  /* 0x0005981e01007387 */ /* 0x000fe20000100a00 */
[----:B-1----:R-:W-:-:S03]  /*69440*/  IADD3 R20, P4, R59, R6, RZ ;  /* 0x000000063b147210 */ /* 0x002fc60007f9e0ff */
[----:B------:R0:W-:Y:S01]  /*69450*/  STL.64 [R1+0x588], R22 ;  /* 0x0005881601007387 */ /* 0x0001e20000100a00 */
[C---:B------:R-:W-:Y:S01]  /*69460*/  IMAD.X R25, R58.reuse, 0x1, R3, P5 ;  /* 0x000000013a197824 */ /* 0x040fe200028e0603 */
[C---:B---3--:R-:W-:Y:S01]  /*69470*/  IADD3 R28, P1, R59.reuse, R50, RZ ;  /* 0x000000323b1c7210 */ /* 0x048fe20007f3e0ff */
[C---:B------:R-:W-:Y:S02]  /*69480*/  IMAD.X R21, R58.reuse, 0x1, R0, P4 ;  /* 0x000000013a157824 */ /* 0x040fe400020e0600 */
[C---:B------:R-:W-:Y:S02]  /*69490*/  VIADD R60, R59.reuse, UR48 ;  /* 0x000000303b3c7c36 */ /* 0x040fe40008000000 */
[C---:B------:R-:W-:Y:S01]  /*694a0*/  IMAD.X R27, R58.reuse, 0x1, R55, P3 ;  /* 0x000000013a1b7824 */ /* 0x040fe200018e0637 */
[C---:B0-----:R-:W-:Y:S01]  /*694b0*/  IADD3 R22, P0, R59.reuse, R51, RZ ;  /* 0x000000333b167210 */ /* 0x041fe20007f1e0ff */
[C---:B------:R-:W-:Y:S01]  /*694c0*/  IMAD.X R29, R58.reuse, 0x1, R56, P1 ;  /* 0x000000013a1d7824 */ /* 0x040fe200008e0638 */
[----:B------:R0:W-:Y:S03]  /*694d0*/  STL.64 [R1+0x580], R24 ;  /* 0x0005801801007387 */ /* 0x0001e60000100a00 */
[----:B------:R-:W-:Y:S01]  /*694e0*/  IMAD.X R23, R58, 0x1, R53, P0 ;  /* 0x000000013a177824 */ /* 0x000fe200000e0635 */
[----:B------:R1:W-:Y:S04]  /*694f0*/  STL.64 [R1+0x578], R20 ;  /* 0x0005781401007387 */ /* 0x0003e80000100a00 */
[----:B------:R3:W-:Y:S01]  /*69500*/  STL.64 [R1+0x570], R26 ;  /* 0x0005701a01007387 */ /* 0x0007e20000100a00 */
[----:B0-----:R-:W-:-:S03]  /*69510*/  IADD3 R24, P5, R59, R52, RZ ;  /* 0x000000343b187210 */ /* 0x001fc60007fbe0ff */
[----:B------:R0:W-:Y:S01]  /*69520*/  STL.64 [R1+0x568], R28 ;  /* 0x0005681c01007387 */ /* 0x0001e20000100a00 */
[----:B------:R-:W-:Y:S02]  /*69530*/  SHF.R.S32.HI R59, RZ, 0x1f, R60 ;  /* 0x0000001fff3b7819 */ /* 0x000fe4000001143c */
[C---:B-1----:R-:W-:Y:S01]  /*69540*/  IADD3 R20, P4, R60.reuse, R48, RZ ;  /* 0x000000303c147210 */ /* 0x042fe20007f9e0ff */
[----:B------:R1:W-:Y:S01]  /*69550*/  STL.64 [R1+0x560], R22 ;  /* 0x0005601601007387 */ /* 0x0003e20000100a00 */
[----:B---3--:R-:W-:Y:S01]  /*69560*/  IADD3 R26, P3, R60, R49, RZ ;  /* 0x000000313c1a7210 */ /* 0x008fe20007f7e0ff */
[----:B------:R-:W-:Y:S01]  /*69570*/  IMAD.X R25, R58, 0x1, R54, P5 ;  /* 0x000000013a197824 */ /* 0x000fe200028e0636 */
[C---:B0-----:R-:W-:Y:S01]  /*69580*/  IADD3 R28, P1, R60.reuse, R2, RZ ;  /* 0x000000023c1c7210 */ /* 0x041fe20007f3e0ff */
[C---:B------:R-:W-:Y:S01]  /*69590*/  IMAD.X R21, R59.reuse, 0x1, R7, P4 ;  /* 0x000000013b157824 */ /* 0x040fe200020e0607 */
[----:B-1----:R-:W-:Y:S01]  /*695a0*/  IADD3 R22, P0, R60, R6, RZ ;  /* 0x000000063c167210 */ /* 0x002fe20007f1e0ff */
[----:B------:R-:W-:-:S02]  /*695b0*/  IMAD.X R27, R59, 0x1, R5, P3 ;  /* 0x000000013b1b7824 */ /* 0x000fc400018e0605 */
[C---:B------:R-:W-:Y:S01]  /*695c0*/  IMAD.X R29, R59.reuse, 0x1, R3, P1 ;  /* 0x000000013b1d7824 */ /* 0x040fe200008e0603 */
[----:B------:R0:W-:Y:S01]  /*695d0*/  STL.64 [R1+0x550], R24 ;  /* 0x0005501801007387 */ /* 0x0001e20000100a00 */
[----:B------:R-:W-:Y:S02]  /*695e0*/  IMAD.X R23, R59, 0x1, R0, P0 ;  /* 0x000000013b177824 */ /* 0x000fe400000e0600 */
[C---:B------:R-:W-:Y:S01]  /*695f0*/  VIADD R61, R60.reuse, UR47 ;  /* 0x0000002f3c3d7c36 */ /* 0x040fe20008000000 */
[----:B------:R1:W-:Y:S04]  /*69600*/  STL.64 [R1+0x548], R20 ;  /* 0x0005481401007387 */ /* 0x0003e80000100a00 */
[----:B------:R3:W-:Y:S01]  /*69610*/  STL.64 [R1+0x540], R26 ;  /* 0x0005401a01007387 */ /* 0x0007e20000100a00 */
[----:B0-----:R-:W-:-:S03]  /*69620*/  IADD3 R24, P5, R60, R4, RZ ;  /* 0x000000043c187210 */ /* 0x001fc60007fbe0ff */
[----:B------:R0:W-:Y:S01]  /*69630*/  STL.64 [R1+0x538], R28 ;  /* 0x0005381c01007387 */ /* 0x0001e20000100a00 */
[----:B-1----:R-:W-:-:S03]  /*69640*/  IADD3 R20, P4, R60, R50, RZ ;  /* 0x000000323c147210 */ /* 0x002fc60007f9e0ff */
[----:B------:R1:W-:Y:S01]  /*69650*/  STL.64 [R1+0x530], R22 ;  /* 0x0005301601007387 */ /* 0x0003e20000100a00 */
[----:B------:R-:W-:Y:S02]  /*69660*/  SHF.R.S32.HI R58, RZ, 0x1f, R61 ;  /* 0x0000001fff3a7819 */ /* 0x000fe4000001143d */
[C---:B---3--:R-:W-:Y:S01]  /*69670*/  IADD3 R26, P3, R60.reuse, R51, RZ ;  /* 0x000000333c1a7210 */ /* 0x048fe20007f7e0ff */
[C---:B------:R-:W-:Y:S01]  /*69680*/  IMAD.X R25, R59.reuse, 0x1, R55, P5 ;  /* 0x000000013b197824 */ /* 0x040fe200028e0637 */
[----:B0-----:R-:W-:Y:S01]  /*69690*/  IADD3 R28, P1, R60, R52, RZ ;  /* 0x000000343c1c7210 */ /* 0x001fe20007f3e0ff */
[----:B------:R-:W-:Y:S01]  /*696a0*/  IMAD.X R21, R59, 0x1, R56, P4 ;  /* 0x000000013b157824 */ /* 0x000fe200020e0638 */
[----:B-1----:R-:W-:Y:S01]  /*696b0*/  IADD3 R22, P0, R61, R48, RZ ;  /* 0x000000303d167210 */ /* 0x002fe20007f1e0ff */
[C---:B------:R-:W-:Y:S02]  /*696c0*/  IMAD.X R27, R59.reuse, 0x1, R53, P3 ;  /* 0x000000013b1b7824 */ /* 0x040fe400018e0635 */
[----:B------:R-:W-:Y:S01]  /*696d0*/  IMAD.X R29, R59, 0x1, R54, P1 ;  /* 0x000000013b1d7824 */ /* 0x000fe200008e0636 */
        /* <DEDUP_REMOVED lines=17> */
[----:B------:R-:W-:-:S03]  /*697f0*/  IMAD.X R23, R58, 0x1, R56, P0 ;  /* 0x000000013a177824 */ /* 0x000fc600000e0638 */
[----:B------:R1:W-:Y:S04]  /*69800*/  STL.64 [R1+0x4e0], R20 ;  /* 0x0004e01401007387 */ /* 0x0003e80000100a00 */
[----:B------:R3:W-:Y:S01]  /*69810*/  STL.64 [R1+0x4d8], R26 ;  /* 0x0004d81a01007387 */ /* 0x0007e20000100a00 */
[----:B0-----:R-:W-:-:S03]  /*69820*/  IADD3 R24, P5, R61, R51, RZ ;  /* 0x000000333d187210 */ /* 0x001fc60007fbe0ff */
[----:B------:R-:W-:Y:S01]  /*69830*/  STL.64 [R1+0x4d0], R28 ;  /* 0x0004d01c01007387 */ /* 0x000fe20000100a00 */
[----:B-1----:R-:W-:-:S03]  /*69840*/  IADD3 R20, P4, R61, R52, RZ ;  /* 0x000000343d147210 */ /* 0x002fc60007f9e0ff */
[----:B------:R0:W-:Y:S01]  /*69850*/  STL.64 [R1+0x4c8], R22 ;  /* 0x0004c81601007387 */ /* 0x0001e20000100a00 */
[----:B------:R-:W-:Y:S02]  /*69860*/  SHF.R.S32.HI R61, RZ, 0x1f, R60 ;  /* 0x0000001fff3d7819 */ /* 0x000fe4000001143c */
[----:B---3--:R-:W-:Y:S01]  /*69870*/  IADD3 R26, P3, R60, R48, RZ ;  /* 0x000000303c1a7210 */ /* 0x008fe20007f7e0ff */
[C---:B------:R-:W-:Y:S02]  /*69880*/  IMAD.X R25, R58.reuse, 0x1, R53, P5 ;  /* 0x000000013a197824 */ /* 0x040fe400028e0635 */
[----:B------:R-:W-:Y:S02]  /*69890*/  IMAD.X R21, R58, 0x1, R54, P4 ;  /* 0x000000013a157824 */ /* 0x000fe400020e0636 */
[C---:B------:R-:W-:Y:S01]  /*698a0*/  IMAD.X R27, R61.reuse, 0x1, R7, P3 ;  /* 0x000000013d1b7824 */ /* 0x040fe200018e0607 */
[C---:B0-----:R-:W-:Y:S02]  /*698b0*/  IADD3 R22, P0, R60.reuse, R2, RZ ;  /* 0x000000023c167210 */ /* 0x041fe40007f1e0ff */
[----:B------:R-:W-:Y:S01]  /*698c0*/  IADD3 R28, P1, R60, R49, RZ ;  /* 0x000000313c1c7210 */ /* 0x000fe20007f3e0ff */
[----:B------:R0:W-:Y:S02]  /*698d0*/  STL.64 [R1+0x4c0], R24 ;  /* 0x0004c01801007387 */ /* 0x0001e40000100a00 */
[----:B------:R-:W-:-:S02]  /*698e0*/  IMAD.X R23, R61, 0x1, R3, P0 ;  /* 0x000000013d177824 */ /* 0x000fc400000e0603 */
[----:B------:R1:W-:Y:S01]  /*698f0*/  STL.64 [R1+0x4b0], R20 ;  /* 0x0004b01401007387 */ /* 0x0003e20000100a00 */
[----:B------:R-:W-:Y:S01]  /*69900*/  IMAD.X R29, R61, 0x1, R5, P1 ;  /* 0x000000013d1d7824 */ /* 0x000fe200008e0605 */
[C---:B------:R-:W-:Y:S02]  /*69910*/  IADD3 R44, P1, R60.reuse, R51, RZ ;  /* 0x000000333c2c7210 */ /* 0x040fe40007f3e0ff */
[----:B------:R3:W-:Y:S01]  /*69920*/  STL.64 [R1+0x4a8], R26 ;  /* 0x0004a81a01007387 */ /* 0x0007e20000100a00 */
[----:B0-----:R-:W-:-:S03]  /*69930*/  IADD3 R24, P5, R60, R6, RZ ;  /* 0x000000063c187210 */ /* 0x001fc60007fbe0ff */
[----:B------:R0:W-:Y:S01]  /*69940*/  STL.64 [R1+0x498], R22 ;  /* 0x0004981601007387 */ /* 0x0001e20000100a00 */
[C---:B-1----:R-:W-:Y:S01]  /*69950*/  IADD3 R20, P4, R60.reuse, R4, RZ ;  /* 0x000000043c147210 */ /* 0x042fe20007f9e0ff */
[C---:B------:R-:W-:Y:S01]  /*69960*/  IMAD.X R25, R61.reuse, 0x1, R0, P5 ;  /* 0x000000013d197824 */ /* 0x040fe200028e0600 */
[C---:B---3--:R-:W-:Y:S01]  /*69970*/  IADD3 R26, P3, R60.reuse, R50, RZ ;  /* 0x000000323c1a7210 */ /* 0x048fe20007f7e0ff */
[C---:B------:R-:W-:Y:S02]  /*69980*/  VIADD R59, R60.reuse, UR45 ;  /* 0x0000002d3c3b7c36 */ /* 0x040fe40008000000 */
[C---:B------:R-:W-:Y:S01]  /*69990*/  IMAD.X R21, R61.reuse, 0x1, R55, P4 ;  /* 0x000000013d157824 */ /* 0x040fe200020e0637 */
[----:B0-----:R-:W-:Y:S01]  /*699a0*/  IADD3 R22, P0, R60, R52, RZ ;  /* 0x000000343c167210 */ /* 0x001fe20007f1e0ff */
[----:B------:R-:W-:Y:S02]  /*699b0*/  IMAD.MOV.U32 R47, RZ, RZ, R45 ;  /* 0x000000ffff2f7224 */ /* 0x000fe400078e002d */
[C---:B------:R-:W-:Y:S01]  /*699c0*/  IMAD.X R27, R61.reuse, 0x1, R56, P3 ;  /* 0x000000013d1b7824 */ /* 0x040fe200018e0638 */
[----:B------:R0:W-:Y:S01]  /*699d0*/  STL.64 [R1+0x4a0], R28 ;  /* 0x0004a01c01007387 */ /* 0x0001e20000100a00 */
[----:B------:R-:W-:-:S02]  /*699e0*/  IMAD.X R45, R61, 0x1, R53, P1 ;  /* 0x000000013d2d7824 */ /* 0x000fc400008e0635 */
[----:B------:R-:W-:Y:S01]  /*699f0*/  IMAD.X R23, R61, 0x1, R54, P0 ;  /* 0x000000013d177824 */ /* 0x000fe200000e0636 */
[----:B------:R1:W-:Y:S01]  /*69a00*/  STL.64 [R1+0x490], R24 ;  /* 0x0004901801007387 */ /* 0x0003e20000100a00 */
[----:B------:R-:W-:-:S03]  /*69a10*/  SHF.R.S32.HI R58, RZ, 0x1f, R59 ;  /* 0x0000001fff3a7819 */ /* 0x000fc6000001143b */
[----:B------:R3:W-:Y:S04]  /*69a20*/  STL.64 [R1+0x480], R20 ;  /* 0x0004801401007387 */ /* 0x0007e80000100a00 */
[----:B------:R4:W-:Y:S01]  /*69a30*/  STL.64 [R1+0x478], R26 ;  /* 0x0004781a01007387 */ /* 0x0009e20000100a00 */
[C---:B0-----:R-:W-:Y:S02]  /*69a40*/  IADD3 R28, P1, R59.reuse, R6, RZ ;  /* 0x000000063b1c7210 */ /* 0x041fe40007f3e0ff */
[C---:B-1----:R-:W-:Y:S01]  /*69a50*/  IADD3 R24, P5, R59.reuse, R48, RZ ;  /* 0x000000303b187210 */ /* 0x042fe20007fbe0ff */
[----:B------:R-:W-:Y:S01]  /*69a60*/  STL.64 [R1+0x2a30], R44 ;  /* 0x002a302c01007387 */ /* 0x000fe20000100a00 */
[----:B---3--:R-:W-:-:S03]  /*69a70*/  IADD3 R20, P4, R59, R49, RZ ;  /* 0x000000313b147210 */ /* 0x008fc60007f9e0ff */
[----:B------:R0:W-:Y:S01]  /*69a80*/  STL.64 [R1+0x460], R22 ;  /* 0x0004601601007387 */ /* 0x0001e20000100a00 */
[C---:B----4-:R-:W-:Y:S01]  /*69a90*/  IADD3 R26, P3, R59.reuse, R2, RZ ;  /* 0x000000023b1a7210 */ /* 0x050fe20007f7e0ff */
[C---:B------:R-:W-:Y:S02]  /*69aa0*/  IMAD.X R25, R58.reuse, 0x1, R7, P5 ;  /* 0x000000013a197824 */ /* 0x040fe400028e0607 */
[C---:B------:R-:W-:Y:S02]  /*69ab0*/  IMAD.X R21, R58.reuse, 0x1, R5, P4 ;  /* 0x000000013a157824 */ /* 0x040fe400020e0605 */
[C---:B------:R-:W-:Y:S01]  /*69ac0*/  IMAD.X R27, R58.reuse, 0x1, R3, P3 ;  /* 0x000000013a1b7824 */ /* 0x040fe200018e0603 */
[C---:B0-----:R-:W-:Y:S01]  /*69ad0*/  IADD3 R22, P0, R59.reuse, R4, RZ ;  /* 0x000000043b167210 */ /* 0x041fe20007f1e0ff */
[----:B------:R-:W-:Y:S01]  /*69ae0*/  IMAD.X R29, R58, 0x1, R0, P1 ;  /* 0x000000013a1d7824 */ /* 0x000fe200008e0600 */
[----:B------:R0:W-:Y:S01]  /*69af0*/  STL.64 [R1+0x458], R24 ;  /* 0x0004581801007387 */ /* 0x0001e20000100a00 */
[----:B------:R-:W-:-:S02]  /*69b00*/  VIADD R60, R59, UR44 ;  /* 0x0000002c3b3c7c36 */ /* 0x000fc40008000000 */
[----:B------:R-:W-:Y:S01]  /*69b10*/  IMAD.X R23, R58, 0x1, R55, P0 ;  /* 0x000000013a177824 */ /* 0x000fe200000e0637 */
[----:B------:R1:W-:Y:S04]  /*69b20*/  STL.64 [R1+0x450], R20 ;  /* 0x0004501401007387 */ /* 0x0003e80000100a00 */
[----:B------:R3:W-:Y:S01]  /*69b30*/  STL.64 [R1+0x448], R26 ;  /* 0x0004481a01007387 */ /* 0x0007e20000100a00 */
[----:B0-----:R-:W-:-:S03]  /*69b40*/  IADD3 R24, P5, R59, R50, RZ ;  /* 0x000000323b187210 */ /* 0x001fc60007fbe0ff */
[----:B------:R0:W-:Y:S01]  /*69b50*/  STL.64 [R1+0x440], R28 ;  /* 0x0004401c01007387 */ /* 0x0001e20000100a00 */
[----:B-1----:R-:W-:-:S03]  /*69b60*/  IADD3 R20, P4, R59, R51, RZ ;  /* 0x000000333b147210 */ /* 0x002fc60007f9e0ff */
[----:B------:R1:W-:Y:S01]  /*69b70*/  STL.64 [R1+0x428], R22 ;  /* 0x0004281601007387 */ /* 0x0003e20000100a00 */
[----:B---3--:R-:W-:Y:S02]  /*69b80*/  IADD3 R26, P3, R59, R52, RZ ;  /* 0x000000343b1a7210 */ /* 0x008fe40007f7e0ff */
[----:B------:R-:W-:Y:S01]  /*69b90*/  SHF.R.S32.HI R59, RZ, 0x1f, R60 ;  /* 0x0000001fff3b7819 */ /* 0x000fe2000001143c */
[----:B------:R-:W-:Y:S01]  /*69ba0*/  IMAD.X R25, R58, 0x1, R56, P5 ;  /* 0x000000013a197824 */ /* 0x000fe200028e0638 */
[----:B0-----:R-:W-:Y:S01]  /*69bb0*/  IADD3 R28, P1, R60, R48, RZ ;  /* 0x000000303c1c7210 */ /* 0x001fe20007f3e0ff */
[----:B------:R-:W-:Y:S01]  /*69bc0*/  IMAD.X R21, R58, 0x1, R53, P4 ;  /* 0x000000013a157824 */ /* 0x000fe200020e0635 */
[----:B-1----:R-:W-:Y:S01]  /*69bd0*/  IADD3 R22, P0, R60, R49, RZ ;  /* 0x000000313c167210 */ /* 0x002fe20007f1e0ff */
[----:B------:R-:W-:Y:S02]  /*69be0*/  IMAD.X R27, R58, 0x1, R54, P3 ;  /* 0x000000013a1b7824 */ /* 0x000fe400018e0636 */
        /* <DEDUP_REMOVED lines=42> */
[C---:B---3--:R-:W-:Y:S01]  /*69e90*/  IADD3 R26, P3, R61.reuse, R51, RZ ;  /* 0x000000333d1a7210 */ /* 0x048fe20007f7e0ff */
[----:B------:R-:W-:Y:S01]  /*69ea0*/  IMAD.X R25, R60, 0x1, R55, P5 ;  /* 0x000000013c197824 */ /* 0x000fe200028e0637 */
[----:B0-----:R-:W-:Y:S02]  /*69eb0*/  IADD3 R28, P1, R61, R52, RZ ;  /* 0x000000343d1c7210 */ /* 0x001fe40007f3e0ff */
[----:B------:R-:W-:Y:S02]  /*69ec0*/  SHF.R.S32.HI R61, RZ, 0x1f, R58 ;  /* 0x0000001fff3d7819 */ /* 0x000fe4000001143a */
[----:B-1----:R-:W-:Y:S01]  /*69ed0*/  IADD3 R22, P0, R58, R48, RZ ;  /* 0x000000303a167210 */ /* 0x002fe20007f1e0ff */
[C---:B------:R-:W-:Y:S02]  /*69ee0*/  IMAD.X R21, R60.reuse, 0x1, R56, P4 ;  /* 0x000000013c157824 */ /* 0x040fe400020e0638 */
[----:B------:R-:W-:Y:S01]  /*69ef0*/  IMAD.X R27, R60, 0x1, R53, P3 ;  /* 0x000000013c1b7824 */ /* 0x000fe200018e0635 */
[----:B------:R0:W-:Y:S01]  /*69f00*/  STL.64 [R1+0x388], R24 ;  /* 0x0003881801007387 */ /* 0x0001e20000100a00 */
[----:B------:R-:W-:-:S03]  /*69f10*/  IMAD.X R23, R61, 0x1, R7, P0 ;  /* 0x000000013d177824 */ /* 0x000fc600000e0607 */
[----:B------:R1:W-:Y:S01]  /*69f20*/  STL.64 [R1+0x380], R20 ;  /* 0x0003801401007387 */ /* 0x0003e20000100a00 */
[----:B------:R-:W-:Y:S01]  /*69f30*/  IMAD.X R29, R60, 0x1, R54, P1 ;  /* 0x000000013c1d7824 */ /* 0x000fe200008e0636 */
[C---:B------:R-:W-:Y:S02]  /*69f40*/  IADD3 R46, P1, R58.reuse, R4, RZ ;  /* 0x000000043a2e7210 */ /* 0x040fe40007f3e0ff */
[----:B------:R3:W-:Y:S01]  /*69f50*/  STL.64 [R1+0x378], R26 ;  /* 0x0003781a01007387 */ /* 0x0007e20000100a00 */
[----:B0-----:R-:W-:-:S03]  /*69f60*/  IADD3 R24, P5, R58, R49, RZ ;  /* 0x000000313a187210 */ /* 0x001fc60007fbe0ff */
[----:B------:R0:W-:Y:S01]  /*69f70*/  STL.64 [R1+0x368], R22 ;  /* 0x0003681601007387 */ /* 0x0001e20000100a00 */
[C---:B-1----:R-:W-:Y:S01]  /*69f80*/  IADD3 R20, P4, R58.reuse, R2, RZ ;  /* 0x000000023a147210 */ /* 0x042fe20007f9e0ff */
[----:B------:R-:W-:Y:S01]  /*69f90*/  IMAD.X R25, R61, 0x1, R5, P5 ;  /* 0x000000013d197824 */ /* 0x000fe200028e0605 */
[----:B---3--:R-:W-:-:S03]  /*69fa0*/  IADD3 R26, P3, R58, R6, RZ ;  /* 0x000000063a1a7210 */ /* 0x008fc60007f7e0ff */
[C---:B------:R-:W-:Y:S01]  /*69fb0*/  IMAD.X R21, R61.reuse, 0x1, R3, P4 ;  /* 0x000000013d157824 */ /* 0x040fe200020e0603 */
[C---:B0-----:R-:W-:Y:S01]  /*69fc0*/  IADD3 R22, P0, R58.reuse, R50, RZ ;  /* 0x000000323a167210 */ /* 0x041fe20007f1e0ff */
[----:B------:R-:W-:Y:S02]  /*69fd0*/  IMAD.MOV.U32 R31, RZ, RZ, R47 ;  /* 0x000000ffff1f7224 */ /* 0x000fe400078e002f */
[C---:B------:R-:W-:Y:S01]  /*69fe0*/  IMAD.X R27, R61.reuse, 0x1, R0, P3 ;  /* 0x000000013d1b7824 */ /* 0x040fe200018e0600 */
[----:B------:R0:W-:Y:S01]  /*69ff0*/  STL.64 [R1+0x370], R28 ;  /* 0x0003701c01007387 */ /* 0x0001e20000100a00 */
[----:B------:R-:W-:Y:S02]  /*6a000*/  VIADD R59, R58, UR41 ;  /* 0x000000293a3b7c36 */ /* 0x000fe40008000000 */
[C---:B------:R-:W-:Y:S01]  /*6a010*/  IMAD.X R47, R61.reuse, 0x1, R55, P1 ;  /* 0x000000013d2f7824 */ /* 0x040fe200008e0637 */
[----:B------:R1:W-:Y:S01]  /*6a020*/  STL.64 [R1+0x360], R24 ;  /* 0x0003601801007387 */ /* 0x0003e20000100a00 */
[----:B------:R-:W-:-:S03]  /*6a030*/  IMAD.X R23, R61, 0x1, R56, P0 ;  /* 0x000000013d177824 */ /* 0x000fc600000e0638 */
[----:B------:R3:W-:Y:S04]  /*6a040*/  STL.64 [R1+0x358], R20 ;  /* 0x0003581401007387 */ /* 0x0007e80000100a00 */
[----:B------:R4:W-:Y:S01]  /*6a050*/  STL.64 [R1+0x350], R26 ;  /* 0x0003501a01007387 */ /* 0x0009e20000100a00 */
[----:B0-----:R-:W-:Y:S02]  /*6a060*/  IADD3 R28, P3, R59, R48, RZ ;  /* 0x000000303b1c7210 */ /* 0x001fe40007f7e0ff */
[C---:B-1----:R-:W-:Y:S01]  /*6a070*/  IADD3 R24, P5, R58.reuse, R51, RZ ;  /* 0x000000333a187210 */ /* 0x042fe20007fbe0ff */
[----:B------:R-:W-:Y:S01]  /*6a080*/  STL.64 [R1+0x2a18], R46 ;  /* 0x002a182e01007387 */ /* 0x000fe20000100a00 */
[----:B---3--:R-:W-:-:S03]  /*6a090*/  IADD3 R20, P4, R58, R52, RZ ;  /* 0x000000343a147210 */ /* 0x008fc60007f9e0ff */
[----:B------:R0:W-:Y:S01]  /*6a0a0*/  STL.64 [R1+0x338], R22 ;  /* 0x0003381601007387 */ /* 0x0001e20000100a00 */
[----:B------:R-:W-:Y:S02]  /*6a0b0*/  SHF.R.S32.HI R58, RZ, 0x1f, R59 ;  /* 0x0000001fff3a7819 */ /* 0x000fe4000001143b */
[----:B----4-:R-:W-:Y:S01]  /*6a0c0*/  IADD3 R26, P1, R59, R49, RZ ;  /* 0x000000313b1a7210 */ /* 0x010fe20007f3e0ff */
[C---:B------:R-:W-:Y:S02]  /*6a0d0*/  IMAD.X R25, R61.reuse, 0x1, R53, P5 ;  /* 0x000000013d197824 */ /* 0x040fe400028e0635 */
[----:B------:R-:W-:Y:S02]  /*6a0e0*/  IMAD.X R21, R61, 0x1, R54, P4 ;  /* 0x000000013d157824 */ /* 0x000fe400020e0636 */
        /* <DEDUP_REMOVED lines=14> */
[C---:B------:R-:W-:Y:S01]  /*6a1d0*/  VIADD R60, R59.reuse, UR40 ;  /* 0x000000283b3c7c36 */ /* 0x040fe20008000000 */
[----:B-1----:R-:W-:Y:S01]  /*6a1e0*/  IADD3 R22, P0, R59, R52, RZ ;  /* 0x000000343b167210 */ /* 0x002fe20007f1e0ff */
[C---:B------:R-:W-:Y:S02]  /*6a1f0*/  IMAD.X R21, R58.reuse, 0x1, R55, P4 ;  /* 0x000000013a157824 */ /* 0x040fe400020e0637 */
        /* <DEDUP_REMOVED lines=15> */
[----:B-1----:R-:W-:Y:S01]  /*6a2f0*/  IADD3 R22, P0, R60, R4, RZ ;  /* 0x000000043c167210 */ /* 0x002fe20007f1e0ff */
[C---:B------:R-:W-:Y:S02]  /*6a300*/  IMAD.X R29, R61.reuse, 0x1, R3, P3 ;  /* 0x000000013d1d7824 */ /* 0x040fe400018e0603 */
[C---:B------:R-:W-:Y:S01]  /*6a310*/  IMAD.X R27, R61.reuse, 0x1, R0, P1 ;  /* 0x000000013d1b7824 */ /* 0x040fe200008e0600 */
[----:B------:R0:W-:Y:S01]  /*6a320*/  STL.64 [R1+0x2c0], R24 ;  /* 0x0002c01801007387 */ /* 0x0001e20000100a00 */
[----:B------:R-:W-:-:S02]  /*6a330*/  IMAD.X R23, R61, 0x1, R55, P0 ;  /* 0x000000013d177824 */ /* 0x000fc400000e0637 */
[C---:B------:R-:W-:Y:S01]  /*6a340*/  VIADD R59, R60.reuse, UR39 ;  /* 0x000000273c3b7c36 */ /* 0x040fe20008000000 */
        /* <DEDUP_REMOVED lines=9> */
[----:B------:R-:W-:Y:S01]  /*6a3e0*/  IMAD.X R21, R61, 0x1, R53, P4 ;  /* 0x000000013d157824 */ /* 0x000fe200020e0635 */
[----:B0-----:R-:W-:Y:S01]  /*6a3f0*/  IADD3 R26, P1, R59, R48, RZ ;  /* 0x000000303b1a7210 */ /* 0x001fe20007f3e0ff */
[----:B------:R-:W-:Y:S01]  /*6a400*/  IMAD.X R29, R61, 0x1, R54, P3 ;  /* 0x000000013d1d7824 */ /* 0x000fe200018e0636 */
[----:B-1----:R-:W-:Y:S01]  /*6a410*/  IADD3 R22, P0, R59, R49, RZ ;  /* 0x000000313b167210 */ /* 0x002fe20007f1e0ff */
[----:B------:R0:W-:Y:S02]  /*6a420*/  STL.64 [R1+0x298], R24 ;  /* 0x0002981801007387 */ /* 0x0001e40000100a00 */
[----:B------:R-:W-:-:S02]  /*6a430*/  IMAD.X R27, R60, 0x1, R7, P1 ;  /* 0x000000013c1b7824 */ /* 0x000fc400008e0607 */
[----:B------:R-:W-:Y:S01]  /*6a440*/  IMAD.X R23, R60, 0x1, R5, P0 ;  /* 0x000000013c177824 */ /* 0x000fe200000e0605 */
[----:B------:R1:W-:Y:S01]  /*6a450*/  STL.64 [R1+0x290], R20 ;  /* 0x0002901401007387 */ /* 0x0003e20000100a00 */
[----:B------:R-:W-:-:S03]  /*6a460*/  IADD3 R32, P3, R59, R4, RZ ;  /* 0x000000043b207210 */ /* 0x000fc60007f7e0ff */
        /* <DEDUP_REMOVED lines=8> */
[----:B------:R-:W-:Y:S02]  /*6a4f0*/  VIADD R58, R59, UR38 ;  /* 0x000000263b3a7c36 */ /* 0x000fe40008000000 */
[C---:B------:R-:W-:Y:S01]  /*6a500*/  IMAD.X R29, R60.reuse, 0x1, R56, P1 ;  /* 0x000000013c1d7824 */ /* 0x040fe200008e0638 */
[----:B------:R0:W-:Y:S01]  /*6a510*/  STL.64 [R1+0x278], R26 ;  /* 0x0002781a01007387 */ /* 0x0001e20000100a00 */
[C---:B------:R-:W-:Y:S02]  /*6a520*/  IMAD.X R33, R60.reuse, 0x1, R55, P3 ;  /* 0x000000013c217824 */ /* 0x040fe400018e0637 */
[----:B------:R-:W-:Y:S01]  /*6a530*/  IMAD.X R23, R60, 0x1, R53, P0 ;  /* 0x000000013c177824 */ /* 0x000fe200000e0635 */
[----:B------:R1:W-:Y:S01]  /*6a540*/  STL.64 [R1+0x268], R24 ;  /* 0x0002681801007387 */ /* 0x0003e20000100a00 */
[----:B------:R-:W-:-:S03]  /*6a550*/  SHF.R.S32.HI R61, RZ, 0x1f, R58 ;  /* 0x0000001fff3d7819 */ /* 0x000fc6000001143a */
[----:B------:R3:W-:Y:S01]  /*6a560*/  STL.64 [R1+0x2a00], R20 ;  /* 0x002a001401007387 */ /* 0x0007e20000100a00 */
[----:B0-----:R-:W-:-:S03]  /*6a570*/  IADD3 R26, P5, R59, R52, RZ ;  /* 0x000000343b1a7210 */ /* 0x001fc60007fbe0ff */
[----:B------:R0:W-:Y:S01]  /*6a580*/  STL.64 [R1+0x238], R28 ;  /* 0x0002381c01007387 */ /* 0x0001e20000100a00 */
[----:B-1----:R-:W-:-:S03]  /*6a590*/  IADD3 R24, P4, R58, R48, RZ ;  /* 0x000000303a187210 */ /* 0x002fc60007f9e0ff */
[----:B------:R-:W-:Y:S01]  /*6a5a0*/  STL.64 [R1+0x240], R32 ;  /* 0x0002402001007387 */ /* 0x000fe20000100a00 */
[----:B---3--:R-:W-:-:S03]  /*6a5b0*/  IADD3 R20, P3, R58, R49, RZ ;  /* 0x000000313a147210 */ /* 0x008fc60007f7e0ff */
[----:B------:R1:W-:Y:S01]  /*6a5c0*/  STL.64 [R1+0x230], R22 ;  /* 0x0002301601007387 */ /* 0x0003e20000100a00 */
[----:B------:R-:W-:Y:S01]  /*6a5d0*/  IMAD.X R27, R60, 0x1, R54, P5 ;  /* 0x000000013c1b7824 */ /* 0x000fe200028e0636 */
[C---:B0-----:R-:W-:Y:S01]  /*6a5e0*/  IADD3 R28, P1, R58.reuse, R2, RZ ;  /* 0x000000023a1c7210 */ /* 0x041fe20007f3e0ff */
[C---:B------:R-:W-:Y:S02]  /*6a5f0*/  IMAD.X R21, R61.reuse, 0x1, R5, P3 ;  /* 0x000000013d157824 */ /* 0x040fe400018e0605 */
[C---:B------:R-:W-:Y:S01]  /*6a600*/  IMAD.X R25, R61.reuse, 0x1, R7, P4 ;  /* 0x000000013d197824 */ /* 0x040fe200020e0607 */
[C---:B-1----:R-:W-:Y:S01]  /*6a610*/  IADD3 R22, P0, R58.reuse, R6, RZ ;  /* 0x000000063a167210 */ /* 0x042fe20007f1e0ff */
[C---:B------:R-:W-:Y:S01]  /*6a620*/  IMAD.X R29, R61.reuse, 0x1, R3, P1 ;  /* 0x000000013d1d7824 */ /* 0x040fe200008e0603 */
[----:B------:R0:W-:Y:S01]  /*6a630*/  STL.64 [R1+0x228], R26 ;  /* 0x0002281a01007387 */ /* 0x0001e20000100a00 */
[C---:B------:R-:W-:Y:S02]  /*6a640*/  VIADD R59, R58.reuse, UR37 ;  /* 0x000000253a3b7c36 */ /* 0x040fe40008000000 */
[----:B------:R-:W-:Y:S01]  /*6a650*/  IMAD.X R23, R61, 0x1, R0, P0 ;  /* 0x000000013d177824 */ /* 0x000fe200000e0600 */
[----:B------:R1:W-:Y:S01]  /*6a660*/  STL.64 [R1+0x218], R20 ;  /* 0x0002181401007387 */ /* 0x0003e20000100a00 */
[----:B------:R-:W-:-:S03]  /*6a670*/  IADD3 R32, P5, R58, R4, RZ ;  /* 0x000000043a207210 */ /* 0x000fc60007fbe0ff */
[----:B------:R3:W-:Y:S01]  /*6a680*/  STL.64 [R1+0x220], R24 ;  /* 0x0002201801007387 */ /* 0x0007e20000100a00 */
[----:B0-----:R-:W-:-:S03]  /*6a690*/  IADD3 R26, P4, R58, R50, RZ ;  /* 0x000000323a1a7210 */ /* 0x001fc60007f9e0ff */
[----:B------:R-:W-:Y:S01]  /*6a6a0*/  STL.64 [R1+0x2a08], R28 ;  /* 0x002a081c01007387 */ /* 0x000fe20000100a00 */
[----:B------:R-:W-:Y:S02]  /*6a6b0*/  SHF.R.S32.HI R60, RZ, 0x1f, R59 ;  /* 0x0000001fff3c7819 */ /* 0x000fe4000001143b */
[C---:B-1----:R-:W-:Y:S01]  /*6a6c0*/  IADD3 R20, P3, R58.reuse, R51, RZ ;  /* 0x000000333a147210 */ /* 0x042fe20007f7e0ff */
[----:B------:R0:W-:Y:S01]  /*6a6d0*/  STL.64 [R1+0x208], R22 ;  /* 0x0002081601007387 */ /* 0x0001e20000100a00 */
[C---:B------:R-:W-:Y:S01]  /*6a6e0*/  IMAD.X R27, R61.reuse, 0x1, R56, P4 ;  /* 0x000000013d1b7824 */ /* 0x040fe200020e0638 */
[----:B---3--:R-:W-:Y:S01]  /*6a6f0*/  IADD3 R24, P1, R58, R52, RZ ;  /* 0x000000343a187210 */ /* 0x008fe20007f3e0ff */
[C---:B------:R-:W-:Y:S02]  /*6a700*/  IMAD.X R33, R61.reuse, 0x1, R55, P5 ;  /* 0x000000013d217824 */ /* 0x040fe400028e0637 */
[C---:B------:R-:W-:Y:S02]  /*6a710*/  IMAD.X R21, R61.reuse, 0x1, R53, P3 ;  /* 0x000000013d157824 */ /* 0x040fe400018e0635 */
[----:B------:R-:W-:Y:S01]  /*6a720*/  IMAD.X R25, R61, 0x1, R54, P1 ;  /* 0x000000013d197824 */ /* 0x000fe200008e0636 */
[C---:B0-----:R-:W-:Y:S01]  /*6a730*/  IADD3 R22, P0, R59.reuse, R48, RZ ;  /* 0x000000303b167210 */ /* 0x041fe20007f1e0ff */
[----:B------:R0:W-:Y:S01]  /*6a740*/  STL.64 [R1+0x1e8], R26 ;  /* 0x0001e81a01007387 */ /* 0x0001e20000100a00 */
[----:B------:R-:W-:-:S03]  /*6a750*/  IADD3 R28, P5, R59, R49, RZ ;  /* 0x000000313b1c7210 */ /* 0x000fc60007fbe0ff */
[----:B------:R-:W-:Y:S01]  /*6a760*/  IMAD.X R23, R60, 0x1, R7, P0 ;  /* 0x000000013c177824 */ /* 0x000fe200000e0607 */
[----:B------:R-:W-:Y:S04]  /*6a770*/  STL.64 [R1+0x1f0], R32 ;  /* 0x0001f02001007387 */ /* 0x000fe80000100a00 */
[----:B------:R1:W-:Y:S01]  /*6a780*/  STL.64 [R1+0x1e0], R20 ;  /* 0x0001e01401007387 */ /* 0x0003e20000100a00 */
[----:B0-----:R-:W-:-:S03]  /*6a790*/  IADD3 R26, P4, R59, R2, RZ ;  /* 0x000000023b1a7210 */ /* 0x001fc60007f9e0ff */
[----:B------:R0:W-:Y:S01]  /*6a7a0*/  STL.64 [R1+0x1d0], R24 ;  /* 0x0001d01801007387 */ /* 0x0001e20000100a00 */
[----:B------:R-:W-:-:S03]  /*6a7b0*/  IMAD.X R29, R60, 0x1, R5, P5 ;  /* 0x000000013c1d7824 */ /* 0x000fc600028e0605 */
[----:B------:R3:W-:Y:S01]  /*6a7c0*/  STL.64 [R1+0x1c8], R22 ;  /* 0x0001c81601007387 */ /* 0x0007e20000100a00 */
[C---:B-1----:R-:W-:Y:S01]  /*6a7d0*/  IADD3 R20, P3, R59.reuse, R6, RZ ;  /* 0x000000063b147210 */ /* 0x042fe20007f7e0ff */
[----:B------:R-:W-:Y:S01]  /*6a7e0*/  IMAD.X R27, R60, 0x1, R3, P4 ;  /* 0x000000013c1b7824 */ /* 0x000fe200020e0603 */
[----:B0-----:R-:W-:-:S03]  /*6a7f0*/  IADD3 R24, P1, R59, R4, RZ ;  /* 0x000000043b187210 */ /* 0x001fc60007f3e0ff */
[C---:B------:R-:W-:Y:S01]  /*6a800*/  IMAD.X R21, R60.reuse, 0x1, R0, P3 ;  /* 0x000000013c157824 */ /* 0x040fe200018e0600 */
[C---:B---3--:R-:W-:Y:S01]  /*6a810*/  IADD3 R22, P0, R59.reuse, R50, RZ ;  /* 0x000000323b167210 */ /* 0x048fe20007f1e0ff */
[C---:B------:R-:W-:Y:S02]  /*6a820*/  VIADD R58, R59.reuse, UR36 ;  /* 0x000000243b3a7c36 */ /* 0x040fe40008000000 */
[C---:B------:R-:W-:Y:S01]  /*6a830*/  IMAD.X R25, R60.reuse, 0x1, R55, P1 ;  /* 0x000000013c197824 */ /* 0x040fe200008e0637 */
[----:B------:R0:W-:Y:S01]  /*6a840*/  STL.64 [R1+0x1c0], R28 ;  /* 0x0001c01c01007387 */ /* 0x0001e20000100a00 */
[----:B------:R-:W-:Y:S01]  /*6a850*/  IMAD.X R23, R60, 0x1, R56, P0 ;  /* 0x000000013c177824 */ /* 0x000fe200000e0638 */
[----:B------:R-:W-:Y:S02]  /*6a860*/  SHF.R.S32.HI R61, RZ, 0x1f, R58 ;  /* 0x0000001fff3d7819 */ /* 0x000fe4000001143a */
        /* <DEDUP_REMOVED lines=38> */
[C---:B------:R-:W-:Y:S01]  /*6aad0*/  IMAD.X R29, R60.reuse, 0x1, R7, P5 ;  /* 0x000000013c1d7824 */ /* 0x040fe200028e0607 */
[C---:B---3--:R-:W-:Y:S01]  /*6aae0*/  IADD3 R20, P3, R59.reuse, R2, RZ ;  /* 0x000000023b147210 */ /* 0x048fe20007f7e0ff */
[C---:B------:R-:W-:Y:S01]  /*6aaf0*/  IMAD.X R27, R60.reuse, 0x1, R5, P4 ;  /* 0x000000013c1b7824 */ /* 0x040fe200020e0605 */
[C---:B------:R-:W-:Y:S02]  /*6ab00*/  IADD3 R30, P5, R59.reuse, R50, RZ ;  /* 0x000000323b1e7210 */ /* 0x040fe40007fbe0ff */
[C---:B0-----:R-:W-:Y:S02]  /*6ab10*/  IADD3 R24, P1, R59.reuse, R6, RZ ;  /* 0x000000063b187210 */ /* 0x041fe40007f3e0ff */
[----:B-1----:R-:W-:Y:S01]  /*6ab20*/  IADD3 R22, P0, R59, R4, RZ ;  /* 0x000000043b167210 */ /* 0x002fe20007f1e0ff */
[----:B------:R-:W-:Y:S01]  /*6ab30*/  IMAD.X R21, R60, 0x1, R3, P3 ;  /* 0x000000013c157824 */ /* 0x000fe200018e0603 */
[----:B------:R0:W-:Y:S01]  /*6ab40*/  STL.64 [R1], R28 ;  /* 0x0000001c01007387 */ /* 0x0001e20000100a00 */
[----:B------:R-:W-:-:S02]  /*6ab50*/  IMAD.MOV.U32 R37, RZ, RZ, R31 ;  /* 0x000000ffff257224 */ /* 0x000fc400078e001f */
[C---:B------:R-:W-:Y:S02]  /*6ab60*/  IMAD.X R23, R60.reuse, 0x1, R55, P0 ;  /* 0x000000013c177824 */ /* 0x040fe400000e0637 */
[C---:B------:R-:W-:Y:S01]  /*6ab70*/  IMAD.X R25, R60.reuse, 0x1, R0, P1 ;  /* 0x000000013c197824 */ /* 0x040fe200008e0600 */
[----:B------:R1:W-:Y:S01]  /*6ab80*/  STL.64 [R1+0x188], R26 ;  /* 0x0001881a01007387 */ /* 0x0003e20000100a00 */
[C---:B------:R-:W-:Y:S02]  /*6ab90*/  VIADD R58, R59.reuse, UR34 ;  /* 0x000000223b3a7c36 */ /* 0x040fe40008000000 */
[----:B------:R-:W-:Y:S01]  /*6aba0*/  IMAD.X R31, R60, 0x1, R56, P5 ;  /* 0x000000013c1f7824 */ /* 0x000fe200028e0638 */
[----:B------:R3:W-:Y:S01]  /*6abb0*/  STL.64 [R1+0x180], R20 ;  /* 0x0001801401007387 */ /* 0x0007e20000100a00 */
[----:B0-----:R-:W-:-:S03]  /*6abc0*/  IADD3 R28, P4, R59, R51, RZ ;  /* 0x000000333b1c7210 */ /* 0x001fc60007f9e0ff */
[----:B------:R0:W-:Y:S01]  /*6abd0*/  STL.64 [R1+0x29e0], R22 ;  /* 0x0029e01601007387 */ /* 0x0001e20000100a00 */
[----:B------:R-:W-:-:S03]  /*6abe0*/  SHF.R.S32.HI R61, RZ, 0x1f, R58 ;  /* 0x0000001fff3d7819 */ /* 0x000fc6000001143a */
[----:B------:R4:W-:Y:S01]  /*6abf0*/  STL.64 [R1+0x1d8], R24 ;  /* 0x0001d81801007387 */ /* 0x0009e20000100a00 */
[----:B-1----:R-:W-:Y:S02]  /*6ac00*/  IADD3 R26, P1, R58, R48, RZ ;  /* 0x000000303a1a7210 */ /* 0x002fe40007f3e0ff */
[----:B---3--:R-:W-:Y:S01]  /*6ac10*/  IADD3 R20, P3, R59, R52, RZ ;  /* 0x000000343b147210 */ /* 0x008fe20007f7e0ff */
[----:B------:R1:W-:Y:S01]  /*6ac20*/  STL.64 [R1+0x200], R30 ;  /* 0x0002001e01007387 */ /* 0x0003e20000100a00 */
[----:B------:R-:W-:Y:S01]  /*6ac30*/  IMAD.X R29, R60, 0x1, R53, P4 ;  /* 0x000000013c1d7824 */ /* 0x000fe200020e0635 */
[----:B0-----:R-:W-:Y:S02]  /*6ac40*/  IADD3 R22, P4, R58, R6, RZ ;  /* 0x000000063a167210 */ /* 0x001fe40007f9e0ff */
[----:B------:R-:W-:Y:S01]  /*6ac50*/  IMAD.X R21, R60, 0x1, R54, P3 ;  /* 0x000000013c157824 */ /* 0x000fe200018e0636 */
[C---:B----4-:R-:W-:Y:S01]  /*6ac60*/  IADD3 R24, P0, R58.reuse, R49, RZ ;  /* 0x000000313a187210 */ /* 0x050fe20007f1e0ff */
[----:B------:R-:W-:Y:S01]  /*6ac70*/  IMAD.X R27, R61, 0x1, R7, P1 ;  /* 0x000000013d1b7824 */ /* 0x000fe200008e0607 */
[----:B-1----:R-:W-:-:S03]  /*6ac80*/  IADD3 R30, P5, R58, R2, RZ ;  /* 0x000000023a1e7210 */ /* 0x002fc60007fbe0ff */
[C---:B------:R-:W-:Y:S01]  /*6ac90*/  IMAD.X R25, R61.reuse, 0x1, R5, P0 ;  /* 0x000000013d197824 */ /* 0x040fe200000e0605 */
[----:B------:R0:W-:Y:S01]  /*6aca0*/  STL.64 [R1+0x258], R20 ;  /* 0x0002581401007387 */ /* 0x0001e20000100a00 */
[----:B------:R-:W-:-:S03]  /*6acb0*/  IMAD.X R31, R61, 0x1, R3, P5 ;  /* 0x000000013d1f7824 */ /* 0x000fc600028e0603 */
[----:B------:R1:W-:Y:S01]  /*6acc0*/  STL.64 [R1+0x1f8], R28 ;  /* 0x0001f81c01007387 */ /* 0x0003e20000100a00 */
[----:B------:R-:W-:Y:S02]  /*6acd0*/  IMAD.X R23, R61, 0x1, R0, P4 ;  /* 0x000000013d177824 */ /* 0x000fe400020e0600 */
[C---:B------:R-:W-:Y:S01]  /*6ace0*/  VIADD R59, R58.reuse, UR31 ;  /* 0x0000001f3a3b7c36 */ /* 0x040fe20008000000 */
[----:B------:R3:W-:Y:S01]  /*6acf0*/  STL.64 [R1+0x250], R26 ;  /* 0x0002501a01007387 */ /* 0x0007e20000100a00 */
[----:B0-----:R-:W-:-:S03]  /*6ad00*/  IADD3 R20, P3, R58, R4, RZ ;  /* 0x000000043a147210 */ /* 0x001fc60007f7e0ff */
[----:B------:R-:W-:Y:S01]  /*6ad10*/  STL.64 [R1+0x29e8], R30 ;  /* 0x0029e81e01007387 */ /* 0x000fe20000100a00 */
[----:B-1----:R-:W-:-:S03]  /*6ad20*/  IADD3 R28, P1, R58, R50, RZ ;  /* 0x000000323a1c7210 */ /* 0x002fc60007f3e0ff */
[----:B------:R0:W-:Y:S01]  /*6ad30*/  STL.64 [R1+0x248], R24 ;  /* 0x0002481801007387 */ /* 0x0001e20000100a00 */
[C---:B------:R-:W-:Y:S01]  /*6ad40*/  IMAD.X R21, R61.reuse, 0x1, R55, P3 ;  /* 0x000000013d157824 */ /* 0x040fe200018e0637 */
[C---:B---3--:R-:W-:Y:S02]  /*6ad50*/  IADD3 R26, P0, R58.reuse, R51, RZ ;  /* 0x000000333a1a7210 */ /* 0x048fe40007f1e0ff */
[----:B------:R1:W-:Y:S01]  /*6ad60*/  STL.64 [R1+0x2f0], R22 ;  /* 0x0002f01601007387 */ /* 0x0003e20000100a00 */
[----:B------:R-:W-:Y:S01]  /*6ad70*/  SHF.R.S32.HI R60, RZ, 0x1f, R59 ;  /* 0x0000001fff3c7819 */ /* 0x000fe2000001143b */
[C---:B------:R-:W-:Y:S02]  /*6ad80*/  IMAD.X R29, R61.reuse, 0x1, R56, P1 ;  /* 0x000000013d1d7824 */ /* 0x040fe400008e0638 */
[----:B------:R-:W-:Y:S01]  /*6ad90*/  IMAD.X R27, R61, 0x1, R53, P0 ;  /* 0x000000013d1b7824 */ /* 0x000fe200000e0635 */
[----:B0-----:R-:W-:Y:S02]  /*6ada0*/  IADD3 R24, P5, R58, R52, RZ ;  /* 0x000000343a187210 */ /* 0x001fe40007fbe0ff */
[----:B-1----:R-:W-:-:S03]  /*6adb0*/  IADD3 R22, P4, R59, R48, RZ ;  /* 0x000000303b167210 */ /* 0x002fc60007f9e0ff */
        /* <DEDUP_REMOVED lines=11> */
[----:B------:R-:W-:Y:S01]  /*6ae70*/  IMAD.X R29, R60, 0x1, R3, P1 ;  /* 0x000000013c1d7824 */ /* 0x000fe200008e0603 */
[----:B0-----:R-:W-:-:S03]  /*6ae80*/  IADD3 R24, P5, R59, R4, RZ ;  /* 0x000000043b187210 */ /* 0x001fc60007fbe0ff */
[C---:B------:R-:W-:Y:S01]  /*6ae90*/  IMAD.X R27, R60.reuse, 0x1, R0, P0 ;  /* 0x000000013c1b7824 */ /* 0x040fe200000e0600 */
[C---:B-1----:R-:W-:Y:S01]  /*6aea0*/  IADD3 R22, P4, R59.reuse, R50, RZ ;  /* 0x000000323b167210 */ /* 0x042fe20007f9e0ff */
[C---:B------:R-:W-:Y:S01]  /*6aeb0*/  VIADD R58, R59.reuse, UR30 ;  /* 0x0000001e3b3a7c36 */ /* 0x040fe20008000000 */
[----:B------:R0:W-:Y:S01]  /*6aec0*/  STL.64 [R1+0x3c0], R20 ;  /* 0x0003c01401007387 */ /* 0x0001e20000100a00 */
[C---:B------:R-:W-:Y:S02]  /*6aed0*/  IMAD.X R25, R60.reuse, 0x1, R55, P5 ;  /* 0x000000013c197824 */ /* 0x040fe400028e0637 */
[----:B------:R-:W-:Y:S01]  /*6aee0*/  IMAD.X R23, R60, 0x1, R56, P4 ;  /* 0x000000013c177824 */ /* 0x000fe200020e0638 */
[----:B------:R1:W-:Y:S04]  /*6aef0*/  STL.64 [R1+0x3b8], R28 ;  /* 0x0003b81c01007387 */ /* 0x0003e80000100a00 */
[----:B------:R3:W-:Y:S01]  /*6af00*/  STL.64 [R1+0x3e8], R26 ;  /* 0x0003e81a01007387 */ /* 0x0007e20000100a00 */
[----:B0-----:R-:W-:-:S03]  /*6af10*/  IADD3 R20, P3, R59, R51, RZ ;  /* 0x000000333b147210 */ /* 0x001fc60007f7e0ff */
[----:B------:R0:W-:Y:S01]  /*6af20*/  STL.64 [R1+0x438], R24 ;  /* 0x0004381801007387 */ /* 0x0001e20000100a00 */
[----:B-1----:R-:W-:Y:S02]  /*6af30*/  IADD3 R28, P1, R59, R52, RZ ;  /* 0x000000343b1c7210 */ /* 0x002fe40007f3e0ff */
[----:B------:R-:W-:Y:S02]  /*6af40*/  SHF.R.S32.HI R59, RZ, 0x1f, R58 ;  /* 0x0000001fff3b7819 */ /* 0x000fe4000001143a */
[----:B---3--:R-:W-:Y:S01]  /*6af50*/  IADD3 R26, P0, R58, R48, RZ ;  /* 0x000000303a1a7210 */ /* 0x008fe20007f1e0ff */
[----:B------:R1:W-:Y:S01]  /*6af60*/  STL.64 [R1+0x430], R22 ;  /* 0x0004301601007387 */ /* 0x0003e20000100a00 */
[----:B------:R-:W-:Y:S01]  /*6af70*/  IMAD.X R21, R60, 0x1, R53, P3 ;  /* 0x000000013c157824 */ /* 0x000fe200018e0635 */
[----:B0-----:R-:W-:Y:S01]  /*6af80*/  IADD3 R24, P5, R58, R49, RZ ;  /* 0x000000313a187210 */ /* 0x001fe20007fbe0ff */
[----:B------:R-:W-:Y:S02]  /*6af90*/  IMAD.X R29, R60, 0x1, R54, P1 ;  /* 0x000000013c1d7824 */ /* 0x000fe400008e0636 */
[C---:B------:R-:W-:Y:S01]  /*6afa0*/  IMAD.X R27, R59.reuse, 0x1, R7, P0 ;  /* 0x000000013b1b7824 */ /* 0x040fe200000e0607 */
[----:B------:R0:W-:Y:S01]  /*6afb0*/  STL.64 [R1+0x488], R20 ;  /* 0x0004881401007387 */ /* 0x0001e20000100a00 */
[----:B------:R-:W-:Y:S01]  /*6afc0*/  IMAD.X R25, R59, 0x1, R5, P5 ;  /* 0x000000013b197824 */ /* 0x000fe200028e0605 */
[----:B-1----:R-:W-:-:S02]  /*6afd0*/  IADD3 R22, P4, R58, R2, RZ ;  /* 0x000000023a167210 */ /* 0x002fc40007f9e0ff */
[----:B------:R1:W-:Y:S03]  /*6afe0*/  STL.64 [R1+0x468], R28 ;  /* 0x0004681c01007387 */ /* 0x0003e60000100a00 */
[----:B------:R-:W-:Y:S01]  /*6aff0*/  IMAD.X R23, R59, 0x1, R3, P4 ;  /* 0x000000013b177824 */ /* 0x000fe200020e0603 */
[----:B------:R3:W-:Y:S01]  /*6b000*/  STL.64 [R1+0x4b8], R26 ;  /* 0x0004b81a01007387 */ /* 0x0007e20000100a00 */
[----:B0-----:R-:W-:-:S03]  /*6b010*/  IADD3 R20, P3, R58, R6, RZ ;  /* 0x000000063a147210 */ /* 0x001fc60007f7e0ff */
[----:B------:R0:W-:Y:S01]  /*6b020*/  STL.64 [R1+0x528], R24 ;  /* 0x0005281801007387 */ /* 0x0001e20000100a00 */
[----:B-1----:R-:W-:-:S03]  /*6b030*/  IADD3 R28, P1, R58, R4, RZ ;  /* 0x000000043a1c7210 */ /* 0x002fc60007f3e0ff */
[----:B------:R1:W-:Y:S01]  /*6b040*/  STL.64 [R1+0x520], R22 ;  /* 0x0005201601007387 */ /* 0x0003e20000100a00 */
[C---:B------:R-:W-:Y:S01]  /*6b050*/  IMAD.X R21, R59.reuse, 0x1, R0, P3 ;  /* 0x000000013b157824 */ /* 0x040fe200018e0600 */
[C---:B---3--:R-:W-:Y:S01]  /*6b060*/  IADD3 R26, P0, R58.reuse, R50, RZ ;  /* 0x000000323a1a7210 */ /* 0x048fe20007f1e0ff */
[C---:B------:R-:W-:Y:S01]  /*6b070*/  VIADD R61, R58.reuse, UR29 ;  /* 0x0000001d3a3d7c36 */ /* 0x040fe20008000000 */
        /* <DEDUP_REMOVED lines=26> */
[----:B------:R-:W-:Y:S01]  /*6b220*/  STL.64 [R1+0x610], R26 ;  /* 0x0006101a01007387 */ /* 0x000fe20000100a00 */
[----:B0-----:R-:W-:-:S03]  /*6b230*/  IADD3 R20, P3, R61, R50, RZ ;  /* 0x000000323d147210 */ /* 0x001fc60007f7e0ff */
[----:B------:R0:W-:Y:S01]  /*6b240*/  STL.64 [R1+0x6d8], R24 ;  /* 0x0006d81801007387 */ /* 0x0001e20000100a00 */
[----:B-1----:R-:W-:-:S03]  /*6b250*/  IADD3 R28, P0, R61, R52, RZ ;  /* 0x000000343d1c7210 */ /* 0x002fc60007f1e0ff */
[----:B------:R1:W-:Y:S01]  /*6b260*/  STL.64 [R1+0x6a8], R22 ;  /* 0x0006a81601007387 */ /* 0x0003e20000100a00 */
[----:B------:R-:W-:Y:S01]  /*6b270*/  SHF.R.S32.HI R61, RZ, 0x1f, R58 ;  /* 0x0000001fff3d7819 */ /* 0x000fe2000001143a */
[----:B------:R-:W-:Y:S02]  /*6b280*/  IMAD.X R21, R60, 0x1, R56, P3 ;  /* 0x000000013c157824 */ /* 0x000fe400018e0638 */
[----:B------:R-:W-:Y:S01]  /*6b290*/  IMAD.MOV.U32 R39, RZ, RZ, R37 ;  /* 0x000000ffff277224 */ /* 0x000fe200078e0025 */
[----:B0-----:R-:W-:Y:S01]  /*6b2a0*/  IADD3 R24, P5, R58, R48, RZ ;  /* 0x000000303a187210 */ /* 0x001fe20007fbe0ff */
[----:B------:R-:W-:Y:S01]  /*6b2b0*/  IMAD.X R37, R60, 0x1, R53, P1 ;  /* 0x000000013c257824 */ /* 0x000fe200008e0635 */
[----:B-1----:R-:W-:Y:S01]  /*6b2c0*/  IADD3 R22, P4, R58, R49, RZ ;  /* 0x000000313a167210 */ /* 0x002fe20007f9e0ff */
[----:B------:R-:W-:Y:S01]  /*6b2d0*/  IMAD.X R29, R60, 0x1, R54, P0 ;  /* 0x000000013c1d7824 */ /* 0x000fe200000e0636 */
[----:B------:R0:W-:Y:S01]  /*6b2e0*/  STL.64 [R1+0x6a0], R20 ;  /* 0x0006a01401007387 */ /* 0x0001e20000100a00 */
[----:B------:R-:W-:-:S02]  /*6b2f0*/  IMAD.X R25, R61, 0x1, R7, P5 ;  /* 0x000000013d197824 */ /* 0x000fc400028e0607 */
[----:B------:R-:W-:Y:S01]  /*6b300*/  IMAD.X R23, R61, 0x1, R5, P4 ;  /* 0x000000013d177824 */ /* 0x000fe200020e0605 */
[----:B------:R-:W-:Y:S01]  /*6b310*/  STL.64 [R1+0x2a20], R36 ;  /* 0x002a202401007387 */ /* 0x000fe20000100a00 */
[----:B------:R-:W-:-:S03]  /*6b320*/  IADD3 R26, P1, R58, R6, RZ ;  /* 0x000000063a1a7210 */ /* 0x000fc60007f3e0ff */
[----:B------:R1:W-:Y:S01]  /*6b330*/  STL.64 [R1+0x6d0], R28 ;  /* 0x0006d01c01007387 */ /* 0x0003e20000100a00 */
[----:B0-----:R-:W-:-:S03]  /*6b340*/  IADD3 R20, P3, R58, R2, RZ ;  /* 0x000000023a147210 */ /* 0x001fc60007f7e0ff */
[----:B------:R0:W-:Y:S01]  /*6b350*/  STL.64 [R1+0x6c8], R24 ;  /* 0x0006c81801007387 */ /* 0x0001e20000100a00 */
[----:B------:R-:W-:-:S03]  /*6b360*/  IMAD.X R27, R61, 0x1, R0, P1 ;  /* 0x000000013d1b7824 */ /* 0x000fc600008e0600 */
[----:B------:R3:W-:Y:S01]  /*6b370*/  STL.64 [R1+0x728], R22 ;  /* 0x0007281601007387 */ /* 0x0007e20000100a00 */
[----:B------:R-:W-:Y:S01]  /*6b380*/  IMAD.X R21, R61, 0x1, R3, P3 ;  /* 0x000000013d157824 */ /* 0x000fe200018e0603 */
[C---:B-1----:R-:W-:Y:S01]  /*6b390*/  IADD3 R28, P0, R58.reuse, R4, RZ ;  /* 0x000000043a1c7210 */ /* 0x042fe20007f1e0ff */
[C---:B------:R-:W-:Y:S01]  /*6b3a0*/  VIADD R59, R58.reuse, UR27 ;  /* 0x0000001b3a3b7c36 */ /* 0x040fe20008000000 */
[----:B0-----:R-:W-:-:S03]  /*6b3b0*/  IADD3 R24, P5, R58, R50, RZ ;  /* 0x000000323a187210 */ /* 0x001fc60007fbe0ff */
[C---:B------:R-:W-:Y:S01]  /*6b3c0*/  IMAD.X R29, R61.reuse, 0x1, R55, P0 ;  /* 0x000000013d1d7824 */ /* 0x040fe200000e0637 */
[C---:B---3--:R-:W-:Y:S01]  /*6b3d0*/  IADD3 R22, P4, R58.reuse, R51, RZ ;  /* 0x000000333a167210 */ /* 0x048fe20007f9e0ff */
[C---:B------:R-:W-:Y:S01]  /*6b3e0*/  IMAD.X R25, R61.reuse, 0x1, R56, P5 ;  /* 0x000000013d197824 */ /* 0x040fe200028e0638 */
[----:B------:R0:W-:Y:S01]  /*6b3f0*/  STL.64 [R1+0x720], R20 ;  /* 0x0007201401007387 */ /* 0x0001e20000100a00 */
[----:B------:R-:W-:Y:S02]  /*6b400*/  SHF.R.S32.HI R60, RZ, 0x1f, R59 ;  /* 0x0000001fff3c7819 */ /* 0x000fe4000001143b */
[----:B------:R-:W-:Y:S01]  /*6b410*/  IMAD.X R23, R61, 0x1, R53, P4 ;  /* 0x000000013d177824 */ /* 0x000fe200020e0635 */
[----:B------:R1:W-:Y:S04]  /*6b420*/  STL.64 [R1+0x778], R26 ;  /* 0x0007781a01007387 */ /* 0x0003e80000100a00 */
[----:B------:R3:W-:Y:S01]  /*6b430*/  STL.64 [R1+0x7b0], R28 ;  /* 0x0007b01c01007387 */ /* 0x0007e20000100a00 */
[----:B0-----:R-:W-:-:S03]  /*6b440*/  IADD3 R20, P3, R58, R52, RZ ;  /* 0x000000343a147210 */ /* 0x001fc60007f7e0ff */
[----:B------:R0:W-:Y:S01]  /*6b450*/  STL.64 [R1+0x7a8], R24 ;  /* 0x0007a81801007387 */ /* 0x0001e20000100a00 */
[----:B-1----:R-:W-:-:S03]  /*6b460*/  IADD3 R26, P1, R59, R48, RZ ;  /* 0x000000303b1a7210 */ /* 0x002fc60007f3e0ff */
[----:B------:R1:W-:Y:S01]  /*6b470*/  STL.64 [R1+0x800], R22 ;  /* 0x0008001601007387 */ /* 0x0003e20000100a00 */
[----:B------:R-:W-:Y:S01]  /*6b480*/  IMAD.X R21, R61, 0x1, R54, P3 ;  /* 0x000000013d157824 */ /* 0x000fe200018e0636 */
        /* <DEDUP_REMOVED lines=18> */
[----:B------:R-:W-:Y:S02]  /*6b5b0*/  SHF.R.S32.HI R61, RZ, 0x1f, R58 ;  /* 0x0000001fff3d7819 */ /* 0x000fe4000001143a */
[----:B0-----:R-:W-:Y:S01]  /*6b5c0*/  IADD3 R24, P5, R59, R52, RZ ;  /* 0x000000343b187210 */ /* 0x001fe20007fbe0ff */
[----:B------:R-:W-:Y:S01]  /*6b5d0*/  IMAD.X R29, R60, 0x1, R53, P0 ;  /* 0x000000013c1d7824 */ /* 0x000fe200000e0635 */
        /* <DEDUP_REMOVED lines=20> */
[----:B------:R1:W-:Y:S02]  /*6b720*/  STL.64 [R1+0x9a0], R26 ;  /* 0x0009a01a01007387 */ /* 0x0003e40000100a00 */
[----:B------:R-:W-:Y:S02]  /*6b730*/  SHF.R.S32.HI R60, RZ, 0x1f, R59 ;  /* 0x0000001fff3c7819 */ /* 0x000fe4000001143b */
[----:B------:R3:W-:Y:S01]  /*6b740*/  STL.64 [R1+0x998], R28 ;  /* 0x0009981c01007387 */ /* 0x0007e20000100a00 */
[----:B0-----:R-:W-:-:S03]  /*6b750*/  IADD3 R20, P3, R58, R51, RZ ;  /* 0x000000333a147210 */ /* 0x001fc60007f7e0ff */
[----:B------:R0:W-:Y:S01]  /*6b760*/  STL.64 [R1+0x9d0], R24 ;  /* 0x0009d01801007387 */ /* 0x0001e20000100a00 */
[----:B-1----:R-:W-:-:S03]  /*6b770*/  IADD3 R26, P1, R58, R52, RZ ;  /* 0x000000343a1a7210 */ /* 0x002fc60007f3e0ff */
[----:B------:R1:W-:Y:S01]  /*6b780*/  STL.64 [R1+0x9c8], R22 ;  /* 0x0009c81601007387 */ /* 0x0003e20000100a00 */
[----:B------:R-:W-:Y:S01]  /*6b790*/  IMAD.X R21, R61, 0x1, R53, P3 ;  /* 0x000000013d157824 */ /* 0x000fe200018e0635 */
[----:B---3--:R-:W-:Y:S01]  /*6b7a0*/  IADD3 R28, P0, R59, R48, RZ ;  /* 0x000000303b1c7210 */ /* 0x008fe20007f1e0ff */
[----:B------:R-:W-:Y:S01]  /*6b7b0*/  IMAD.X R27, R61, 0x1, R54, P1 ;  /* 0x000000013d1b7824 */ /* 0x000fe200008e0636 */
[C---:B0-----:R-:W-:Y:S02]  /*6b7c0*/  IADD3 R24, P5, R59.reuse, R49, RZ ;  /* 0x000000313b187210 */ /* 0x041fe40007fbe0ff */
[----:B-1----:R-:W-:-:S03]  /*6b7d0*/  IADD3 R22, P4, R59, R2, RZ ;  /* 0x000000023b167210 */ /* 0x002fc60007f9e0ff */
[C---:B------:R-:W-:Y:S01]  /*6b7e0*/  IMAD.X R25, R60.reuse, 0x1, R5, P5 ;  /* 0x000000013c197824 */ /* 0x040fe200028e0605 */
[----:B------:R0:W-:Y:S01]  /*6b7f0*/  STL.64 [R1+0xa18], R20 ;  /* 0x000a181401007387 */ /* 0x0001e20000100a00 */
[C---:B------:R-:W-:Y:S02]  /*6b800*/  IMAD.X R29, R60.reuse, 0x1, R7, P0 ;  /* 0x000000013c1d7824 */ /* 0x040fe400000e0607 */
[----:B------:R-:W-:Y:S01]  /*6b810*/  IMAD.X R23, R60, 0x1, R3, P4 ;  /* 0x000000013c177824 */ /* 0x000fe200020e0603 */
[----:B------:R1:W-:Y:S01]  /*6b820*/  STL.64 [R1+0x9f0], R26 ;  /* 0x0009f01a01007387 */ /* 0x0003e20000100a00 */
[----:B------:R-:W-:-:S03]  /*6b830*/  IADD3 R38, P0, R59, R50, RZ ;  /* 0x000000323b267210 */ /* 0x000fc60007f1e0ff */
[----:B------:R3:W-:Y:S01]  /*6b840*/  STL.64 [R1+0xa10], R24 ;  /* 0x000a101801007387 */ /* 0x0007e20000100a00 */
[----:B0-----:R-:W-:-:S03]  /*6b850*/  IADD3 R20, P3, R59, R6, RZ ;  /* 0x000000063b147210 */ /* 0x001fc60007f7e0ff */
[----:B------:R-:W-:Y:S01]  /*6b860*/  STL.64 [R1+0x9e8], R28 ;  /* 0x0009e81c01007387 */ /* 0x000fe20000100a00 */
[C---:B------:R-:W-:Y:S01]  /*6b870*/  VIADD R58, R59.reuse, UR24 ;  /* 0x000000183b3a7c36 */ /* 0x040fe20008000000 */
[C---:B-1----:R-:W-:Y:S02]  /*6b880*/  IADD3 R26, P1, R59.reuse, R4, RZ ;  /* 0x000000043b1a7210 */ /* 0x042fe40007f3e0ff */
[----:B------:R0:W-:Y:S01]  /*6b890*/  STL.64 [R1+0xac0], R22 ;  /* 0x000ac01601007387 */ /* 0x0001e20000100a00 */
[C---:B------:R-:W-:Y:S01]  /*6b8a0*/  IMAD.X R21, R60.reuse, 0x1, R0, P3 ;  /* 0x000000013c157824 */ /* 0x040fe200018e0600 */
[C---:B---3--:R-:W-:Y:S01]  /*6b8b0*/  IADD3 R24, P5, R59.reuse, R51, RZ ;  /* 0x000000333b187210 */ /* 0x048fe20007fbe0ff */
[----:B------:R-:W-:Y:S02]  /*6b8c0*/  IMAD.MOV.U32 R41, RZ, RZ, R39 ;  /* 0x000000ffff297224 */ /* 0x000fe400078e0027 */
[C---:B------:R-:W-:Y:S01]  /*6b8d0*/  IMAD.X R39, R60.reuse, 0x1, R56, P0 ;  /* 0x000000013c277824 */ /* 0x040fe200000e0638 */
[----:B------:R1:W-:Y:S01]  /*6b8e0*/  STL.64 [R1+0xad8], R20 ;  /* 0x000ad81401007387 */ /* 0x0003e20000100a00 */
[C---:B------:R-:W-:Y:S01]  /*6b8f0*/  IMAD.X R27, R60.reuse, 0x1, R55, P1 ;  /* 0x000000013c1b7824 */ /* 0x040fe200008e0637 */
[----:B0-----:R-:W-:Y:S01]  /*6b900*/  IADD3 R22, P4, R59, R52, RZ ;  /* 0x000000343b167210 */ /* 0x001fe20007f9e0ff */
[C---:B------:R-:W-:Y:S01]  /*6b910*/  IMAD.X R25, R60.reuse, 0x1, R53, P5 ;  /* 0x000000013c197824 */ /* 0x040fe200028e0635 */
[----:B------:R-:W-:Y:S01]  /*6b920*/  SHF.R.S32.HI R61, RZ, 0x1f, R58 ;  /* 0x0000001fff3d7819 */ /* 0x000fe2000001143a */
[----:B------:R-:W-:Y:S02]  /*6b930*/  STL.64 [R1+0x2a38], R38 ;  /* 0x002a382601007387 */ /* 0x000fe40000100a00 */
[----:B------:R-:W-:Y:S01]  /*6b940*/  IMAD.X R23, R60, 0x1, R54, P4 ;  /* 0x000000013c177824 */ /* 0x000fe200020e0636 */
[C---:B-1----:R-:W-:Y:S01]  /*6b950*/  IADD3 R20, P3, R58.reuse, R48, RZ ;  /* 0x000000303a147210 */ /* 0x042fe20007f7e0ff */
[----:B------:R0:W-:Y:S01]  /*6b960*/  STL.64 [R1+0xad0], R26 ;  /* 0x000ad01a01007387 */ /* 0x0001e20000100a00 */
[----:B------:R-:W-:-:S03]  /*6b970*/  IADD3 R28, P1, R58, R49, RZ ;  /* 0x000000313a1c7210 */ /* 0x000fc60007f3e0ff */
[----:B------:R1:W-:Y:S01]  /*6b980*/  STL.64 [R1+0xae8], R24 ;  /* 0x000ae81801007387 */ /* 0x0003e20000100a00 */
[----:B------:R-:W-:-:S03]  /*6b990*/  IMAD.X R21, R61, 0x1, R7, P3 ;  /* 0x000000013d157824 */ /* 0x000fc600018e0607 */
[----:B------:R3:W-:Y:S01]  /*6b9a0*/  STL.64 [R1+0xb00], R22 ;  /* 0x000b001601007387 */ /* 0x0007e20000100a00 */
[C---:B0-----:R-:W-:Y:S01]  /*6b9b0*/  IADD3 R26, P0, R58.reuse, R2, RZ ;  /* 0x000000023a1a7210 */ /* 0x041fe20007f1e0ff */
[----:B------:R-:W-:Y:S01]  /*6b9c0*/  IMAD.X R29, R61, 0x1, R5, P1 ;  /* 0x000000013d1d7824 */ /* 0x000fe200008e0605 */
[----:B-1----:R-:W-:-:S03]  /*6b9d0*/  IADD3 R24, P5, R58, R6, RZ ;  /* 0x000000063a187210 */ /* 0x002fc60007fbe0ff */
[C---:B------:R-:W-:Y:S01]  /*6b9e0*/  IMAD.X R27, R61.reuse, 0x1, R3, P0 ;  /* 0x000000013d1b7824 */ /* 0x040fe200000e0603 */
[C---:B---3--:R-:W-:Y:S01]  /*6b9f0*/  IADD3 R22, P4, R58.reuse, R4, RZ ;  /* 0x000000043a167210 */ /* 0x048fe20007f9e0ff */
[----:B------:R0:W-:Y:S01]  /*6ba00*/  STL.64 [R1+0xaf8], R20 ;  /* 0x000af81401007387 */ /* 0x0001e20000100a00 */
[C---:B------:R-:W-:Y:S02]  /*6ba10*/  IMAD.X R25, R61.reuse, 0x1, R0, P5 ;  /* 0x000000013d197824 */ /* 0x040fe400028e0600 */
[C---:B------:R-:W-:Y:S02]  /*6ba20*/  VIADD R59, R58.reuse, UR22 ;  /* 0x000000163a3b7c36 */ /* 0x040fe40008000000 */
[----:B------:R-:W-:Y:S01]  /*6ba30*/  IMAD.X R23, R61, 0x1, R55, P4 ;  /* 0x000000013d177824 */ /* 0x000fe200020e0637 */
[----:B------:R1:W-:Y:S01]  /*6ba40*/  STL.64 [R1+0xaf0], R28 ;  /* 0x000af01c01007387 */ /* 0x0003e20000100a00 */
[----:B0-----:R-:W-:-:S03]  /*6ba50*/  IADD3 R20, P3, R58, R50, RZ ;  /* 0x000000323a147210 */ /* 0x001fc60007f7e0ff */
[----:B------:R0:W-:Y:S01]  /*6ba60*/  STL.64 [R1+0xb08], R26 ;  /* 0x000b081a01007387 */ /* 0x0001e20000100a00 */
[----:B------:R-:W-:-:S03]  /*6ba70*/  SHF.R.S32.HI R60, RZ, 0x1f, R59 ;  /* 0x0000001fff3c7819 */ /* 0x000fc6000001143b */
[----:B------:R3:W-:Y:S01]  /*6ba80*/  STL.64 [R1+0xb18], R24 ;  /* 0x000b181801007387 */ /* 0x0007e20000100a00 */
[C---:B-1----:R-:W-:Y:S01]  /*6ba90*/  IADD3 R28, P1, R58.reuse, R51, RZ ;  /* 0x000000333a1c7210 */ /* 0x042fe20007f3e0ff */
[C---:B------:R-:W-:Y:S02]  /*6baa0*/  IMAD.X R21, R61.reuse, 0x1, R56, P3 ;  /* 0x000000013d157824 */ /* 0x040fe400018e0638 */
[----:B------:R1:W-:Y:S01]  /*6bab0*/  STL.64 [R1+0xb10], R22 ;  /* 0x000b101601007387 */ /* 0x0003e20000100a00 */
[----:B0-----:R-:W-:Y:S01]  /*6bac0*/  IADD3 R26, P0, R58, R52, RZ ;  /* 0x000000343a1a7210 */ /* 0x001fe20007f1e0ff */
[----:B------:R-:W-:Y:S01]  /*6bad0*/  IMAD.X R29, R61, 0x1, R53, P1 ;  /* 0x000000013d1d7824 */ /* 0x000fe200008e0635 */
[----:B---3--:R-:W-:-:S03]  /*6bae0*/  IADD3 R24, P5, R59, R48, RZ ;  /* 0x000000303b187210 */ /* 0x008fc60007fbe0ff */
[----:B------:R-:W-:Y:S01]  /*6baf0*/  IMAD.X R27, R61, 0x1, R54, P0 ;  /* 0x000000013d1b7824 */ /* 0x000fe200000e0636 */
[----:B-1----:R-:W-:Y:S01]  /*6bb00*/  IADD3 R22, P4, R59, R49, RZ ;  /* 0x000000313b167210 */ /* 0x002fe20007f9e0ff */
[----:B------:R0:W-:Y:S01]  /*6bb10*/  STL.64 [R1+0xb30], R20 ;  /* 0x000b301401007387 */ /* 0x0001e20000100a00 */
[----:B------:R-:W-:-:S03]  /*6bb20*/  IMAD.X R25, R60, 0x1, R7, P5 ;  /* 0x000000013c197824 */ /* 0x000fc600028e0607 */
        /* <DEDUP_REMOVED lines=10> */
[C---:B0-----:R-:W-:Y:S01]  /*6bbd0*/  IADD3 R24, P5, R59.reuse, R50, RZ ;  /* 0x000000323b187210 */ /* 0x041fe20007fbe0ff */
[C---:B------:R-:W-:Y:S01]  /*6bbe0*/  VIADD R58, R59.reuse, UR20 ;  /* 0x000000143b3a7c36 */ /* 0x040fe20008000000 */
[----:B-1----:R-:W-:Y:S01]  /*6bbf0*/  IADD3 R22, P4, R59, R51, RZ ;  /* 0x000000333b167210 */ /* 0x002fe20007f9e0ff */
        /* <DEDUP_REMOVED lines=29> */
[C---:B0-----:R-:W-:Y:S01]  /*6bdd0*/  IADD3 R26, P0, R58.reuse, R51, RZ ;  /* 0x000000333a1a7210 */ /* 0x041fe20007f1e0ff */
        /* <DEDUP_REMOVED lines=28> */
[----:B-1----:R-:W-:Y:S01]  /*6bfa0*/  IADD3 R28, P1, R59, R52, RZ ;  /* 0x000000343b1c7210 */ /* 0x002fe20007f3e0ff */
[----:B------:R-:W-:Y:S02]  /*6bfb0*/  IMAD.X R21, R60, 0x1, R53, P3 ;  /* 0x000000013c157824 */ /* 0x000fe400018e0635 */
[----:B------:R1:W-:Y:S01]  /*6bfc0*/  STL.64 [R1+0xc08], R22 ;  /* 0x000c081601007387 */ /* 0x0003e20000100a00 */
[----:B0-----:R-:W-:Y:S01]  /*6bfd0*/  IADD3 R26, P0, R58, R48, RZ ;  /* 0x000000303a1a7210 */ /* 0x001fe20007f1e0ff */
[----:B------:R-:W-:Y:S02]  /*6bfe0*/  IMAD.X R29, R60, 0x1, R54, P1 ;  /* 0x000000013c1d7824 */ /* 0x000fe400008e0636 */
[----:B------:R0:W-:Y:S01]  /*6bff0*/  STL.64 [R1+0xc00], R20 ;  /* 0x000c001401007387 */ /* 0x0001e20000100a00 */
[C---:B---3--:R-:W-:Y:S02]  /*6c000*/  IADD3 R24, P5, R58.reuse, R49, RZ ;  /* 0x000000313a187210 */ /* 0x048fe40007fbe0ff */
[C---:B-1----:R-:W-:Y:S01]  /*6c010*/  IADD3 R22, P4, R58.reuse, R2, RZ ;  /* 0x000000023a167210 */ /* 0x042fe20007f9e0ff */
[C---:B------:R-:W-:Y:S01]  /*6c020*/  IMAD.X R27, R61.reuse, 0x1, R7, P0 ;  /* 0x000000013d1b7824 */ /* 0x040fe200000e0607 */
[----:B------:R1:W-:Y:S03]  /*6c030*/  STL.64 [R1+0xbf8], R28 ;  /* 0x000bf81c01007387 */ /* 0x0003e60000100a00 */
[C---:B------:R-:W-:Y:S01]  /*6c040*/  IMAD.X R23, R61.reuse, 0x1, R3, P4 ;  /* 0x000000013d177824 */ /* 0x040fe200020e0603 */
[C---:B0-----:R-:W-:Y:S01]  /*6c050*/  IADD3 R20, P3, R58.reuse, R6, RZ ;  /* 0x000000063a147210 */ /* 0x041fe20007f7e0ff */
[----:B------:R-:W-:Y:S01]  /*6c060*/  IMAD.X R25, R61, 0x1, R5, P5 ;  /* 0x000000013d197824 */ /* 0x000fe200028e0605 */
[C---:B------:R-:W-:Y:S01]  /*6c070*/  IADD3 R40, P1, R58.reuse, R4, RZ ;  /* 0x000000043a287210 */ /* 0x040fe20007f3e0ff */
[----:B------:R0:W-:Y:S01]  /*6c080*/  STL.64 [R1+0xbf0], R26 ;  /* 0x000bf01a01007387 */ /* 0x0001e20000100a00 */
[----:B------:R-:W-:-:S02]  /*6c090*/  VIADD R59, R58, UR14 ;  /* 0x0000000e3a3b7c36 */ /* 0x000fc40008000000 */
[C---:B------:R-:W-:Y:S01]  /*6c0a0*/  IMAD.X R21, R61.reuse, 0x1, R0, P3 ;  /* 0x000000013d157824 */ /* 0x040fe200018e0600 */
[----:B------:R3:W-:Y:S01]  /*6c0b0*/  STL.64 [R1+0xc38], R22 ;  /* 0x000c381601007387 */ /* 0x0007e20000100a00 */
[C---:B-1----:R-:W-:Y:S01]  /*6c0c0*/  IADD3 R28, P0, R58.reuse, R50, RZ ;  /* 0x000000323a1c7210 */ /* 0x042fe20007f1e0ff */
[----:B------:R-:W-:Y:S02]  /*6c0d0*/  IMAD.MOV.U32 R43, RZ, RZ, R41 ;  /* 0x000000ffff2b7224 */ /* 0x000fe400078e0029 */
[----:B------:R1:W-:Y:S01]  /*6c0e0*/  STL.64 [R1+0xc18], R24 ;  /* 0x000c181801007387 */ /* 0x0003e20000100a00 */
[C---:B------:R-:W-:Y:S01]  /*6c0f0*/  IMAD.X R41, R61.reuse, 0x1, R55, P1 ;  /* 0x000000013d297824 */ /* 0x040fe200008e0637 */
[C---:B0-----:R-:W-:Y:S02]  /*6c100*/  IADD3 R26, P5, R58.reuse, R51, RZ ;  /* 0x000000333a1a7210 */ /* 0x041fe40007fbe0ff */
[----:B---3--:R-:W-:Y:S01]  /*6c110*/  IADD3 R22, P4, R58, R52, RZ ;  /* 0x000000343a167210 */ /* 0x008fe20007f9e0ff */
[----:B------:R0:W-:Y:S01]  /*6c120*/  STL.64 [R1+0xc30], R20 ;  /* 0x000c301401007387 */ /* 0x0001e20000100a00 */
[----:B------:R-:W-:Y:S01]  /*6c130*/  SHF.R.S32.HI R60, RZ, 0x1f, R59 ;  /* 0x0000001fff3c7819 */ /* 0x000fe2000001143b */
[----:B------:R-:W-:-:S02]  /*6c140*/  IMAD.X R29, R61, 0x1, R56, P0 ;  /* 0x000000013d1d7824 */ /* 0x000fc400000e0638 */
[----:B-1----:R-:W-:Y:S01]  /*6c150*/  IMAD.MOV.U32 R24, RZ, RZ, R16 ;  /* 0x000000ffff187224 */ /* 0x002fe200078e0010 */
[----:B------:R-:W-:Y:S01]  /*6c160*/  IADD3 R16, P1, R59, R49, RZ ;  /* 0x000000313b107210 */ /* 0x000fe20007f3e0ff */
[C---:B------:R-:W-:Y:S02]  /*6c170*/  IMAD.X R23, R61.reuse, 0x1, R54, P4 ;  /* 0x000000013d177824 */ /* 0x040fe400020e0636 */
[----:B------:R-:W-:Y:S01]  /*6c180*/  IMAD.X R27, R61, 0x1, R53, P5 ;  /* 0x000000013d1b7824 */ /* 0x000fe200028e0635 */
[----:B------:R-:W-:Y:S01]  /*6c190*/  STL.64 [R1+0x2a60], R40 ;  /* 0x002a602801007387 */ /* 0x000fe20000100a00 */
[C---:B0-----:R-:W-:Y:S01]  /*6c1a0*/  IADD3 R20, P3, R59.reuse, R48, RZ ;  /* 0x000000303b147210 */ /* 0x041fe20007f7e0ff */
[----:B------:R-:W-:Y:S02]  /*6c1b0*/  IMAD.MOV.U32 R25, RZ, RZ, R17 ;  /* 0x000000ffff197224 */ /* 0x000fe400078e0011 */
[----:B------:R0:W-:Y:S01]  /*6c1c0*/  STL.64 [R1+0xc28], R28 ;  /* 0x000c281c01007387 */ /* 0x0001e20000100a00 */
[C---:B------:R-:W-:Y:S01]  /*6c1d0*/  IMAD.X R17, R60.reuse, 0x1, R5, P1 ;  /* 0x000000013c117824 */ /* 0x040fe200008e0605 */
[C---:B------:R-:W-:Y:S01]  /*6c1e0*/  IADD3 R32, P0, R59.reuse, R2, RZ ;  /* 0x000000023b207210 */ /* 0x040fe20007f1e0ff */
        /* <DEDUP_REMOVED lines=11> */
[C---:B------:R-:W-:Y:S02]  /*6c2a0*/  VIADD R58, R59.reuse, UR12 ;  /* 0x0000000c3b3a7c36 */ /* 0x040fe40008000000 */
        /* <DEDUP_REMOVED lines=18> */
[----:B-1----:R-:W-:Y:S01]  /*6c3d0*/  IADD3 R20, P0, R58, R4, RZ ;  /* 0x000000043a147210 */ /* 0x002fe20007f1e0ff */
[----:B------:R0:W-:Y:S02]  /*6c3e0*/  STL.64 [R1+0xca8], R28 ;  /* 0x000ca81c01007387 */ /* 0x0001e40000100a00 */
[----:B------:R-:W-:-:S02]  /*6c3f0*/  IMAD.X R17, R61, 0x1, R0, P1 ;  /* 0x000000013d117824 */ /* 0x000fc400008e0600 */
[C---:B------:R-:W-:Y:S01]  /*6c400*/  VIADD R59, R58.reuse, UR10 ;  /* 0x0000000a3a3b7c36 */ /* 0x040fe20008000000 */
[----:B------:R1:W-:Y:S01]  /*6c410*/  STL.64 [R1+0xca0], R22 ;  /* 0x000ca01601007387 */ /* 0x0003e20000100a00 */
[----:B------:R-:W-:Y:S01]  /*6c420*/  IMAD.X R21, R61, 0x1, R55, P0 ;  /* 0x000000013d157824 */ /* 0x000fe200000e0637 */
[----:B------:R-:W-:Y:S02]  /*6c430*/  ULDC UR10, c[0x0][0x228] ;  /* 0x00008a00000a7ab9 */ /* 0x000fe40000000800 */
        /* <DEDUP_REMOVED lines=14> */
[----:B------:R1:W-:Y:S01]  /*6c520*/  STL.64 [R1+0xcc8], R22 ;  /* 0x000cc81601007387 */ /* 0x0003e20000100a00 */
[----:B------:R-:W-:-:S03]  /*6c530*/  IMAD.X R21, R60, 0x1, R5, P0 ;  /* 0x000000013c157824 */ /* 0x000fc600000e0605 */
        /* <DEDUP_REMOVED lines=12> */
[----:B------:R0:W-:Y:S01]  /*6c600*/  STL.64 [R1+0xcf0], R28 ;  /* 0x000cf01c01007387 */ /* 0x0001e20000100a00 */
[C---:B------:R-:W-:Y:S01]  /*6c610*/  IMAD.X R17, R60.reuse, 0x1, R56, P1 ;  /* 0x000000013c117824 */ /* 0x040fe200008e0638 */
[----:B------:R-:W-:Y:S01]  /*6c620*/  SHF.R.S32.HI R61, RZ, 0x1f, R58 ;  /* 0x0000001fff3d7819 */ /* 0x000fe2000001143a */
[----:B------:R-:W-:Y:S01]  /*6c630*/  IMAD.MOV.U32 R44, RZ, RZ, R42 ;  /* 0x000000ffff2c7224 */ /* 0x000fe200078e002a */
[----:B------:R1:W-:Y:S01]  /*6c640*/  STL.64 [R1+0xd08], R22 ;  /* 0x000d081601007387 */ /* 0x0003e20000100a00 */
[----:B------:R-:W-:Y:S01]  /*6c650*/  IMAD.X R21, R60, 0x1, R53, P0 ;  /* 0x000000013c157824 */ /* 0x000fe200000e0635 */
[----:B------:R-:W-:-:S02]  /*6c660*/  ULDC UR8, c[0x0][0x228] ;  /* 0x00008a0000087ab9 */ /* 0x000fc40000000800 */
[----:B------:R3:W-:Y:S01]  /*6c670*/  STL.64 [R1+0xd00], R26 ;  /* 0x000d001a01007387 */ /* 0x0007e20000100a00 */
[----:B0-----:R-:W-:-:S03]  /*6c680*/  IADD3 R28, P5, R59, R52, RZ ;  /* 0x000000343b1c7210 */ /* 0x001fc60007fbe0ff */
[----:B------:R0:W-:Y:S01]  /*6c690*/  STL.64 [R1+0xd18], R16 ;  /* 0x000d181001007387 */ /* 0x0001e20000100a00 */
[----:B-1----:R-:W-:-:S03]  /*6c6a0*/  IADD3 R22, P4, R58, R48, RZ ;  /* 0x000000303a167210 */ /* 0x002fc60007f9e0ff */
[----:B------:R1:W-:Y:S01]  /*6c6b0*/  STL.64 [R1+0xd10], R20 ;  /* 0x000d101401007387 */ /* 0x0003e20000100a00 */
[----:B---3--:R-:W-:Y:S01]  /*6c6c0*/  IMAD.MOV.U32 R26, RZ, RZ, R14 ;  /* 0x000000ffff1a7224 */ /* 0x008fe200078e000e */
[C---:B------:R-:W-:Y:S01]  /*6c6d0*/  IADD3 R14, P3, R58.reuse, R49, RZ ;  /* 0x000000313a0e7210 */ /* 0x040fe20007f7e0ff */
[C---:B------:R-:W-:Y:S01]  /*6c6e0*/  IMAD.X R23, R61.reuse, 0x1, R7, P4 ;  /* 0x000000013d177824 */ /* 0x040fe200020e0607 */
[----:B0-----:R-:W-:Y:S01]  /*6c6f0*/  IADD3 R16, P1, R58, R2, RZ ;  /* 0x000000023a107210 */ /* 0x001fe20007f3e0ff */
[----:B------:R-:W-:Y:S02]  /*6c700*/  IMAD.MOV.U32 R27, RZ, RZ, R15 ;  /* 0x000000ffff1b7224 */ /* 0x000fe400078e000f */
[----:B------:R-:W-:Y:S01]  /*6c710*/  IMAD.X R29, R60, 0x1, R54, P5 ;  /* 0x000000013c1d7824 */ /* 0x000fe200028e0636 */
[----:B-1----:R-:W-:Y:S01]  /*6c720*/  IADD3 R20, P0, R58, R6, RZ ;  /* 0x000000063a147210 */ /* 0x002fe20007f1e0ff */
[C---:B------:R-:W-:Y:S01]  /*6c730*/  IMAD.X R15, R61.reuse, 0x1, R5, P3 ;  /* 0x000000013d0f7824 */ /* 0x040fe200018e0605 */
[----:B------:R0:W-:Y:S01]  /*6c740*/  STL.64 [R1+0xd20], R22 ;  /* 0x000d201601007387 */ /* 0x0001e20000100a00 */
[----:B------:R-:W-:-:S02]  /*6c750*/  IMAD.X R17, R61, 0x1, R3, P1 ;  /* 0x000000013d117824 */ /* 0x000fc400008e0603 */
[----:B------:R-:W-:Y:S01]  /*6c760*/  IMAD.X R21, R61, 0x1, R0, P0 ;  /* 0x000000013d157824 */ /* 0x000fe200000e0600 */
[----:B------:R-:W-:Y:S01]  /*6c770*/  STL.64 [R1+0xd28], R28 ;  /* 0x000d281c01007387 */ /* 0x000fe20000100a00 */
[C---:B------:R-:W-:Y:S01]  /*6c780*/  VIADD R59, R58.reuse, UR6 ;  /* 0x000000063a3b7c36 */ /* 0x040fe20008000000 */
[C---:B------:R-:W-:Y:S01]  /*6c790*/  IADD3 R42, P5, R58.reuse, R4, RZ ;  /* 0x000000043a2a7210 */ /* 0x040fe20007fbe0ff */
[----:B------:R-:W-:Y:S01]  /*6c7a0*/  IMAD.MOV.U32 R45, RZ, RZ, R43 ;  /* 0x000000ffff2d7224 */ /* 0x000fe200078e002b */
[----:B------:R1:W-:Y:S01]  /*6c7b0*/  STL.64 [R1+0xd38], R14 ;  /* 0x000d380e01007387 */ /* 0x0003e20000100a00 */
[----:B------:R-:W-:Y:S01]  /*6c7c0*/  IMAD.MOV.U32 R46, RZ, RZ, R34 ;  /* 0x000000ffff2e7224 */ /* 0x000fe200078e0022 */
[----:B------:R-:W-:Y:S01]  /*6c7d0*/  SHF.R.S32.HI R60, RZ, 0x1f, R59 ;  /* 0x0000001fff3c7819 */ /* 0x000fe2000001143b */
[----:B------:R-:W-:Y:S01]  /*6c7e0*/  IMAD.MOV.U32 R47, RZ, RZ, R35 ;  /* 0x000000ffff2f7224 */ /* 0x000fe200078e0023 */
[----:B0-----:R-:W-:Y:S01]  /*6c7f0*/  IADD3 R22, P4, R58, R50, RZ ;  /* 0x000000323a167210 */ /* 0x001fe20007f9e0ff */
[----:B------:R0:W-:Y:S01]  /*6c800*/  STL.64 [R1+0xd30], R16 ;  /* 0x000d301001007387 */ /* 0x0001e20000100a00 */
[----:B------:R-:W-:-:S03]  /*6c810*/  ULDC UR6, c[0x0][0x228] ;  /* 0x00008a0000067ab9 */ /* 0x000fc60000000800 */
[----:B------:R3:W-:Y:S01]  /*6c820*/  STL.64 [R1+0xd48], R20 ;  /* 0x000d481401007387 */ /* 0x0007e20000100a00 */
[C---:B-1----:R-:W-:Y:S01]  /*6c830*/  IADD3 R14, P3, R58.reuse, R51, RZ ;  /* 0x000000333a0e7210 */ /* 0x042fe20007f7e0ff */
[----:B------:R-:W-:Y:S01]  /*6c840*/  IMAD.X R23, R61, 0x1, R56, P4 ;  /* 0x000000013d177824 */ /* 0x000fe200020e0638 */
[----:B0-----:R-:W-:-:S03]  /*6c850*/  IADD3 R16, P1, R58, R52, RZ ;  /* 0x000000343a107210 */ /* 0x001fc60007f3e0ff */
[----:B------:R-:W-:Y:S01]  /*6c860*/  IMAD.X R15, R61, 0x1, R53, P3 ;  /* 0x000000013d0f7824 */ /* 0x000fe200018e0635 */
[----:B---3--:R-:W-:Y:S01]  /*6c870*/  IADD3 R20, P0, R59, R48, RZ ;  /* 0x000000303b147210 */ /* 0x008fe20007f1e0ff */
[----:B------:R-:W-:-:S03]  /*6c880*/  IMAD.X R17, R61, 0x1, R54, P1 ;  /* 0x000000013d117824 */ /* 0x000fc600008e0636 */
[----:B------:R0:W-:Y:S01]  /*6c890*/  STL.64 [R1+0xd50], R14 ;  /* 0x000d500e01007387 */ /* 0x0001e20000100a00 */
[----:B------:R-:W-:Y:S02]  /*6c8a0*/  IMAD.X R43, R61, 0x1, R55, P5 ;  /* 0x000000013d2b7824 */ /* 0x000fe400028e0637 */
[----:B------:R-:W-:Y:S01]  /*6c8b0*/  IMAD.X R21, R60, 0x1, R7, P0 ;  /* 0x000000013c157824 */ /* 0x000fe200000e0607 */
[C---:B------:R-:W-:Y:S01]  /*6c8c0*/  IADD3 R34, P5, R59.reuse, R49, RZ ;  /* 0x000000313b227210 */ /* 0x040fe20007fbe0ff */
[----:B------:R1:W-:Y:S01]  /*6c8d0*/  STL.64 [R1+0xd58], R22 ;  /* 0x000d581601007387 */ /* 0x0003e20000100a00 */
[----:B------:R-:W-:-:S03]  /*6c8e0*/  IADD3 R28, P4, R59, R2, RZ ;  /* 0x000000023b1c7210 */ /* 0x000fc60007f9e0ff */
[----:B------:R3:W-:Y:S01]  /*6c8f0*/  STL.64 [R1+0xd68], R16 ;  /* 0x000d681001007387 */ /* 0x0007e20000100a00 */
[C---:B------:R-:W-:Y:S01]  /*6c900*/  IMAD.X R35, R60.reuse, 0x1, R5, P5 ;  /* 0x000000013c237824 */ /* 0x040fe200028e0605 */
[C---:B0-----:R-:W-:Y:S02]  /*6c910*/  IADD3 R14, P3, R59.reuse, R6, RZ ;  /* 0x000000063b0e7210 */ /* 0x041fe40007f7e0ff */
[----:B------:R0:W-:Y:S01]  /*6c920*/  STL.64 [R1+0xd60], R20 ;  /* 0x000d601401007387 */ /* 0x0001e20000100a00 */
[C---:B------:R-:W-:Y:S01]  /*6c930*/  IMAD.X R29, R60.reuse, 0x1, R3, P4 ;  /* 0x000000013c1d7824 */ /* 0x040fe200020e0603 */
[C---:B-1----:R-:W-:Y:S02]  /*6c940*/  IADD3 R22, P5, R59.reuse, R51, RZ ;  /* 0x000000333b167210 */ /* 0x042fe40007fbe0ff */
[C---:B---3--:R-:W-:Y:S01]  /*6c950*/  IADD3 R16, P1, R59.reuse, R4, RZ ;  /* 0x000000043b107210 */ /* 0x048fe20007f3e0ff */
[----:B0-----:R-:W-:Y:S01]  /*6c960*/  IMAD.MOV.U32 R20, RZ, RZ, R12 ;  /* 0x000000ffff147224 */ /* 0x001fe200078e000c */
[----:B------:R-:W-:Y:S01]  /*6c970*/  IADD3 R12, P0, R59, R50, RZ ;  /* 0x000000323b0c7210 */ /* 0x000fe20007f1e0ff */
[----:B------:R-:W-:-:S02]  /*6c980*/  IMAD.X R15, R60, 0x1, R0, P3 ;  /* 0x000000013c0f7824 */ /* 0x000fc400018e0600 */
[C---:B------:R-:W-:Y:S02]  /*6c990*/  VIADD R58, R59.reuse, UR55 ;  /* 0x000000373b3a7c36 */ /* 0x040fe40008000000 */
[----:B------:R-:W-:Y:S02]  /*6c9a0*/  IMAD.MOV.U32 R21, RZ, RZ, R13 ;  /* 0x000000ffff157224 */ /* 0x000fe400078e000d */
[C---:B------:R-:W-:Y:S02]  /*6c9b0*/  IMAD.X R17, R60.reuse, 0x1, R55, P1 ;  /* 0x000000013c117824 */ /* 0x040fe400008e0637 */
        /* <DEDUP_REMOVED lines=37> */
[----:B------:R-:W-:Y:S01]  /*6cc10*/  STL.64 [R1+0xde0], R16 ;  /* 0x000de01001007387 */ /* 0x000fe20000100a00 */
[----:B0-----:R-:W-:-:S03]  /*6cc20*/  IADD3 R28, P4, R59, R49, RZ ;  /* 0x000000313b1c7210 */ /* 0x001fc60007f9e0ff */
[----:B------:R0:W-:Y:S01]  /*6cc30*/  STL.64 [R1+0xdd8], R12 ;  /* 0x000dd80c01007387 */ /* 0x0001e20000100a00 */
[----:B-1----:R-:W-:-:S03]  /*6cc40*/  IADD3 R14, P3, R59, R2, RZ ;  /* 0x000000023b0e7210 */ /* 0x002fc60007f7e0ff */
[----:B------:R1:W-:Y:S01]  /*6cc50*/  STL.64 [R1+0xdf8], R22 ;  /* 0x000df81601007387 */ /* 0x0003e20000100a00 */
[C---:B------:R-:W-:Y:S02]  /*6cc60*/  IMAD.X R29, R60.reuse, 0x1, R5, P4 ;  /* 0x000000013c1d7824 */ /* 0x040fe400020e0605 */
[----:B------:R-:W-:Y:S01]  /*6cc70*/  IMAD.X R15, R60, 0x1, R3, P3 ;  /* 0x000000013c0f7824 */ /* 0x000fe200018e0603 */
[C---:B0-----:R-:W-:Y:S02]  /*6cc80*/  IADD3 R12, P0, R59.reuse, R4, RZ ;  /* 0x000000043b0c7210 */ /* 0x041fe40007f1e0ff */
[----:B-1----:R-:W-:-:S03]  /*6cc90*/  IADD3 R22, P5, R59, R50, RZ ;  /* 0x000000323b167210 */ /* 0x002fc60007fbe0ff */
[C---:B------:R-:W-:Y:S01]  /*6cca0*/  IMAD.X R13, R60.reuse, 0x1, R55, P0 ;  /* 0x000000013c0d7824 */ /* 0x040fe200000e0637 */
[C---:B------:R-:W-:Y:S01]  /*6ccb0*/  IADD3 R16, P1, R59.reuse, R6, RZ ;  /* 0x000000063b107210 */ /* 0x040fe20007f3e0ff */
[C---:B------:R-:W-:Y:S02]  /*6ccc0*/  VIADD R58, R59.reuse, UR53 ;  /* 0x000000353b3a7c36 */ /* 0x040fe40008000000 */
[C---:B------:R-:W-:Y:S01]  /*6ccd0*/  IMAD.X R23, R60.reuse, 0x1, R56, P5 ;  /* 0x000000013c177824 */ /* 0x040fe200028e0638 */
[----:B------:R0:W-:Y:S01]  /*6cce0*/  STL.64 [R1+0xe10], R14 ;  /* 0x000e100e01007387 */ /* 0x0001e20000100a00 */
[C---:B------:R-:W-:Y:S01]  /*6ccf0*/  IADD3 R30, P4, R59.reuse, R51, RZ ;  /* 0x000000333b1e7210 */ /* 0x040fe20007f9e0ff */
[----:B------:R-:W-:Y:S02]  /*6cd00*/  IMAD.X R17, R60, 0x1, R0, P1 ;  /* 0x000000013c117824 */ /* 0x000fe400008e0600 */
[----:B------:R1:W-:Y:S04]  /*6cd10*/  STL.64 [R1+0xe18], R28 ;  /* 0x000e181c01007387 */ /* 0x0003e80000100a00 */
[----:B------:R3:W-:Y:S01]  /*6cd20*/  STL.64 [R1+0xe38], R12 ;  /* 0x000e380c01007387 */ /* 0x0007e20000100a00 */
[----:B0-----:R-:W-:-:S03]  /*6cd30*/  IADD3 R14, P3, R59, R52, RZ ;  /* 0x000000343b0e7210 */ /* 0x001fc60007f7e0ff */
[----:B------:R0:W-:Y:S01]  /*6cd40*/  STL.64 [R1+0xe30], R22 ;  /* 0x000e301601007387 */ /* 0x0001e20000100a00 */
[----:B------:R-:W-:Y:S02]  /*6cd50*/  SHF.R.S32.HI R59, RZ, 0x1f, R58 ;  /* 0x0000001fff3b7819 */ /* 0x000fe4000001143a */
[----:B-1----:R-:W-:Y:S01]  /*6cd60*/  IADD3 R28, P1, R58, R48, RZ ;  /* 0x000000303a1c7210 */ /* 0x002fe20007f3e0ff */
[C---:B------:R-:W-:Y:S02]  /*6cd70*/  IMAD.X R15, R60.reuse, 0x1, R54, P3 ;  /* 0x000000013c0f7824 */ /* 0x040fe400018e0636 */
[----:B------:R-:W-:Y:S01]  /*6cd80*/  IMAD.X R31, R60, 0x1, R53, P4 ;  /* 0x000000013c1f7824 */ /* 0x000fe200020e0635 */
[C---:B---3--:R-:W-:Y:S01]  /*6cd90*/  IADD3 R12, P0, R58.reuse, R49, RZ ;  /* 0x000000313a0c7210 */ /* 0x048fe20007f1e0ff */
[C---:B------:R-:W-:Y:S01]  /*6cda0*/  IMAD.X R29, R59.reuse, 0x1, R7, P1 ;  /* 0x000000013b1d7824 */ /* 0x040fe200008e0607 */
[C---:B0-----:R-:W-:Y:S01]  /*6cdb0*/  IADD3 R22, P5, R58.reuse, R2, RZ ;  /* 0x000000023a167210 */ /* 0x041fe20007fbe0ff */
[----:B------:R0:W-:Y:S04]  /*6cdc0*/  STL.64 [R1+0xe20], R14 ;  /* 0x000e200e01007387 */ /* 0x0001e80000100a00 */
[C---:B------:R-:W-:Y:S01]  /*6cdd0*/  IMAD.X R23, R59.reuse, 0x1, R3, P5 ;  /* 0x000000013b177824 */ /* 0x040fe200028e0603 */
[----:B------:R1:W-:Y:S01]  /*6cde0*/  STL.64 [R1+0xe28], R30 ;  /* 0x000e281e01007387 */ /* 0x0003e20000100a00 */
[----:B------:R-:W-:Y:S01]  /*6cdf0*/  IADD3 R36, P4, R58, R6, RZ ;  /* 0x000000063a247210 */ /* 0x000fe20007f9e0ff */
[----:B------:R-:W-:-:S02]  /*6ce00*/  IMAD.X R13, R59, 0x1, R5, P0 ;  /* 0x000000013b0d7824 */ /* 0x000fc400000e0605 */
[----:B------:R3:W-:Y:S01]  /*6ce10*/  STL.64 [R1+0xe48], R28 ;  /* 0x000e481c01007387 */ /* 0x0007e20000100a00 */
[----:B0-----:R-:W-:-:S03]  /*6ce20*/  IADD3 R14, P3, R58, R4, RZ ;  /* 0x000000043a0e7210 */ /* 0x001fc60007f7e0ff */
[----:B------:R0:W-:Y:S01]  /*6ce30*/  STL.64 [R1+0xe60], R22 ;  /* 0x000e601601007387 */ /* 0x0001e20000100a00 */
[C---:B------:R-:W-:Y:S01]  /*6ce40*/  VIADD R61, R58.reuse, UR58 ;  /* 0x0000003a3a3d7c36 */ /* 0x040fe20008000000 */
[C---:B-1----:R-:W-:Y:S01]  /*6ce50*/  IADD3 R30, P0, R58.reuse, R51, RZ ;  /* 0x000000333a1e7210 */ /* 0x042fe20007f1e0ff */
[C---:B------:R-:W-:Y:S02]  /*6ce60*/  IMAD.X R15, R59.reuse, 0x1, R55, P3 ;  /* 0x000000013b0f7824 */ /* 0x040fe400018e0637 */
[----:B---3--:R-:W-:Y:S02]  /*6ce70*/  IMAD.MOV.U32 R28, RZ, RZ, R46 ;  /* 0x000000ffff1c7224 */ /* 0x008fe400078e002e */
[----:B------:R-:W-:Y:S01]  /*6ce80*/  IMAD.MOV.U32 R46, RZ, RZ, R8 ;  /* 0x000000ffff2e7224 */ /* 0x000fe200078e0008 */
[C---:B0-----:R-:W-:Y:S01]  /*6ce90*/  IADD3 R22, P5, R58.reuse, R52, RZ ;  /* 0x000000343a167210 */ /* 0x041fe20007fbe0ff */
[C---:B------:R-:W-:Y:S01]  /*6cea0*/  IMAD.X R37, R59.reuse, 0x1, R0, P4 ;  /* 0x000000013b257824 */ /* 0x040fe200020e0600 */
[----:B------:R-:W-:Y:S01]  /*6ceb0*/  IADD3 R8, P1, R58, R50, RZ ;  /* 0x000000323a087210 */ /* 0x000fe20007f3e0ff */
[----:B------:R-:W-:-:S02]  /*6cec0*/  IMAD.X R31, R59, 0x1, R53, P0 ;  /* 0x000000013b1f7824 */ /* 0x000fc400000e0635 */
[----:B------:R-:W-:Y:S01]  /*6ced0*/  IMAD.X R23, R59, 0x1, R54, P5 ;  /* 0x000000013b177824 */ /* 0x000fe200028e0636 */
[----:B------:R-:W-:Y:S01]  /*6cee0*/  SHF.R.S32.HI R60, RZ, 0x1f, R61 ;  /* 0x0000001fff3c7819 */ /* 0x000fe2000001143d */
[----:B------:R-:W-:Y:S01]  /*6cef0*/  IMAD.MOV.U32 R29, RZ, RZ, R47 ;  /* 0x000000ffff1d7224 */ /* 0x000fe200078e002f */
[----:B------:R-:W-:Y:S01]  /*6cf00*/  IADD3 R38, P4, R61, R48, RZ ;  /* 0x000000303d267210 */ /* 0x000fe20007f9e0ff */
[----:B------:R-:W-:Y:S01]  /*6cf10*/  IMAD.MOV.U32 R47, RZ, RZ, R9 ;  /* 0x000000ffff2f7224 */ /* 0x000fe200078e0009 */
[----:B------:R0:W-:Y:S01]  /*6cf20*/  STL.64 [R1+0xe70], R14 ;  /* 0x000e700e01007387 */ /* 0x0001e20000100a00 */
[----:B------:R-:W-:-:S03]  /*6cf30*/  IMAD.X R9, R59, 0x1, R56, P1 ;  /* 0x000000013b097824 */ /* 0x000fc600008e0638 */
[----:B------:R1:W-:Y:S01]  /*6cf40*/  STL.64 [R1+0xe50], R36 ;  /* 0x000e502401007387 */ /* 0x0003e20000100a00 */
[----:B------:R-:W-:-:S03]  /*6cf50*/  IMAD.X R39, R60, 0x1, R7, P4 ;  /* 0x000000013c277824 */ /* 0x000fc600020e0607 */
        /* <DEDUP_REMOVED lines=77> */
[----:B------:R-:W-:Y:S04]  /*6d430*/  STL.64 [R1+0xf38], R14 ;  /* 0x000f380e01007387 */ /* 0x000fe80000100a00 */
[----:B------:R1:W-:Y:S01]  /*6d440*/  STL.64 [R1+0xf58], R36 ;  /* 0x000f582401007387 */ /* 0x0003e20000100a00 */
[----:B0-----:R-:W-:-:S03]  /*6d450*/  IADD3 R38, P4, R58, R49, RZ ;  /* 0x000000313a267210 */ /* 0x001fc60007f9e0ff */
[----:B------:R0:W-:Y:S04]  /*6d460*/  STL.64 [R1+0xf50], R30 ;  /* 0x000f501e01007387 */ /* 0x0001e80000100a00 */
[----:B------:R3:W-:Y:S01]  /*6d470*/  STL.64 [R1+0xf48], R22 ;  /* 0x000f481601007387 */ /* 0x0007e20000100a00 */
[C---:B-1----:R-:W-:Y:S01]  /*6d480*/  IADD3 R36, P1, R58.reuse, R6, RZ ;  /* 0x000000063a247210 */ /* 0x042fe20007f3e0ff */
[C---:B------:R-:W-:Y:S01]  /*6d490*/  IMAD.X R39, R61.reuse, 0x1, R5, P4 ;  /* 0x000000013d277824 */ /* 0x040fe200020e0605 */
[C---:B------:R-:W-:Y:S02]  /*6d4a0*/  IADD3 R14, P3, R58.reuse, R2, RZ ;  /* 0x000000023a0e7210 */ /* 0x040fe40007f7e0ff */
[C---:B0-----:R-:W-:Y:S01]  /*6d4b0*/  IADD3 R30, P0, R58.reuse, R4, RZ ;  /* 0x000000043a1e7210 */ /* 0x041fe20007f1e0ff */
[C---:B------:R-:W-:Y:S01]  /*6d4c0*/  IMAD.X R37, R61.reuse, 0x1, R0, P1 ;  /* 0x000000013d257824 */ /* 0x040fe200008e0600 */
[C---:B---3--:R-:W-:Y:S01]  /*6d4d0*/  IADD3 R22, P5, R58.reuse, R50, RZ ;  /* 0x000000323a167210 */ /* 0x048fe20007fbe0ff */
[C---:B------:R-:W-:Y:S01]  /*6d4e0*/  VIADD R59, R58.reuse, UR60 ;  /* 0x0000003c3a3b7c36 */ /* 0x040fe20008000000 */
[----:B------:R-:W-:Y:S01]  /*6d4f0*/  IADD3 R40, P4, R58, R51, RZ ;  /* 0x000000333a287210 */ /* 0x000fe20007f9e0ff */
[----:B------:R-:W-:-:S02]  /*6d500*/  IMAD.X R31, R61, 0x1, R55, P0 ;  /* 0x000000013d1f7824 */ /* 0x000fc400000e0637 */
        /* <DEDUP_REMOVED lines=14> */
[C---:B------:R-:W-:Y:S02]  /*6d5f0*/  IMAD.X R37, R60.reuse, 0x1, R7, P1 ;  /* 0x000000013c257824 */ /* 0x040fe400008e0607 */
[C---:B------:R-:W-:Y:S01]  /*6d600*/  IMAD.X R31, R60.reuse, 0x1, R5, P0 ;  /* 0x000000013c1f7824 */ /* 0x040fe200000e0605 */
[C---:B-1----:R-:W-:Y:S01]  /*6d610*/  IADD3 R40, P4, R59.reuse, R6, RZ ;  /* 0x000000063b287210 */ /* 0x042fe20007f9e0ff */
        /* <DEDUP_REMOVED lines=12> */
[----:B------:R-:W-:Y:S02]  /*6d6e0*/  SHF.R.S32.HI R61, RZ, 0x1f, R58 ;  /* 0x0000001fff3d7819 */ /* 0x000fe4000001143a */
[----:B0-----:R-:W-:Y:S01]  /*6d6f0*/  IADD3 R22, P5, R59, R52, RZ ;  /* 0x000000343b167210 */ /* 0x001fe20007fbe0ff */
[C---:B------:R-:W-:Y:S02]  /*6d700*/  IMAD.X R37, R60.reuse, 0x1, R56, P1 ;  /* 0x000000013c257824 */ /* 0x040fe400008e0638 */
[----:B------:R-:W-:Y:S01]  /*6d710*/  IMAD.X R31, R60, 0x1, R53, P0 ;  /* 0x000000013c1f7824 */ /* 0x000fe200000e0635 */
[----:B-1----:R-:W-:Y:S01]  /*6d720*/  IADD3 R40, P4, R58, R48, RZ ;  /* 0x000000303a287210 */ /* 0x002fe20007f9e0ff */
        /* <DEDUP_REMOVED lines=12> */
[C---:B------:R-:W-:Y:S02]  /*6d7f0*/  IMAD.X R37, R61.reuse, 0x1, R3, P1 ;  /* 0x000000013d257824 */ /* 0x040fe400008e0603 */
[C---:B------:R-:W-:Y:S01]  /*6d800*/  VIADD R59, R58.reuse, UR52 ;  /* 0x000000343a3b7c36 */ /* 0x040fe20008000000 */
[----:B-1----:R-:W-:Y:S01]  /*6d810*/  IADD3 R40, P4, R58, R50, RZ ;  /* 0x000000323a287210 */ /* 0x002fe20007f9e0ff */
[C---:B------:R-:W-:Y:S02]  /*6d820*/  IMAD.X R31, R61.reuse, 0x1, R0, P0 ;  /* 0x000000013d1f7824 */ /* 0x040fe400000e0600 */
[C---:B------:R-:W-:Y:S01]  /*6d830*/  IMAD.X R23, R61.reuse, 0x1, R55, P5 ;  /* 0x000000013d177824 */ /* 0x040fe200028e0637 */
[----:B------:R0:W-:Y:S01]  /*6d840*/  STL.64 [R1+0xc78], R38 ;  /* 0x000c782601007387 */ /* 0x0001e20000100a00 */
[----:B------:R-:W-:Y:S01]  /*6d850*/  IMAD.X R41, R61, 0x1, R56, P4 ;  /* 0x000000013d297824 */ /* 0x000fe200020e0638 */
[----:B------:R-:W-:-:S02]  /*6d860*/  IADD3 R60, P4, R59, R2, RZ ;  /* 0x000000023b3c7210 */ /* 0x000fc40007f9e0ff */
[----:B------:R1:W-:Y:S01]  /*6d870*/  STL.64 [R1+0xc40], R36 ;  /* 0x000c402401007387 */ /* 0x0003e20000100a00 */
[----:B------:R-:W-:-:S03]  /*6d880*/  SHF.R.S32.HI R2, RZ, 0x1f, R59 ;  /* 0x0000001fff027819 */ /* 0x000fc6000001143b */
[----:B------:R3:W-:Y:S01]  /*6d890*/  STL.64 [R1+0xba8], R30 ;  /* 0x000ba81e01007387 */ /* 0x0007e20000100a00 */
[----:B0-----:R-:W-:-:S03]  /*6d8a0*/  IADD3 R38, P3, R58, R51, RZ ;  /* 0x000000333a267210 */ /* 0x001fc60007f7e0ff */
[----:B------:R0:W-:Y:S01]  /*6d8b0*/  STL.64 [R1+0xb70], R22 ;  /* 0x000b701601007387 */ /* 0x0001e20000100a00 */
[----:B-1----:R-:W-:Y:S01]  /*6d8c0*/  IADD3 R36, P1, R58, R52, RZ ;  /* 0x000000343a247210 */ /* 0x002fe20007f3e0ff */
[----:B------:R-:W-:Y:S01]  /*6d8d0*/  IMAD.X R39, R61, 0x1, R53, P3 ;  /* 0x000000013d277824 */ /* 0x000fe200018e0635 */
[----:B---3--:R-:W-:-:S03]  /*6d8e0*/  IADD3 R30, P0, R59, R48, RZ ;  /* 0x000000303b1e7210 */ /* 0x008fc60007f1e0ff */
[----:B------:R-:W-:Y:S01]  /*6d8f0*/  IMAD.X R37, R61, 0x1, R54, P1 ;  /* 0x000000013d257824 */ /* 0x000fe200008e0636 */
[C---:B0-----:R-:W-:Y:S01]  /*6d900*/  IADD3 R22, P5, R59.reuse, R49, RZ ;  /* 0x000000313b167210 */ /* 0x041fe20007fbe0ff */
[C---:B------:R-:W-:Y:S01]  /*6d910*/  IMAD.X R31, R2.reuse, 0x1, R7, P0 ;  /* 0x00000001021f7824 */ /* 0x040fe200000e0607 */
[----:B------:R-:W-:Y:S03]  /*6d920*/  STL.64 [R1+0xb20], R40 ;  /* 0x000b202801007387 */ /* 0x000fe60000100a00 */
[C---:B------:R-:W-:Y:S01]  /*6d930*/  IMAD.X R23, R2.reuse, 0x1, R5, P5 ;  /* 0x0000000102177824 */ /* 0x040fe200028e0605 */
[----:B------:R-:W-:Y:S01]  /*6d940*/  STL.64 [R1+0xae0], R38 ;  /* 0x000ae02601007387 */ /* 0x000fe20000100a00 */
[C---:B------:R-:W-:Y:S01]  /*6d950*/  IMAD.X R61, R2.reuse, 0x1, R3, P4 ;  /* 0x00000001023d7824 */ /* 0x040fe200020e0603 */
[----:B------:R-:W-:Y:S02]  /*6d960*/  IADD3 R48, P3, R59, R6, RZ ;  /* 0x000000063b307210 */ /* 0x000fe40007f7e0ff */
[----:B------:R-:W-:Y:S04]  /*6d970*/  STL.64 [R1+0x9c0], R36 ;  /* 0x0009c02401007387 */ /* 0x000fe80000100a00 */
[----:B------:R-:W-:Y:S04]  /*6d980*/  STL.64 [R1+0x758], R30 ;  /* 0x0007581e01007387 */ /* 0x000fe80000100a00 */
[----:B------:R-:W-:Y:S04]  /*6d990*/  STL.64 [R1+0x558], R22 ;  /* 0x0005581601007387 */ /* 0x000fe80000100a00 */
[----:B------:R0:W-:Y:S01]  /*6d9a0*/  STL [R1+0x293c], R60 ;  /* 0x00293c3c01007387 */ /* 0x0001e20000100800 */
[----:B------:R-:W-:-:S03]  /*6d9b0*/  IMAD.X R49, R2, 0x1, R0, P3 ;  /* 0x0000000102317824 */ /* 0x000fc600018e0600 */
[----:B0-----:R-:W3:Y:S04]  /*6d9c0*/  LDL.LU R60, [R1+0x12b4] ;  /* 0x0012b400013c7983 */ /* 0x001ee80000300800 */
[----:B------:R0:W-:Y:S04]  /*6d9d0*/  STL [R1+0x2938], R61 ;  /* 0x0029383d01007387 */ /* 0x0001e80000100800 */
[----:B0-----:R-:W4:Y:S04]  /*6d9e0*/  LDL.LU R61, [R1+0x12b0] ;  /* 0x0012b000013d7983 */ /* 0x001f280000300800 */
[----:B------:R0:W-:Y:S04]  /*6d9f0*/  STL [R1+0x2944], R48 ;  /* 0x0029443001007387 */ /* 0x0001e80000100800 */
[----:B0-----:R-:W4:Y:S04]  /*6da00*/  LDL.LU R48, [R1+0x12bc] ;  /* 0x0012bc0001307983 */ /* 0x001f280000300800 */
[----:B------:R0:W-:Y:S01]  /*6da10*/  STL [R1+0x2940], R49 ;  /* 0x0029403101007387 */ /* 0x0001e20000100800 */
[----:B------:R-:W-:-:S03]  /*6da20*/  IADD3 R6, P1, R59, R4, RZ ;  /* 0x000000043b067210 */ /* 0x000fc60007f3e0ff */
[----:B0-----:R-:W4:Y:S02]  /*6da30*/  LDL.LU R49, [R1+0x12b8] ;  /* 0x0012b80001317983 */ /* 0x001f240000300800 */
[----:B------:R-:W-:Y:S02]  /*6da40*/  IMAD.X R7, R2, 0x1, R55, P1 ;  /* 0x0000000102077824 */ /* 0x000fe400008e0637 */
[----:B------:R0:W-:Y:S04]  /*6da50*/  STL [R1+0x294c], R6 ;  /* 0x00294c0601007387 */ /* 0x0001e80000100800 */
[----:B0-----:R-:W4:Y:S04]  /*6da60*/  LDL.LU R6, [R1+0x12a8] ;  /* 0x0012a80001067983 */ /* 0x001f280000300800 */
[----:B------:R0:W-:Y:S04]  /*6da70*/  STL [R1+0x2934], R7 ;  /* 0x0029340701007387 */ /* 0x0001e80000100800 */
[----:B0-----:R-:W4:Y:S01]  /*6da80*/  LDL.LU R7, [R1+0x12ac] ;  /* 0x0012ac0001077983 */ /* 0x001f220000300800 */
[----:B------:R-:W-:-:S02]  /*6da90*/  IADD3 R4, P5, R59, R51, RZ ;  /* 0x000000333b047210 */ /* 0x000fc40007fbe0ff */
[C---:B------:R-:W-:Y:S01]  /*6daa0*/  IADD3 R50, P0, R59.reuse, R50, RZ ;  /* 0x000000323b327210 */ /* 0x040fe20007f1e0ff */
[----:B------:R-:W4:Y:S01]  /*6dab0*/  LDL.LU R31, [R1+0x5c] ;  /* 0x00005c00011f7983 */ /* 0x000f220000300800 */
[----:B------:R-:W-:Y:S01]  /*6dac0*/  IADD3 R52, P4, R59, R52, RZ ;  /* 0x000000343b347210 */ /* 0x000fe20007f9e0ff */
[C---:B------:R-:W-:Y:S02]  /*6dad0*/  IMAD.X R5, R2.reuse, 0x1, R53, P5 ;  /* 0x0000000102057824 */ /* 0x040fe400028e0635 */
[----:B------:R-:W-:Y:S01]  /*6dae0*/  IMAD.X R51, R2, 0x1, R56, P0 ;  /* 0x0000000102337824 */ /* 0x000fe200000e0638 */
[----:B------:R-:W-:Y:S01]  /*6daf0*/  PRMT R0, R44, 0x7773, RZ ;  /* 0x000077732c007816 */ /* 0x000fe200000000ff */
[----:B------:R-:W-:Y:S01]  /*6db00*/  IMAD.X R53, R2, 0x1, R54, P4 ;  /* 0x0000000102357824 */ /* 0x000fe200020e0636 */
[----:B------:R-:W4:Y:S01]  /*6db10*/  LDL.LU.64 R22, [R1+0xa98] ;  /* 0x000a980001167983 */ /* 0x000f220000300a00 */
[----:B--2---:R-:W-:Y:S02]  /*6db20*/  VIADD R2, R18, 0x3f ;  /* 0x0000003f12027836 */ /* 0x004fe40000000000 */
[----:B------:R-:W-:-:S02]  /*6db30*/  IMAD.MOV.U32 R36, RZ, RZ, R20 ;  /* 0x000000ffff247224 */ /* 0x000fc400078e0014 */
[----:B------:R-:W-:Y:S01]  /*6db40*/  IMAD.MOV.U32 R37, RZ, RZ, R21 ;  /* 0x000000ffff257224 */ /* 0x000fe200078e0015 */
[----:B------:R-:W-:Y:S01]  /*6db50*/  ISETP.GE.AND P1, PT, R2, UR23, PT ;  /* 0x0000001702007c0c */ /* 0x000fe2000bf26270 */
[----:B------:R-:W-:Y:S01]  /*6db60*/  VIADD R2, R18, 0x6 ;  /* 0x0000000612027836 */ /* 0x000fe20000000000 */
[----:B------:R-:W2:Y:S01]  /*6db70*/  LDL.LU.64 R20, [R1+0xa90] ;  /* 0x000a900001147983 */ /* 0x000ea20000300a00 */
[----:B------:R-:W-:Y:S02]  /*6db80*/  PRMT R3, R45, 0x7770, RZ ;  /* 0x000077702d037816 */ /* 0x000fe400000000ff */
[----:B---3--:R-:W-:Y:S01]  /*6db90*/  ISETP.LT.AND P4, PT, R60, UR6, !P2 ;  /* 0x000000063c007c0c */ /* 0x008fe2000d781270 */
[----:B------:R-:W-:Y:S01]  /*6dba0*/  ULDC UR6, c[0x0][0x22c] ;  /* 0x00008b0000067ab9 */ /* 0x000fe20000000800 */
[----:B----4-:R-:W-:Y:S01]  /*6dbb0*/  ISETP.LT.AND P3, PT, R48, UR4, !P2 ;  /* 0x0000000430007c0c */ /* 0x010fe2000d761270 */
[----:B------:R-:W-:Y:S01]  /*6dbc0*/  ULDC UR4, c[0x0][0x228] ;  /* 0x00008a0000047ab9 */ /* 0x000fe20000000800 */
[----:B------:R-:W-:Y:S01]  /*6dbd0*/  ISETP.LT.AND P5, PT, R61, UR8, !P2 ;  /* 0x000000083d007c0c */ /* 0x000fe2000d7a1270 */
[----:B------:R-:W-:Y:S01]  /*6dbe0*/  ULDC UR8, c[0x0][0x228] ;  /* 0x00008a0000087ab9 */ /* 0x000fe20000000800 */
[----:B------:R-:W-:-:S09]  /*6dbf0*/  ISETP.LT.AND P6, PT, R49, UR4, !P2 ;  /* 0x0000000431007c0c */ /* 0x000fd2000d7c1270 */
[----:B------:R0:W-:Y:S01]  /*6dc00*/  @P3 STG.E.U8 desc[UR32][R26.64], R0 ;  /* 0x000000001a003986 */ /* 0x0001e2000c101120 */
[----:B------:R-:W-:Y:S02]  /*6dc10*/  ULDC UR4, c[0x0][0x22c] ;  /* 0x00008b0000047ab9 */ /* 0x000fe40000000800 */
[----:B------:R-:W-:Y:S01]  /*6dc20*/  ISETP.GE.AND P3, PT, R2, UR4, PT ;  /* 0x0000000402007c0c */ /* 0x000fe2000bf66270 */
[----:B------:R-:W-:Y:S01]  /*6dc30*/  ULDC UR4, c[0x0][0x228] ;  /* 0x00008a0000047ab9 */ /* 0x000fe20000000800 */
[----:B------:R-:W-:Y:S01]  /*6dc40*/  PRMT R2, R45, 0x7771, RZ ;  /* 0x000077712d027816 */ /* 0x000fe200000000ff */
[----:B0-----:R-:W-:Y:S02]  /*6dc50*/  IMAD.MOV.U32 R26, RZ, RZ, R24 ;  /* 0x000000ffff1a7224 */ /* 0x001fe400078e0018 */
[----:B------:R-:W-:Y:S02]  /*6dc60*/  IMAD.MOV.U32 R27, RZ, RZ, R25 ;  /* 0x000000ffff1b7224 */ /* 0x000fe400078e0019 */
[----:B------:R-:W3:Y:S01]  /*6dc70*/  LDL.LU.64 R24, [R1+0xa88] ;  /* 0x000a880001187983 */ /* 0x000ee20000300a00 */
[----:B------:R-:W-:-:S03]  /*6dc80*/  VIADD R0, R18, 0x7 ;  /* 0x0000000712007836 */ /* 0x000fc60000000000 */
[----:B------:R-:W-:Y:S02]  /*6dc90*/  @P6 STG.E.U8 desc[UR32][R36.64], R3 ;  /* 0x0000000324006986 */ /* 0x000fe4000c101120 */
[----:B------:R-:W-:Y:S01]  /*6dca0*/  ISETP.GE.AND P0, PT, R0, UR6, PT ;  /* 0x0000000600007c0c */ /* 0x000fe2000bf06270 */
[----:B------:R-:W-:Y:S01]  /*6dcb0*/  ULDC UR6, c[0x0][0x228] ;  /* 0x00008a0000067ab9 */ /* 0x000fe20000000800 */
[----:B------:R0:W-:Y:S01]  /*6dcc0*/  @P4 STG.E.U8 desc[UR32][R28.64], R2 ;  /* 0x000000021c004986 */ /* 0x0001e2000c101120 */
[----:B------:R-:W-:Y:S02]  /*6dcd0*/  PRMT R0, R45, 0x7772, RZ ;  /* 0x000077722d007816 */ /* 0x000fe400000000ff */
[----:B------:R-:W-:Y:S01]  /*6dce0*/  ISETP.LT.AND P2, PT, R7, UR4, !P2 ;  /* 0x0000000407007c0c */ /* 0x000fe2000d741270 */
[----:B------:R-:W-:Y:S01]  /*6dcf0*/  ULDC UR4, c[0x0][0x22c] ;  /* 0x00008b0000047ab9 */ /* 0x000fe20000000800 */
[----:B0-----:R-:W4:Y:S01]  /*6dd00*/  LDL.LU R28, [R1+0x4c] ;  /* 0x00004c00011c7983 */ /* 0x001f220000300800 */
[----:B------:R-:W-:-:S03]  /*6dd10*/  PRMT R2, R45, 0x7773, RZ ;  /* 0x000077732d027816 */ /* 0x000fc600000000ff */
[----:B------:R-:W4:Y:S04]  /*6dd20*/  LDL.LU R29, [R1+0x17c] ;  /* 0x00017c00011d7983 */ /* 0x000f280000300800 */
[----:B------:R-:W4:Y:S04]  /*6dd30*/  LDL.LU.64 R44, [R1+0xa80] ;  /* 0x000a8000012c7983 */ /* 0x000f280000300a00 */
[----:B------:R0:W-:Y:S04]  /*6dd40*/  @P5 STG.E.U8 desc[UR32][R46.64], R0 ;  /* 0x000000002e005986 */ /* 0x0001e8000c101120 */
[----:B------:R1:W-:Y:S04]  /*6dd50*/  @P2 STG.E.U8 desc[UR32][R26.64], R2 ;  /* 0x000000021a002986 */ /* 0x0003e8000c101120 */
[----:B0-----:R-:W4:Y:S04]  /*6dd60*/  LDL.LU.64 R46, [R1+0xa78] ;  /* 0x000a7800012e7983 */ /* 0x001f280000300a00 */
[----:B-1----:R-:W4:Y:S01]  /*6dd70*/  LDL.LU.64 R26, [R1+0xa70] ;  /* 0x000a7000011a7983 */ /* 0x002f220000300a00 */
[----:B------:R-:W-:Y:S01]  /*6dd80*/  ISETP.LT.AND P4, PT, R19, UR6, !P3 ;  /* 0x0000000613007c0c */ /* 0x000fe2000df81270 */
[----:B------:R-:W-:Y:S01]  /*6dd90*/  ULDC UR6, c[0x0][0x228] ;  /* 0x00008a0000067ab9 */ /* 0x000fe20000000800 */
[----:B------:R-:W-:Y:S01]  /*6dda0*/  ISETP.LT.AND P5, PT, R6, UR8, !P3 ;  /* 0x0000000806007c0c */ /* 0x000fe2000dfa1270 */
[----:B------:R-:W-:Y:S01]  /*6ddb0*/  VIADD R0, R18, 0x8 ;  /* 0x0000000812007836 */ /* 0x000fe20000000000 */
[----:B------:R-:W-:Y:S01]  /*6ddc0*/  ISETP.LT.AND P6, PT, R11, UR6, !P3 ;  /* 0x000000060b007c0c */ /* 0x000fe2000dfc1270 */
[----:B------:R-:W-:Y:S01]  /*6ddd0*/  ULDC UR6, c[0x0][0x228] ;  /* 0x00008a0000067ab9 */ /* 0x000fe20000000800 */
[C---:B------:R-:W-:Y:S01]  /*6dde0*/  PRMT R2, R31.reuse, 0x7770, RZ ;  /* 0x000077701f027816 */ /* 0x040fe200000000ff */
[----:B------:R-:W-:Y:S01]  /*6ddf0*/  ULDC UR8, c[0x0][0x228] ;  /* 0x00008a0000087ab9 */ /* 0x000fe20000000800 */
[----:B------:R-:W-:Y:S01]  /*6de00*/  ISETP.GE.AND P2, PT, R0, UR4, PT ;  /* 0x0000000400007c0c */ /* 0x000fe2000bf46270 */
[----:B------:R-:W-:Y:S01]  /*6de10*/  ULDC UR4, c[0x0][0x228] ;  /* 0x00008a0000047ab9 */ /* 0x000fe20000000800 */
[----:B------:R-:W-:-:S02]  /*6de20*/  PRMT R3, R31, 0x7771, RZ ;  /* 0x000077711f037816 */ /* 0x000fc400000000ff */
[C---:B------:R-:W-:Y:S01]  /*6de30*/  PRMT R0, R31.reuse, 0x7772, RZ ;  /* 0x000077721f007816 */ /* 0x040fe200000000ff */
[----:B------:R-:W-:Y:S01]  /*6de40*/  @P4 STG.E.U8 desc[UR32][R22.64], R2 ;  /* 0x0000000216004986 */ /* 0x000fe2000c101120 */
[----:B------:R-:W-:Y:S01]  /*6de50*/  ISETP.LT.AND P4, PT, R48, UR4, !P3 ;  /* 0x0000000430007c0c */ /* 0x000fe2000df81270 */
[----:B------:R-:W-:Y:S02]  /*6de60*/  ULDC UR4, c[0x0][0x228] ;  /* 0x00008a0000047ab9 */ /* 0x000fe40000000800 */
[----:B--2---:R0:W-:Y:S01]  /*6de70*/  @P5 STG.E.U8 desc[UR32][R20.64], R3 ;  /* 0x0000000314005986 */ /* 0x0041e2000c101120 */
[----:B------:R-:W-:-:S03]  /*6de80*/  PRMT R54, R31, 0x7773, RZ ;  /* 0x000077731f367816 */ /* 0x000fc600000000ff */
[----:B0-----:R-:W2:Y:S01]  /*6de90*/  LDL.LU R21, [R1+0x14c] ;  /* 0x00014c0001157983 */ /* 0x001ea20000300800 */
[----:B------:R-:W-:Y:S01]  /*6dea0*/  ISETP.LT.AND P5, PT, R60, UR6, !P3 ;  /* 0x000000063c007c0c */ /* 0x000fe2000dfa1270 */
[----:B------:R-:W-:Y:S02]  /*6deb0*/  ULDC UR6, c[0x0][0x228] ;  /* 0x00008a0000067ab9 */ /* 0x000fe40000000800 */
[----:B---3--:R0:W-:Y:S01]  /*6dec0*/  @P6 STG.E.U8 desc[UR32][R24.64], R0 ;  /* 0x0000000018006986 */ /* 0x0081e2000c101120 */
[----:B------:R-:W-:Y:S01]  /*6ded0*/  ISETP.LT.AND P6, PT, R49, UR4, !P3 ;  /* 0x0000000431007c0c */ /* 0x000fe2000dfc1270 */
[----:B------:R-:W-:Y:S02]  /*6dee0*/  ULDC UR4, c[0x0][0x228] ;  /* 0x00008a0000047ab9 */ /* 0x000fe40000000800 */
[----:B0-----:R-:W3:Y:S04]  /*6def0*/  LDL.LU.64 R24, [R1+0xa68] ;  /* 0x000a680001187983 */ /* 0x001ee80000300a00 */
[----:B------:R-:W3:Y:S04]  /*6df00*/  LDL.LU.64 R36, [R1+0xa20] ;  /* 0x000a200001247983 */ /* 0x000ee80000300a00 */
[----:B------:R-:W3:Y:S01]  /*6df10*/  LDL.LU.64 R30, [R1+0xa60] ;  /* 0x000a6000011e7983 */ /* 0x000ee20000300a00 */
[----:B----4-:R-:W-:-:S03]  /*6df20*/  PRMT R2, R28, 0x7770, RZ ;  /* 0x000077701c027816 */ /* 0x010fc600000000ff */
[----:B------:R0:W-:Y:S01]  /*6df30*/  @P4 STG.E.U8 desc[UR32][R44.64], R54 ;  /* 0x000000362c004986 */ /* 0x0001e2000c101120 */
[----:B------:R-:W-:-:S03]  /*6df40*/  PRMT R0, R28, 0x7771, RZ ;  /* 0x000077711c007816 */ /* 0x000fc600000000ff */
[----:B0-----:R-:W4:Y:S04]  /*6df50*/  LDL.LU.64 R44, [R1+0xa58] ;  /* 0x000a5800012c7983 */ /* 0x001f280000300a00 */
[----:B------:R0:W-:Y:S04]  /*6df60*/  @P6 STG.E.U8 desc[UR32][R46.64], R2 ;  /* 0x000000022e006986 */ /* 0x0001e8000c101120 */
[----:B------:R-:W4:Y:S04]  /*6df70*/  LDL.LU.64 R40, [R1+0xa50] ;  /* 0x000a500001287983 */ /* 0x000f280000300a00 */
[----:B------:R1:W-:Y:S04]  /*6df80*/  @P5 STG.E.U8 desc[UR32][R26.64], R0 ;  /* 0x000000001a005986 */ /* 0x0003e8000c101120 */
[----:B0-----:R-:W4:Y:S04]  /*6df90*/  LDL.LU.64 R46, [R1+0xa48] ;  /* 0x000a4800012e7983 */ /* 0x001f280000300a00 */
[----:B-1----:R-:W4:Y:S01]  /*6dfa0*/  LDL.LU.64 R26, [R1+0xa40] ;  /* 0x000a4000011a7983 */ /* 0x002f220000300a00 */
[----:B------:R-:W-:Y:S01]  /*6dfb0*/  ISETP.LT.AND P4, PT, R61, UR4, !P3 ;  /* 0x000000043d007c0c */ /* 0x000fe2000df81270 */
[----:B------:R-:W-:Y:S01]  /*6dfc0*/  ULDC UR4, c[0x0][0x228] ;  /* 0x00008a0000047ab9 */ /* 0x000fe20000000800 */
[----:B------:R-:W-:-:S02]  /*6dfd0*/  PRMT R20, R28, 0x7772, RZ ;  /* 0x000077721c147816 */ /* 0x000fc400000000ff */
[----:B------:R-:W-:Y:S01]  /*6dfe0*/  ISETP.LT.AND P3, PT, R7, UR4, !P3 ;  /* 0x0000000407007c0c */ /* 0x000fe2000df61270 */
[----:B------:R-:W-:Y:S01]  /*6dff0*/  ULDC UR4, c[0x0][0x228] ;  /* 0x00008a0000047ab9 */ /* 0x000fe20000000800 */
[----:B------:R-:W-:Y:S01]  /*6e000*/  ISETP.LT.AND P5, PT, R19, UR6, !P0 ;  /* 0x0000000613007c0c */ /* 0x000fe2000c7a1270 */
[----:B------:R-:W-:Y:S01]  /*6e010*/  ULDC UR6, c[0x0][0x228] ;  /* 0x00008a0000067ab9 */ /* 0x000fe20000000800 */
[----:B------:R-:W-:Y:S02]  /*6e020*/  PRMT R56, R28, 0x7773, RZ ;  /* 0x000077731c387816 */ /* 0x000fe400000000ff */
[C---:B------:R-:W-:Y:S02]  /*6e030*/  PRMT R22, R29.reuse, 0x7773, RZ ;  /* 0x000077731d167816 */ /* 0x040fe400000000ff */
[C---:B------:R-:W-:Y:S02]  /*6e040*/  PRMT R59, R29.reuse, 0x7772, RZ ;  /* 0x000077721d3b7816 */ /* 0x040fe400000000ff */
[----:B------:R-:W-:-:S02]  /*6e050*/  PRMT R58, R29, 0x7771, RZ ;  /* 0x000077711d3a7816 */ /* 0x000fc400000000ff */
[----:B------:R-:W-:Y:S02]  /*6e060*/  PRMT R55, R29, 0x7770, RZ ;  /* 0x000077701d377816 */ /* 0x000fe400000000ff */
[----:B------:R-:W-:Y:S01]  /*6e070*/  ISETP.LT.AND P6, PT, R6, UR4, !P0 ;  /* 0x0000000406007c0c */ /* 0x000fe2000c7c1270 */
[----:B------:R-:W4:Y:S01]  /*6e080*/  LDL.LU.64 R28, [R1+0xa38] ;  /* 0x000a3800011c7983 */ /* 0x000f220000300a00 */
[C---:B--2---:R-:W-:Y:S01]  /*6e090*/  PRMT R3, R21.reuse, 0x7770, RZ ;  /* 0x0000777015037816 */ /* 0x044fe200000000ff */
[----:B------:R-:W-:Y:S01]  /*6e0a0*/  ULDC UR4, c[0x0][0x228] ;  /* 0x00008a0000047ab9 */ /* 0x000fe20000000800 */
[C---:B------:R-:W-:Y:S02]  /*6e0b0*/  PRMT R2, R21.reuse, 0x7771, RZ ;  /* 0x0000777115027816 */ /* 0x040fe400000000ff */
[C---:B------:R-:W-:Y:S02]  /*6e0c0*/  PRMT R0, R21.reuse, 0x7772, RZ ;  /* 0x0000777215007816 */ /* 0x040fe400000000ff */
[----:B------:R-:W-:Y:S01]  /*6e0d0*/  PRMT R54, R21, 0x7773, RZ ;  /* 0x0000777315367816 */ /* 0x000fe200000000ff */
[----:B---3--:R0:W-:Y:S01]  /*6e0e0*/  @P4 STG.E.U8 desc[UR32][R24.64], R20 ;  /* 0x0000001418004986 */ /* 0x0081e2000c101120 */
[----:B------:R-:W-:Y:S01]  /*6e0f0*/  ISETP.LT.AND P4, PT, R11, UR4, !P0 ;  /* 0x000000040b007c0c */ /* 0x000fe2000c781270 */
[----:B------:R-:W-:-:S02]  /*6e100*/  ULDC UR4, c[0x0][0x228] ;  /* 0x00008a0000047ab9 */ /* 0x000fc40000000800 */
[----:B------:R1:W-:Y:S01]  /*6e110*/  @P3 STG.E.U8 desc[UR32][R36.64], R56 ;  /* 0x0000003824003986 */ /* 0x0003e2000c101120 */
[----:B------:R-:W-:Y:S01]  /*6e120*/  ISETP.LT.AND P3, PT, R48, UR6, !P0 ;  /* 0x0000000630007c0c */ /* 0x000fe2000c761270 */
[----:B------:R-:W-:Y:S02]  /*6e130*/  ULDC UR6, c[0x0][0x228] ;  /* 0x00008a0000067ab9 */ /* 0x000fe40000000800 */
[----:B0-----:R-:W2:Y:S04]  /*6e140*/  LDL.LU.64 R20, [R1+0xa30] ;  /* 0x000a300001147983 */ /* 0x001ea80000300a00 */
[----:B------:R-:W3:Y:S04]  /*6e150*/  LDL.LU R25, [R1+0x160] ;  /* 0x0001600001197983 */ /* 0x000ee80000300800 */
[----:B------:R-:W3:Y:S04]  /*6e160*/  LDL.LU.64 R38, [R1+0xa08] ;  /* 0x000a080001267983 */ /* 0x000ee80000300a00 */
[----:B------:R0:W-:Y:S04]  /*6e170*/  @P5 STG.E.U8 desc[UR32][R30.64], R55 ;  /* 0x000000371e005986 */ /* 0x0001e8000c101120 */
[----:B-1----:R-:W3:Y:S04]  /*6e180*/  LDL.LU.64 R36, [R1+0xa00] ;  /* 0x000a000001247983 */ /* 0x002ee80000300a00 */
[----:B----4-:R1:W-:Y:S04]  /*6e190*/  @P6 STG.E.U8 desc[UR32][R44.64], R58 ;  /* 0x0000003a2c006986 */ /* 0x0103e8000c101120 */
[----:B0-----:R-:W4:Y:S01]  /*6e1a0*/  LDL.LU.64 R30, [R1+0x9f8] ;  /* 0x0009f800011e7983 */ /* 0x001f220000300a00 */
[----:B------:R-:W-:Y:S01]  /*6e1b0*/  ISETP.LT.AND P6, PT, R49, UR4, !P0 ;  /* 0x0000000431007c0c */ /* 0x000fe2000c7c1270 */
[----:B------:R-:W-:-:S02]  /*6e1c0*/  ULDC UR4, c[0x0][0x228] ;  /* 0x00008a0000047ab9 */ /* 0x000fc40000000800 */
[----:B-1----:R-:W4:Y:S04]  /*6e1d0*/  LDL.LU.64 R44, [R1+0x9e0] ;  /* 0x0009e000012c7983 */ /* 0x002f280000300a00 */
[----:B------:R0:W-:Y:S04]  /*6e1e0*/  @P4 STG.E.U8 desc[UR32][R40.64], R59 ;  /* 0x0000003b28004986 */ /* 0x0001e8000c101120 */
[----:B------:R1:W-:Y:S04]  /*6e1f0*/  @P3 STG.E.U8 desc[UR32][R46.64], R22 ;  /* 0x000000162e003986 */ /* 0x0003e8000c101120 */
[----:B0-----:R-:W4:Y:S04]  /*6e200*/  LDL.LU.64 R40, [R1+0x2a60] ;  /* 0x002a600001287983 */ /* 0x001f280000300a00 */
[----:B-1----:R-:W4:Y:S04]  /*6e210*/  LDL.LU R47, [R1+0x130] ;  /* 0x00013000012f7983 */ /* 0x002f280000300800 */
[----:B------:R0:W-:Y:S04]  /*6e220*/  @P6 STG.E.U8 desc[UR32][R26.64], R3 ;  /* 0x000000031a006986 */ /* 0x0001e8000c101120 */
[----:B------:R-:W4:Y:S04]  /*6e230*/  LDL.LU.64 R22, [R1+0x9d8] ;  /* 0x0009d80001167983 */ /* 0x000f280000300a00 */
[----:B0-----:R-:W4:Y:S01]  /*6e240*/  LDL.LU.64 R26, [R1+0x9b8] ;  /* 0x0009b800011a7983 */ /* 0x001f220000300a00 */
[----:B------:R-:W-:Y:S01]  /*6e250*/  ISETP.LT.AND P5, PT, R60, UR6, !P0 ;  /* 0x000000063c007c0c */ /* 0x000fe2000c7a1270 */
[----:B------:R-:W-:Y:S01]  /*6e260*/  ULDC UR6, c[0x0][0x228] ;  /* 0x00008a0000067ab9 */ /* 0x000fe20000000800 */
[----:B------:R-:W-:Y:S01]  /*6e270*/  ISETP.LT.AND P4, PT, R61, UR4, !P0 ;  /* 0x000000043d007c0c */ /* 0x000fe2000c781270 */
[----:B------:R-:W-:-:S02]  /*6e280*/  ULDC UR4, c[0x0][0x228] ;  /* 0x00008a0000047ab9 */ /* 0x000fc40000000800 */
[----:B------:R-:W-:Y:S01]  /*6e290*/  ISETP.LT.AND P0, PT, R7, UR4, !P0 ;  /* 0x0000000407007c0c */ /* 0x000fe2000c701270 */
[----:B------:R-:W-:Y:S01]  /*6e2a0*/  ULDC UR4, c[0x0][0x228] ;  /* 0x00008a0000047ab9 */ /* 0x000fe20000000800 */
[----:B------:R-:W-:Y:S01]  /*6e2b0*/  ISETP.LT.AND P3, PT, R19, UR6, !P2 ;  /* 0x0000000613007c0c */ /* 0x000fe2000d761270 */
[----:B------:R-:W-:Y:S01]  /*6e2c0*/  ULDC UR6, c[0x0][0x228] ;  /* 0x00008a0000067ab9 */ /* 0x000fe20000000800 */
[----:B------:R-:W-:Y:S01]  /*6e2d0*/  ISETP.LT.AND P6, PT, R6, UR4, !P2 ;  /* 0x0000000406007c0c */ /* 0x000fe2000d7c1270 */
[----:B------:R-:W-:-:S03]  /*6e2e0*/  ULDC UR4, c[0x0][0x228] ;  /* 0x00008a0000047ab9 */ /* 0x000fc60000000800 */
[----:B------:R0:W-:Y:S04]  /*6e2f0*/  @P5 STG.E.U8 desc[UR32][R28.64], R2 ;  /* 0x000000021c005986 */ /* 0x0001e8000c101120 */
[----:B0-----:R-:W4:Y:S01]  /*6e300*/  LDL.LU.64 R28, [R1+0x9b0] ;  /* 0x0009b000011c7983 */ /* 0x001f220000300a00 */
[----:B------:R-:W-:Y:S01]  /*6e310*/  ISETP.LT.AND P5, PT, R49, UR6, !P2 ;  /* 0x0000000631007c0c */ /* 0x000fe2000d7a1270 */
[----:B------:R-:W-:Y:S02]  /*6e320*/  ULDC UR6, c[0x0][0x228] ;  /* 0x00008a0000067ab9 */ /* 0x000fe40000000800 */
[----:B--2---:R0:W-:Y:S01]  /*6e330*/  @P4 STG.E.U8 desc[UR32][R20.64], R0 ;  /* 0x0000000014004986 */ /* 0x0041e2000c101120 */
[----:B------:R-:W-:Y:S01]  /*6e340*/  ISETP.LT.AND P4, PT, R11, UR4, !P2 ;  /* 0x000000040b007c0c */ /* 0x000fe2000d781270 */
[----:B------:R-:W-:Y:S01]  /*6e350*/  ULDC UR4, c[0x0][0x228] ;  /* 0x00008a0000047ab9 */ /* 0x000fe20000000800 */
[C---:B---3--:R-:W-:Y:S01]  /*6e360*/  PRMT R2, R25.reuse, 0x7770, RZ ;  /* 0x0000777019027816 */ /* 0x048fe200000000ff */
[----:B------:R-:W-:Y:S04]  /*6e370*/  @P0 STG.E.U8 desc[UR32][R38.64], R54 ;  /* 0x0000003626000986 */ /* 0x000fe8000c101120 */
[----:B0-----:R-:W2:Y:S01]  /*6e380*/  LDL.LU.64 R20, [R1+0x9a8] ;  /* 0x0009a80001147983 */ /* 0x001ea20000300a00 */
[----:B------:R-:W-:-:S03]  /*6e390*/  PRMT R0, R25, 0x7771, RZ ;  /* 0x0000777119007816 */ /* 0x000fc600000000ff */
[----:B------:R-:W-:Y:S01]  /*6e3a0*/  @P3 STG.E.U8 desc[UR32][R36.64], R2 ;  /* 0x0000000224003986 */ /* 0x000fe2000c101120 */
[----:B------:R-:W-:Y:S01]  /*6e3b0*/  ISETP.LT.AND P3, PT, R48, UR4, !P2 ;  /* 0x0000000430007c0c */ /* 0x000fe2000d761270 */
[----:B------:R-:W-:Y:S02]  /*6e3c0*/  ULDC UR4, c[0x0][0x22c] ;  /* 0x00008b0000047ab9 */ /* 0x000fe40000000800 */
[----:B----4-:R0:W-:Y:S02]  /*6e3d0*/  @P6 STG.E.U8 desc[UR32][R30.64], R0 ;  /* 0x000000001e006986 */ /* 0x0101e4000c101120 */
[----:B0-----:R-:W-:-:S05]  /*6e3e0*/  PRMT R0, R25, 0x7772, RZ ;  /* 0x0000777219007816 */ /* 0x001fca00000000ff */
[----:B------:R0:W-:Y:S01]  /*6e3f0*/  @P4 STG.E.U8 desc[UR32][R44.64], R0 ;  /* 0x000000002c004986 */ /* 0x0001e2000c101120 */
[----:B------:R-:W-:Y:S01]  /*6e400*/  PRMT R2, R25, 0x7773, RZ ;  /* 0x0000777319027816 */ /* 0x000fe200000000ff */
[----:B0-----:R-:W-:Y:S02]  /*6e410*/  VIADD R0, R18, 0x9 ;  /* 0x0000000912007836 */ /* 0x001fe40000000000 */
[----:B------:R-:W3:Y:S03]  /*6e420*/  LDL.LU.64 R44, [R1+0x990] ;  /* 0x00099000012c7983 */ /* 0x000ee60000300a00 */
[----:B------:R-:W-:Y:S01]  /*6e430*/  ISETP.GE.AND P0, PT, R0, UR4, PT ;  /* 0x0000000400007c0c */ /* 0x000fe2000bf06270 */
[----:B------:R-:W4:Y:S01]  /*6e440*/  LDL.LU R24, [R1+0x30] ;  /* 0x0000300001187983 */ /* 0x000f220000300800 */
[----:B------:R-:W-:Y:S01]  /*6e450*/  PRMT R0, R47, 0x7770, RZ ;  /* 0x000077702f007816 */ /* 0x000fe200000000ff */
[----:B------:R-:W-:-:S02]  /*6e460*/  ULDC UR4, c[0x0][0x228] ;  /* 0x00008a0000047ab9 */ /* 0x000fc40000000800 */
[----:B------:R-:W-:Y:S04]  /*6e470*/  @P3 STG.E.U8 desc[UR32][R22.64], R2 ;  /* 0x0000000216003986 */ /* 0x000fe8000c101120 */
[----:B------:R0:W-:Y:S04]  /*6e480*/  @P5 STG.E.U8 desc[UR32][R26.64], R0 ;  /* 0x000000001a005986 */ /* 0x0001e8000c101120 */
[----:B0-----:R-:W4:Y:S01]  /*6e490*/  LDL.LU.64 R26, [R1+0x988] ;  /* 0x00098800011a7983 */ /* 0x001f220000300a00 */
[----:B------:R-:W-:Y:S01]  /*6e4a0*/  ISETP.LT.AND P6, PT, R60, UR6, !P2 ;  /* 0x000000063c007c0c */ /* 0x000fe2000d7c1270 */
[----:B------:R-:W-:-:S02]  /*6e4b0*/  ULDC UR6, c[0x0][0x228] ;  /* 0x00008a0000067ab9 */ /* 0x000fc40000000800 */
[----:B------:R-:W-:Y:S01]  /*6e4c0*/  ISETP.LT.AND P4, PT, R61, UR6, !P2 ;  /* 0x000000063d007c0c */ /* 0x000fe2000d781270 */
[----:B------:R-:W4:Y:S01]  /*6e4d0*/  LDL.LU.64 R38, [R1+0x980] ;  /* 0x0009800001267983 */ /* 0x000f220000300a00 */
[C---:B------:R-:W-:Y:S01]  /*6e4e0*/  PRMT R2, R47.reuse, 0x7771, RZ ;  /* 0x000077712f027816 */ /* 0x040fe200000000ff */
[----:B------:R-:W-:Y:S01]  /*6e4f0*/  ULDC UR6, c[0x0][0x228] ;  /* 0x00008a0000067ab9 */ /* 0x000fe20000000800 */
[----:B------:R-:W-:Y:S01]  /*6e500*/  PRMT R0, R47, 0x7772, RZ ;  /* 0x000077722f007816 */ /* 0x000fe200000000ff */
[----:B------:R-:W4:Y:S05]  /*6e510*/  LDL.LU.64 R30, [R1+0x978] ;  /* 0x00097800011e7983 */ /* 0x000f2a0000300a00 */
[----:B------:R-:W-:Y:S01]  /*6e520*/  @P6 STG.E.U8 desc[UR32][R28.64], R2 ;  /* 0x000000021c006986 */ /* 0x000fe2000c101120 */
[----:B------:R-:W-:Y:S01]  /*6e530*/  ISETP.LT.AND P3, PT, R7, UR4, !P2 ;  /* 0x0000000407007c0c */ /* 0x000fe2000d761270 */
[----:B------:R-:W-:-:S02]  /*6e540*/  ULDC UR4, c[0x0][0x228] ;  /* 0x00008a0000047ab9 */ /* 0x000fc40000000800 */
[----:B------:R-:W-:Y:S01]  /*6e550*/  ISETP.LT.AND P6, PT, R19, UR4, !P0 ;  /* 0x0000000413007c0c */ /* 0x000fe2000c7c1270 */
[----:B------:R-:W-:Y:S01]  /*6e560*/  ULDC UR4, c[0x0][0x22c] ;  /* 0x00008b0000047ab9 */ /* 0x000fe20000000800 */
[----:B--2---:R0:W-:Y:S04]  /*6e570*/  @P4 STG.E.U8 desc[UR32][R20.64], R0 ;  /* 0x0000000014004986 */ /* 0x0041e8000c101120 */
[----:B0-----:R-:W2:Y:S04]  /*6e580*/  LDL.LU.64 R20, [R1+0x970] ;  /* 0x0009700001147983 */ /* 0x001ea80000300a00 */
[----:B------:R-:W2:Y:S04]  /*6e590*/  LDL.LU R25, [R1+0x120] ;  /* 0x0001200001197983 */ /* 0x000ea80000300800 */
[----:B------:R-:W2:Y:S04]  /*6e5a0*/  LDL.LU.64 R36, [R1+0x968] ;  /* 0x0009680001247983 */ /* 0x000ea80000300a00 */
[----:B------:R-:W2:Y:S01]  /*6e5b0*/  LDL.LU.64 R22, [R1+0x960] ;  /* 0x0009600001167983 */ /* 0x000ea20000300a00 */
[----:B------:R-:W-:-:S03]  /*6e5c0*/  PRMT R0, R47, 0x7773, RZ ;  /* 0x000077732f007816 */ /* 0x000fc600000000ff */
[----:B------:R-:W2:Y:S04]  /*6e5d0*/  LDL.LU.64 R28, [R1+0x958] ;  /* 0x00095800011c7983 */ /* 0x000ea80000300a00 */
[----:B------:R-:W2:Y:S04]  /*6e5e0*/  LDL.LU.64 R46, [R1+0x940] ;  /* 0x00094000012e7983 */ /* 0x000ea80000300a00 */
[----:B---3--:R0:W-:Y:S01]  /*6e5f0*/  @P3 STG.E.U8 desc[UR32][R44.64], R0 ;  /* 0x000000002c003986 */ /* 0x0081e2000c101120 */
[----:B----4-:R-:W-:-:S03]  /*6e600*/  PRMT R3, R24, 0x7770, RZ ;  /* 0x0000777018037816 */ /* 0x010fc600000000ff */
[----:B0-----:R-:W3:Y:S04]  /*6e610*/  LDL.LU R45, [R1+0x164] ;  /* 0x00016400012d7983 */ /* 0x001ee80000300800 */
[----:B------:R0:W-:Y:S04]  /*6e620*/  @P6 STG.E.U8 desc[UR32][R26.64], R3 ;  /* 0x000000031a006986 */ /* 0x0001e8000c101120 */
[----:B0-----:R-:W4:Y:S01]  /*6e630*/  LDL.LU.64 R26, [R1+0x938] ;  /* 0x00093800011a7983 */ /* 0x001f220000300a00 */
[----:B------:R-:W-:Y:S01]  /*6e640*/  VIADD R2, R18, 0xa ;  /* 0x0000000a12027836 */ /* 0x000fe20000000000 */
[----:B------:R-:W-:Y:S01]  /*6e650*/  ISETP.LT.AND P5, PT, R6, UR6, !P0 ;  /* 0x0000000606007c0c */ /* 0x000fe2000c7a1270 */
[----:B------:R-:W-:Y:S01]  /*6e660*/  ULDC UR6, c[0x0][0x228] ;  /* 0x00008a0000067ab9 */ /* 0x000fe20000000800 */
[----:B------:R-:W-:Y:S01]  /*6e670*/  ISETP.LT.AND P4, PT, R11, UR8, !P0 ;  /* 0x000000080b007c0c */ /* 0x000fe2000c781270 */
[----:B------:R-:W-:Y:S01]  /*6e680*/  ULDC UR8, c[0x0][0x228] ;  /* 0x00008a0000087ab9 */ /* 0x000fe20000000800 */
[----:B------:R-:W-:Y:S01]  /*6e690*/  ISETP.GE.AND P2, PT, R2, UR4, PT ;  /* 0x0000000402007c0c */ /* 0x000fe2000bf46270 */
[----:B------:R-:W-:Y:S01]  /*6e6a0*/  ULDC UR4, c[0x0][0x228] ;  /* 0x00008a0000047ab9 */ /* 0x000fe20000000800 */
[----:B------:R-:W-:-:S02]  /*6e6b0*/  PRMT R2, R24, 0x7771, RZ ;  /* 0x0000777118027816 */ /* 0x000fc400000000ff */
[----:B------:R-:W-:Y:S01]  /*6e6c0*/  ISETP.LT.AND P3, PT, R48, UR4, !P0 ;  /* 0x0000000430007c0c */ /* 0x000fe2000c761270 */
[----:B------:R-:W-:Y:S01]  /*6e6d0*/  ULDC UR4, c[0x0][0x228] ;  /* 0x00008a0000047ab9 */ /* 0x000fe20000000800 */
[----:B------:R-:W-:Y:S02]  /*6e6e0*/  PRMT R0, R24, 0x7772, RZ ;  /* 0x0000777218007816 */ /* 0x000fe400000000ff */
[----:B------:R-:W-:Y:S01]  /*6e6f0*/  ISETP.LT.AND P6, PT, R49, UR4, !P0 ;  /* 0x0000000431007c0c */ /* 0x000fe2000c7c1270 */
[----:B------:R-:W-:Y:S01]  /*6e700*/  @P5 STG.E.U8 desc[UR32][R38.64], R2 ;  /* 0x0000000226005986 */ /* 0x000fe2000c101120 */
[----:B------:R-:W-:Y:S01]  /*6e710*/  ISETP.LT.AND P5, PT, R60, UR6, !P0 ;  /* 0x000000063c007c0c */ /* 0x000fe2000c7a1270 */
[----:B------:R-:W-:Y:S01]  /*6e720*/  ULDC UR4, c[0x0][0x228] ;  /* 0x00008a0000047ab9 */ /* 0x000fe20000000800 */
[----:B------:R-:W-:Y:S01]  /*6e730*/  ULDC UR6, c[0x0][0x228] ;  /* 0x00008a0000067ab9 */ /* 0x000fe20000000800 */
[----:B------:R0:W-:Y:S01]  /*6e740*/  @P4 STG.E.U8 desc[UR32][R30.64], R0 ;  /* 0x000000001e004986 */ /* 0x0001e2000c101120 */
[----:B------:R-:W-:Y:S01]  /*6e750*/  ISETP.LT.AND P4, PT, R61, UR4, !P0 ;  /* 0x000000043d007c0c */ /* 0x000fe2000c781270 */
[----:B------:R-:W-:Y:S01]  /*6e760*/  ULDC UR4, c[0x0][0x228] ;  /* 0x00008a0000047ab9 */ /* 0x000fe20000000800 */
[----:B0-----:R-:W-:-:S05]  /*6e770*/  PRMT R0, R24, 0x7773, RZ ;  /* 0x0000777318007816 */ /* 0x001fca00000000ff */
[----:B--2---:R0:W-:Y:S01]  /*6e780*/  @P3 STG.E.U8 desc[UR32][R20.64], R0 ;  /* 0x0000000014003986 */ /* 0x0041e2000c101120 */
[C---:B------:R-:W-:Y:S02]  /*6e790*/  PRMT R2, R25.reuse, 0x7771, RZ ;  /* 0x0000777119027816 */ /* 0x040fe400000000ff */
[----:B0-----:R-:W-:Y:S01]  /*6e7a0*/  PRMT R0, R25, 0x7770, RZ ;  /* 0x0000777019007816 */ /* 0x001fe200000000ff */
[----:B------:R-:W2:Y:S04]  /*6e7b0*/  LDL.LU.64 R20, [R1+0x930] ;  /* 0x0009300001147983 */ /* 0x000ea80000300a00 */
[----:B------:R0:W-:Y:S04]  /*6e7c0*/  @P6 STG.E.U8 desc[UR32][R36.64], R0 ;  /* 0x0000000024006986 */ /* 0x0001e8000c101120 */
[----:B------:R1:W-:Y:S01]  /*6e7d0*/  @P5 STG.E.U8 desc[UR32][R22.64], R2 ;  /* 0x0000000216005986 */ /* 0x0003e2000c101120 */
[----:B------:R-:W-:Y:S01]  /*6e7e0*/  ISETP.LT.AND P3, PT, R7, UR4, !P0 ;  /* 0x0000000407007c0c */ /* 0x000fe2000c761270 */
[----:B------:R-:W-:-:S02]  /*6e7f0*/  ULDC UR4, c[0x0][0x228] ;  /* 0x00008a0000047ab9 */ /* 0x000fc40000000800 */
[----:B------:R-:W2:Y:S01]  /*6e800*/  LDL.LU R31, [R1+0x134] ;  /* 0x00013400011f7983 */ /* 0x000ea20000300800 */
[C---:B0-----:R-:W-:Y:S02]  /*6e810*/  PRMT R0, R25.reuse, 0x7772, RZ ;  /* 0x0000777219007816 */ /* 0x041fe400000000ff */
[----:B-1----:R-:W-:Y:S02]  /*6e820*/  PRMT R2, R25, 0x7773, RZ ;  /* 0x0000777319027816 */ /* 0x002fe400000000ff */
[----:B------:R-:W2:Y:S01]  /*6e830*/  LDL.LU.64 R24, [R1+0x928] ;  /* 0x0009280001187983 */ /* 0x000ea20000300a00 */
[----:B------:R-:W-:Y:S01]  /*6e840*/  ISETP.LT.AND P0, PT, R19, UR6, !P2 ;  /* 0x0000000613007c0c */ /* 0x000fe2000d701270 */
[----:B------:R-:W-:Y:S02]  /*6e850*/  ULDC UR6, c[0x0][0x228] ;  /* 0x00008a0000067ab9 */ /* 0x000fe40000000800 */
[----:B------:R3:W-:Y:S04]  /*6e860*/  @P4 STG.E.U8 desc[UR32][R28.64], R0 ;  /* 0x000000001c004986 */ /* 0x0007e8000c101120 */
[----:B------:R-:W2:Y:S04]  /*6e870*/  LDL.LU.64 R38, [R1+0x920] ;  /* 0x0009200001267983 */ /* 0x000ea80000300a00 */
[----:B------:R-:W2:Y:S01]  /*6e880*/  LDL.LU.64 R36, [R1+0x910] ;  /* 0x0009100001247983 */ /* 0x000ea20000300a00 */
[----:B---3--:R-:W-:-:S03]  /*6e890*/  PRMT R0, R45, 0x7770, RZ ;  /* 0x000077702d007816 */ /* 0x008fc600000000ff */
[----:B------:R-:W-:Y:S04]  /*6e8a0*/  @P3 STG.E.U8 desc[UR32][R46.64], R2 ;  /* 0x000000022e003986 */ /* 0x000fe8000c101120 */
[----:B----4-:R0:W-:Y:S04]  /*6e8b0*/  @P0 STG.E.U8 desc[UR32][R26.64], R0 ;  /* 0x000000001a000986 */ /* 0x0101e8000c101120 */
[----:B0-----:R-:W3:Y:S04]  /*6e8c0*/  LDL.LU.64 R26, [R1+0x908] ;  /* 0x00090800011a7983 */ /* 0x001ee80000300a00 */
[----:B------:R-:W4:Y:S04]  /*6e8d0*/  LDL.LU.64 R28, [R1+0x900] ;  /* 0x00090000011c7983 */ /* 0x000f280000300a00 */
[----:B------:R-:W4:Y:S01]  /*6e8e0*/  LDL.LU.64 R46, [R1+0x8f0] ;  /* 0x0008f000012e7983 */ /* 0x000f220000300a00 */
[----:B------:R-:W-:Y:S01]  /*6e8f0*/  ISETP.LT.AND P3, PT, R6, UR4, !P2 ;  /* 0x0000000406007c0c */ /* 0x000fe2000d761270 */
[----:B------:R-:W-:-:S02]  /*6e900*/  ULDC UR4, c[0x0][0x228] ;  /* 0x00008a0000047ab9 */ /* 0x000fc40000000800 */
[----:B------:R-:W-:Y:S01]  /*6e910*/  ISETP.LT.AND P4, PT, R11, UR4, !P2 ;  /* 0x000000040b007c0c */ /* 0x000fe2000d781270 */
[----:B------:R-:W4:Y:S01]  /*6e920*/  LDL.LU R44, [R1+0x34] ;  /* 0x00003400012c7983 */ /* 0x000f220000300800 */
[C---:B------:R-:W-:Y:S01]  /*6e930*/  PRMT R2, R45.reuse, 0x7771, RZ ;  /* 0x000077712d027816 */ /* 0x040fe200000000ff */
[----:B------:R-:W-:Y:S01]  /*6e940*/  VIADD R0, R18, 0xb ;  /* 0x0000000b12007836 */ /* 0x000fe20000000000 */
[----:B------:R-:W-:Y:S01]  /*6e950*/  PRMT R3, R45, 0x7772, RZ ;  /* 0x000077722d037816 */ /* 0x000fe200000000ff */
[----:B------:R-:W4:Y:S01]  /*6e960*/  LDL.LU.64 R22, [R1+0x8e8] ;  /* 0x0008e80001167983 */ /* 0x000f220000300a00 */
[----:B------:R-:W-:Y:S01]  /*6e970*/  ISETP.LT.AND P5, PT, R48, UR6, !P2 ;  /* 0x0000000630007c0c */ /* 0x000fe2000d7a1270 */
[----:B------:R-:W-:Y:S01]  /*6e980*/  ULDC UR4, c[0x0][0x22c] ;  /* 0x00008b0000047ab9 */ /* 0x000fe20000000800 */
[----:B------:R-:W-:Y:S01]  /*6e990*/  ISETP.LT.AND P6, PT, R49, UR8, !P2 ;  /* 0x0000000831007c0c */ /* 0x000fe2000d7c1270 */
[----:B------:R-:W-:Y:S01]  /*6e9a0*/  ULDC UR6, c[0x0][0x228] ;  /* 0x00008a0000067ab9 */ /* 0x000fe20000000800 */
[----:B------:R-:W-:Y:S01]  /*6e9b0*/  ISETP.GE.AND P0, PT, R0, UR4, PT ;  /* 0x0000000400007c0c */ /* 0x000fe2000bf06270 */
[----:B------:R-:W-:Y:S01]  /*6e9c0*/  ULDC UR4, c[0x0][0x228] ;  /* 0x00008a0000047ab9 */ /* 0x000fe20000000800 */
[----:B------:R-:W-:Y:S01]  /*6e9d0*/  ULDC UR8, c[0x0][0x228] ;  /* 0x00008a0000087ab9 */ /* 0x000fe20000000800 */
[----:B--2---:R0:W-:Y:S01]  /*6e9e0*/  @P3 STG.E.U8 desc[UR32][R20.64], R2 ;  /* 0x0000000214003986 */ /* 0x0041e2000c101120 */
[----:B------:R-:W-:Y:S01]  /*6e9f0*/  ISETP.LT.AND P3, PT, R60, UR4, !P2 ;  /* 0x000000043c007c0c */ /* 0x000fe2000d761270 */
[----:B------:R-:W-:-:S02]  /*6ea00*/  ULDC UR4, c[0x0][0x228] ;  /* 0x00008a0000047ab9 */ /* 0x000fc40000000800 */
[----:B0-----:R-:W2:Y:S01]  /*6ea10*/  LDL.LU.64 R20, [R1+0x8e0] ;  /* 0x0008e00001147983 */ /* 0x001ea20000300a00 */
[----:B------:R-:W-:Y:S02]  /*6ea20*/  PRMT R2, R45, 0x7773, RZ ;  /* 0x000077732d027816 */ /* 0x000fe400000000ff */
[----:B------:R-:W-:Y:S01]  /*6ea30*/  PRMT R0, R31, 0x7770, RZ ;  /* 0x000077701f007816 */ /* 0x000fe200000000ff */
[----:B------:R0:W-:Y:S01]  /*6ea40*/  @P4 STG.E.U8 desc[UR32][R24.64], R3 ;  /* 0x0000000318004986 */ /* 0x0001e2000c101120 */
[----:B------:R-:W-:Y:S01]  /*6ea50*/  ISETP.LT.AND P4, PT, R61, UR4, !P2 ;  /* 0x000000043d007c0c */ /* 0x000fe2000d781270 */
[----:B------:R-:W-:Y:S02]  /*6ea60*/  ULDC UR4, c[0x0][0x228] ;  /* 0x00008a0000047ab9 */ /* 0x000fe40000000800 */
[----:B0-----:R-:W2:Y:S01]  /*6ea70*/  LDL.LU.64 R24, [R1+0x8d8] ;  /* 0x0008d80001187983 */ /* 0x001ea20000300a00 */
[----:B------:R-:W-:Y:S01]  /*6ea80*/  ISETP.LT.AND P2, PT, R7, UR6, !P2 ;  /* 0x0000000607007c0c */ /* 0x000fe2000d741270 */
[----:B------:R-:W-:-:S02]  /*6ea90*/  ULDC UR6, c[0x0][0x228] ;  /* 0x00008a0000067ab9 */ /* 0x000fc40000000800 */
[----:B------:R-:W-:Y:S04]  /*6eaa0*/  @P5 STG.E.U8 desc[UR32][R38.64], R2 ;  /* 0x0000000226005986 */ /* 0x000fe8000c101120 */
[----:B------:R0:W-:Y:S02]  /*6eab0*/  @P6 STG.E.U8 desc[UR32][R36.64], R0 ;  /* 0x0000000024006986 */ /* 0x0001e4000c101120 */
[C---:B0-----:R-:W-:Y:S02]  /*6eac0*/  PRMT R0, R31.reuse, 0x7771, RZ ;  /* 0x000077711f007816 */ /* 0x041fe400000000ff */
[----:B------:R-:W-:-:S03]  /*6ead0*/  PRMT R2, R31, 0x7773, RZ ;  /* 0x000077731f027816 */ /* 0x000fc600000000ff */
[----:B---3--:R0:W-:Y:S04]  /*6eae0*/  @P3 STG.E.U8 desc[UR32][R26.64], R0 ;  /* 0x000000001a003986 */ /* 0x0081e8000c101120 */
[----:B0-----:R-:W3:Y:S01]  /*6eaf0*/  LDL.LU.64 R26, [R1+0x8d0] ;  /* 0x0008d000011a7983 */ /* 0x001ee20000300a00 */
[----:B------:R-:W-:-:S03]  /*6eb00*/  PRMT R0, R31, 0x7772, RZ ;  /* 0x000077721f007816 */ /* 0x000fc600000000ff */
[----:B------:R-:W3:Y:S04]  /*6eb10*/  LDL.LU R45, [R1+0x124] ;  /* 0x00012400012d7983 */ /* 0x000ee80000300800 */
[----:B----4-:R-:W-:Y:S04]  /*6eb20*/  @P4 STG.E.U8 desc[UR32][R28.64], R0 ;  /* 0x000000001c004986 */ /* 0x010fe8000c101120 */
[----:B------:R0:W-:Y:S04]  /*6eb30*/  @P2 STG.E.U8 desc[UR32][R46.64], R2 ;  /* 0x000000022e002986 */ /* 0x0001e8000c101120 */
[----:B0-----:R-:W4:Y:S01]  /*6eb40*/  LDL.LU.64 R46, [R1+0x8b8] ;  /* 0x0008b800012e7983 */ /* 0x001f220000300a00 */
[----:B------:R-:W-:Y:S01]  /*6eb50*/  ISETP.LT.AND P5, PT, R19, UR4, !P0 ;  /* 0x0000000413007c0c */ /* 0x000fe2000c7a1270 */
[----:B------:R-:W-:Y:S01]  /*6eb60*/  ULDC UR4, c[0x0][0x228] ;  /* 0x00008a0000047ab9 */ /* 0x000fe20000000800 */
[----:B------:R-:W-:Y:S01]  /*6eb70*/  ISETP.LT.AND P3, PT, R11, UR6, !P0 ;  /* 0x000000060b007c0c */ /* 0x000fe2000c761270 */
[----:B------:R-:W4:Y:S01]  /*6eb80*/  LDL.LU.64 R36, [R1+0x8b0] ;  /* 0x0008b00001247983 */ /* 0x000f220000300a00 */
[----:B------:R-:W-:Y:S01]  /*6eb90*/  ISETP.LT.AND P6, PT, R6, UR4, !P0 ;  /* 0x0000000406007c0c */ /* 0x000fe2000c7c1270 */
[----:B------:R-:W-:Y:S01]  /*6eba0*/  ULDC UR4, c[0x0][0x228] ;  /* 0x00008a0000047ab9 */ /* 0x000fe20000000800 */
[C---:B------:R-:W-:Y:S01]  /*6ebb0*/  PRMT R0, R44.reuse, 0x7770, RZ ;  /* 0x000077702c007816 */ /* 0x040fe200000000ff */
[----:B------:R-:W4:Y:S01]  /*6ebc0*/  LDL.LU.64 R28, [R1+0x8a8] ;  /* 0x0008a800011c7983 */ /* 0x000f220000300a00 */
[----:B------:R-:W-:Y:S01]  /*6ebd0*/  PRMT R2, R44, 0x7771, RZ ;  /* 0x000077712c027816 */ /* 0x000fe200000000ff */
[----:B------:R-:W-:-:S04]  /*6ebe0*/  ULDC UR6, c[0x0][0x228] ;  /* 0x00008a0000067ab9 */ /* 0x000fc80000000800 */
[----:B------:R0:W-:Y:S02]  /*6ebf0*/  @P5 STG.E.U8 desc[UR32][R22.64], R0 ;  /* 0x0000000016005986 */ /* 0x0001e4000c101120 */
[----:B0-----:R-:W-:Y:S02]  /*6ec00*/  PRMT R0, R44, 0x7772, RZ ;  /* 0x000077722c007816 */ /* 0x001fe400000000ff */
[----:B--2---:R-:W-:Y:S01]  /*6ec10*/  @P6 STG.E.U8 desc[UR32][R20.64], R2 ;  /* 0x0000000214006986 */ /* 0x004fe2000c101120 */
[----:B------:R-:W-:Y:S01]  /*6ec20*/  ISETP.LT.AND P6, PT, R48, UR4, !P0 ;  /* 0x0000000430007c0c */ /* 0x000fe2000c7c1270 */
[----:B------:R-:W-:Y:S02]  /*6ec30*/  ULDC UR4, c[0x0][0x228] ;  /* 0x00008a0000047ab9 */ /* 0x000fe40000000800 */
[----:B------:R0:W-:Y:S01]  /*6ec40*/  @P3 STG.E.U8 desc[UR32][R24.64], R0 ;  /* 0x0000000018003986 */ /* 0x0001e2000c101120 */
[----:B------:R-:W-:Y:S02]  /*6ec50*/  ISETP.LT.AND P3, PT, R49, UR4, !P0 ;  /* 0x0000000431007c0c */ /* 0x000fe4000c761270 */
[----:B---3--:R-:W-:Y:S01]  /*6ec60*/  PRMT R3, R45, 0x7770, RZ ;  /* 0x000077702d037816 */ /* 0x008fe200000000ff */
[----:B0-----:R-:W2:Y:S01]  /*6ec70*/  LDL.LU.64 R24, [R1+0x890] ;  /* 0x0008900001187983 */ /* 0x001ea20000300a00 */
[----:B------:R-:W-:-:S02]  /*6ec80*/  PRMT R0, R44, 0x7773, RZ ;  /* 0x000077732c007816 */ /* 0x000fc400000000ff */
[----:B------:R-:W-:Y:S01]  /*6ec90*/  ISETP.LT.AND P4, PT, R60, UR6, !P0 ;  /* 0x000000063c007c0c */ /* 0x000fe2000c781270 */
[----:B------:R-:W3:Y:S01]  /*6eca0*/  LDL.LU R21, [R1+0x168] ;  /* 0x0001680001157983 */ /* 0x000ee20000300800 */
[----:B------:R-:W-:Y:S01]  /*6ecb0*/  ISETP.LT.AND P5, PT, R61, UR8, !P0 ;  /* 0x000000083d007c0c */ /* 0x000fe2000c7a1270 */
[----:B------:R-:W-:Y:S01]  /*6ecc0*/  VIADD R2, R18, 0xc ;  /* 0x0000000c12027836 */ /* 0x000fe20000000000 */
[----:B------:R-:W-:Y:S01]  /*6ecd0*/  ULDC UR4, c[0x0][0x22c] ;  /* 0x00008b0000047ab9 */ /* 0x000fe20000000800 */
[----:B------:R-:W3:Y:S01]  /*6ece0*/  LDL.LU.64 R30, [R1+0x888] ;  /* 0x00088800011e7983 */ /* 0x000ee20000300a00 */
[----:B------:R-:W-:Y:S01]  /*6ecf0*/  ULDC UR6, c[0x0][0x228] ;  /* 0x00008a0000067ab9 */ /* 0x000fe20000000800 */
[----:B------:R-:W-:Y:S02]  /*6ed00*/  ULDC UR8, c[0x0][0x228] ;  /* 0x00008a0000087ab9 */ /* 0x000fe40000000800 */
[----:B------:R-:W3:Y:S04]  /*6ed10*/  LDL.LU.64 R22, [R1+0x880] ;  /* 0x0008800001167983 */ /* 0x000ee80000300a00 */
[----:B------:R0:W-:Y:S04]  /*6ed20*/  @P6 STG.E.U8 desc[UR32][R26.64], R0 ;  /* 0x000000001a006986 */ /* 0x0001e8000c101120 */
[----:B----4-:R1:W-:Y:S04]  /*6ed30*/  @P3 STG.E.U8 desc[UR32][R46.64], R3 ;  /* 0x000000032e003986 */ /* 0x0103e8000c101120 */
[----:B0-----:R-:W4:Y:S04]  /*6ed40*/  LDL.LU.64 R26, [R1+0x878] ;  /* 0x00087800011a7983 */ /* 0x001f280000300a00 */
[----:B-1----:R-:W4:Y:S01]  /*6ed50*/  LDL.LU.64 R46, [R1+0x870] ;  /* 0x00087000012e7983 */ /* 0x002f220000300a00 */
[----:B------:R-:W-:Y:S01]  /*6ed60*/  ISETP.GE.AND P2, PT, R2, UR4, PT ;  /* 0x0000000402007c0c */ /* 0x000fe2000bf46270 */
[----:B------:R-:W-:Y:S01]  /*6ed70*/  ULDC UR4, c[0x0][0x228] ;  /* 0x00008a0000047ab9 */ /* 0x000fe20000000800 */
[C---:B------:R-:W-:Y:S01]  /*6ed80*/  PRMT R2, R45.reuse, 0x7771, RZ ;  /* 0x000077712d027816 */ /* 0x040fe200000000ff */
[----:B------:R-:W4:Y:S01]  /*6ed90*/  LDL.LU R44, [R1+0x138] ;  /* 0x00013800012c7983 */ /* 0x000f220000300800 */
[----:B------:R-:W-:-:S02]  /*6eda0*/  PRMT R0, R45, 0x7772, RZ ;  /* 0x000077722d007816 */ /* 0x000fc400000000ff */
[----:B------:R-:W-:Y:S01]  /*6edb0*/  ISETP.LT.AND P0, PT, R7, UR4, !P0 ;  /* 0x0000000407007c0c */ /* 0x000fe2000c701270 */
[----:B------:R-:W-:Y:S01]  /*6edc0*/  @P4 STG.E.U8 desc[UR32][R36.64], R2 ;  /* 0x0000000224004986 */ /* 0x000fe2000c101120 */
[----:B------:R-:W-:Y:S01]  /*6edd0*/  ULDC UR4, c[0x0][0x228] ;  /* 0x00008a0000047ab9 */ /* 0x000fe20000000800 */
[----:B------:R-:W-:Y:S01]  /*6ede0*/  ISETP.LT.AND P6, PT, R6, UR6, !P2 ;  /* 0x0000000606007c0c */ /* 0x000fe2000d7c1270 */
[----:B------:R-:W-:Y:S01]  /*6edf0*/  ULDC UR6, c[0x0][0x228] ;  /* 0x00008a0000067ab9 */ /* 0x000fe20000000800 */
[----:B------:R0:W-:Y:S01]  /*6ee00*/  @P5 STG.E.U8 desc[UR32][R28.64], R0 ;  /* 0x000000001c005986 */ /* 0x0001e2000c101120 */
[----:B------:R-:W-:Y:S01]  /*6ee10*/  ISETP.LT.AND P5, PT, R19, UR4, !P2 ;  /* 0x0000000413007c0c */ /* 0x000fe2000d7a1270 */
[----:B------:R-:W-:Y:S01]  /*6ee20*/  ULDC UR4, c[0x0][0x22c] ;  /* 0x00008b0000047ab9 */ /* 0x000fe20000000800 */
[----:B0-----:R-:W-:Y:S01]  /*6ee30*/  PRMT R0, R45, 0x7773, RZ ;  /* 0x000077732d007816 */ /* 0x001fe200000000ff */
[----:B------:R-:W4:Y:S01]  /*6ee40*/  LDL.LU.64 R28, [R1+0x868] ;  /* 0x00086800011c7983 */ /* 0x000f220000300a00 */
[----:B------:R-:W-:Y:S01]  /*6ee50*/  ISETP.LT.AND P4, PT, R48, UR8, !P2 ;  /* 0x0000000830007c0c */ /* 0x000fe2000d781270 */
[----:B------:R-:W-:-:S02]  /*6ee60*/  ULDC UR8, c[0x0][0x228] ;  /* 0x00008a0000087ab9 */ /* 0x000fc40000000800 */
[----:B--2---:R0:W-:Y:S01]  /*6ee70*/  @P0 STG.E.U8 desc[UR32][R24.64], R0 ;  /* 0x0000000018000986 */ /* 0x0041e2000c101120 */
[----:B------:R-:W-:Y:S01]  /*6ee80*/  ISETP.LT.AND P0, PT, R11, UR6, !P2 ;  /* 0x000000060b007c0c */ /* 0x000fe2000d701270 */
[----:B------:R-:W-:Y:S01]  /*6ee90*/  ULDC UR6, c[0x0][0x228] ;  /* 0x00008a0000067ab9 */ /* 0x000fe20000000800 */
[C---:B---3--:R-:W-:Y:S02]  /*6eea0*/  PRMT R3, R21.reuse, 0x7770, RZ ;  /* 0x0000777015037816 */ /* 0x048fe400000000ff */
[----:B------:R-:W-:-:S03]  /*6eeb0*/  PRMT R2, R21, 0x7771, RZ ;  /* 0x0000777115027816 */ /* 0x000fc600000000ff */
[----:B------:R-:W-:Y:S04]  /*6eec0*/  @P5 STG.E.U8 desc[UR32][R30.64], R3 ;  /* 0x000000031e005986 */ /* 0x000fe8000c101120 */
[----:B0-----:R-:W2:Y:S04]  /*6eed0*/  LDL.LU.64 R24, [R1+0x860] ;  /* 0x0008600001187983 */ /* 0x001ea80000300a00 */
[----:B------:R0:W-:Y:S01]  /*6eee0*/  @P6 STG.E.U8 desc[UR32][R22.64], R2 ;  /* 0x0000000216006986 */ /* 0x0001e2000c101120 */
[----:B------:R-:W-:-:S03]  /*6eef0*/  VIADD R0, R18, 0xd ;  /* 0x0000000d12007836 */ /* 0x000fc60000000000 */
[----:B0-----:R-:W3:Y:S01]  /*6ef00*/  LDL.LU.64 R22, [R1+0x858] ;  /* 0x0008580001167983 */ /* 0x001ee20000300a00 */
[----:B------:R-:W-:-:S03]  /*6ef10*/  PRMT R2, R21, 0x7772, RZ ;  /* 0x0000777215027816 */ /* 0x000fc600000000ff */
[----:B------:R-:W3:Y:S01]  /*6ef20*/  LDL.LU R45, [R1+0x38] ;  /* 0x00003800012d7983 */ /* 0x000ee20000300800 */
[----:B------:R-:W-:Y:S01]  /*6ef30*/  ISETP.GE.AND P3, PT, R0, UR4, PT ;  /* 0x0000000400007c0c */ /* 0x000fe2000bf66270 */
[----:B------:R-:W-:Y:S02]  /*6ef40*/  ULDC UR4, c[0x0][0x228] ;  /* 0x00008a0000047ab9 */ /* 0x000fe40000000800 */
[----:B----4-:R0:W-:Y:S01]  /*6ef50*/  @P0 STG.E.U8 desc[UR32][R26.64], R2 ;  /* 0x000000021a000986 */ /* 0x0101e2000c101120 */
[----:B------:R-:W-:-:S05]  /*6ef60*/  PRMT R0, R21, 0x7773, RZ ;  /* 0x0000777315007816 */ /* 0x000fca00000000ff */
[----:B------:R1:W-:Y:S04]  /*6ef70*/  @P4 STG.E.U8 desc[UR32][R46.64], R0 ;  /* 0x000000002e004986 */ /* 0x0003e8000c101120 */
[----:B0-----:R-:W4:Y:S04]  /*6ef80*/  LDL.LU.64 R26, [R1+0x850] ;  /* 0x00085000011a7983 */ /* 0x001f280000300a00 */
[----:B------:R-:W4:Y:S04]  /*6ef90*/  LDL.LU.64 R36, [R1+0x848] ;  /* 0x0008480001247983 */ /* 0x000f280000300a00 */
[----:B------:R-:W4:Y:S04]  /*6efa0*/  LDL.LU.64 R20, [R1+0x840] ;  /* 0x0008400001147983 */ /* 0x000f280000300a00 */
[----:B-1----:R-:W4:Y:S01]  /*6efb0*/  LDL.LU.64 R46, [R1+0x838] ;  /* 0x00083800012e7983 */ /* 0x002f220000300a00 */
[----:B------:R-:W-:Y:S01]  /*6efc0*/  ISETP.LT.AND P6, PT, R49, UR4, !P2 ;  /* 0x0000000431007c0c */ /* 0x000fe2000d7c1270 */
[----:B------:R-:W-:Y:S01]  /*6efd0*/  ULDC UR4, c[0x0][0x228] ;  /* 0x00008a0000047ab9 */ /* 0x000fe20000000800 */
[----:B------:R-:W-:Y:S01]  /*6efe0*/  ISETP.LT.AND P5, PT, R61, UR6, !P2 ;  /* 0x000000063d007c0c */ /* 0x000fe2000d7a1270 */
[----:B------:R-:W-:Y:S01]  /*6eff0*/  VIADD R0, R18, 0xe ;  /* 0x0000000e12007836 */ /* 0x000fe20000000000 */
[----:B------:R-:W-:Y:S01]  /*6f000*/  ISETP.LT.AND P4, PT, R60, UR4, !P2 ;  /* 0x000000043c007c0c */ /* 0x000fe2000d781270 */
[----:B------:R-:W-:Y:S01]  /*6f010*/  ULDC UR4, c[0x0][0x22c] ;  /* 0x00008b0000047ab9 */ /* 0x000fe20000000800 */
[----:B------:R-:W-:Y:S01]  /*6f020*/  PRMT R2, R44, 0x7770, RZ ;  /* 0x000077702c027816 */ /* 0x000fe200000000ff */
[----:B------:R-:W-:Y:S01]  /*6f030*/  ULDC UR6, c[0x0][0x228] ;  /* 0x00008a0000067ab9 */ /* 0x000fe20000000800 */
[----:B------:R-:W-:Y:S01]  /*6f040*/  ISETP.GE.AND P0, PT, R0, UR4, PT ;  /* 0x0000000400007c0c */ /* 0x000fe2000bf06270 */
[----:B------:R-:W-:Y:S01]  /*6f050*/  ULDC UR4, c[0x0][0x228] ;  /* 0x00008a0000047ab9 */ /* 0x000fe20000000800 */
[----:B------:R-:W-:-:S03]  /*6f060*/  PRMT R0, R44, 0x7772, RZ ;  /* 0x000077722c007816 */ /* 0x000fc600000000ff */
[----:B------:R0:W-:Y:S01]  /*6f070*/  @P6 STG.E.U8 desc[UR32][R28.64], R2 ;  /* 0x000000021c006986 */ /* 0x0001e2000c101120 */
[----:B------:R-:W-:Y:S01]  /*6f080*/  ISETP.LT.AND P2, PT, R7, UR4, !P2 ;  /* 0x0000000407007c0c */ /* 0x000fe2000d741270 */
[----:B------:R-:W-:Y:S01]  /*6f090*/  ULDC UR4, c[0x0][0x228] ;  /* 0x00008a0000047ab9 */ /* 0x000fe20000000800 */
[----:B------:R-:W-:Y:S01]  /*6f0a0*/  ISETP.LT.AND P6, PT, R19, UR6, !P3 ;  /* 0x0000000613007c0c */ /* 0x000fe2000dfc1270 */
[----:B------:R-:W-:Y:S01]  /*6f0b0*/  ULDC UR6, c[0x0][0x228] ;  /* 0x00008a0000067ab9 */ /* 0x000fe20000000800 */
[----:B0-----:R-:W-:Y:S01]  /*6f0c0*/  PRMT R2, R44, 0x7771, RZ ;  /* 0x000077712c027816 */ /* 0x001fe200000000ff */
[----:B------:R-:W4:Y:S04]  /*6f0d0*/  LDL.LU R28, [R1+0x128] ;  /* 0x00012800011c7983 */ /* 0x000f280000300800 */
[----:B--2---:R0:W-:Y:S04]  /*6f0e0*/  @P4 STG.E.U8 desc[UR32][R24.64], R2 ;  /* 0x0000000218004986 */ /* 0x0041e8000c101120 */
[----:B0-----:R-:W2:Y:S04]  /*6f0f0*/  LDL.LU.64 R24, [R1+0x830] ;  /* 0x0008300001187983 */ /* 0x001ea80000300a00 */
[----:B---3--:R0:W-:Y:S01]  /*6f100*/  @P5 STG.E.U8 desc[UR32][R22.64], R0 ;  /* 0x0000000016005986 */ /* 0x0081e2000c101120 */
[----:B------:R-:W-:Y:S01]  /*6f110*/  ISETP.LT.AND P5, PT, R6, UR4, !P3 ;  /* 0x0000000406007c0c */ /* 0x000fe2000dfa1270 */
[----:B------:R-:W-:Y:S01]  /*6f120*/  ULDC UR4, c[0x0][0x228] ;  /* 0x00008a0000047ab9 */ /* 0x000fe20000000800 */
[----:B------:R-:W-:Y:S01]  /*6f130*/  PRMT R2, R44, 0x7773, RZ ;  /* 0x000077732c027816 */ /* 0x000fe200000000ff */
[----:B------:R-:W3:Y:S01]  /*6f140*/  LDL.LU.64 R30, [R1+0x818] ;  /* 0x00081800011e7983 */ /* 0x000ee20000300a00 */
[----:B------:R-:W-:Y:S01]  /*6f150*/  ISETP.LT.AND P4, PT, R11, UR4, !P3 ;  /* 0x000000040b007c0c */ /* 0x000fe2000df81270 */
[----:B------:R-:W-:Y:S01]  /*6f160*/  ULDC UR4, c[0x0][0x228] ;  /* 0x00008a0000047ab9 */ /* 0x000fe20000000800 */
[C---:B0-----:R-:W-:Y:S01]  /*6f170*/  PRMT R0, R45.reuse, 0x7770, RZ ;  /* 0x000077702d007816 */ /* 0x041fe200000000ff */
[----:B------:R-:W3:Y:S04]  /*6f180*/  LDL.LU.64 R22, [R1+0x810] ;  /* 0x0008100001167983 */ /* 0x000ee80000300a00 */
[----:B----4-:R0:W-:Y:S04]  /*6f190*/  @P2 STG.E.U8 desc[UR32][R26.64], R2 ;  /* 0x000000021a002986 */ /* 0x0101e8000c101120 */
[----:B------:R1:W-:Y:S01]  /*6f1a0*/  @P6 STG.E.U8 desc[UR32][R36.64], R0 ;  /* 0x0000000024006986 */ /* 0x0003e2000c101120 */
[----:B0-----:R-:W-:-:S03]  /*6f1b0*/  PRMT R2, R45, 0x7771, RZ ;  /* 0x000077712d027816 */ /* 0x001fc600000000ff */
[----:B------:R-:W4:Y:S01]  /*6f1c0*/  LDL.LU.64 R26, [R1+0x808] ;  /* 0x00080800011a7983 */ /* 0x000f220000300a00 */
[----:B-1----:R-:W-:-:S03]  /*6f1d0*/  PRMT R0, R45, 0x7772, RZ ;  /* 0x000077722d007816 */ /* 0x002fc600000000ff */
[----:B------:R-:W-:Y:S04]  /*6f1e0*/  @P5 STG.E.U8 desc[UR32][R20.64], R2 ;  /* 0x0000000214005986 */ /* 0x000fe8000c101120 */
[----:B------:R0:W-:Y:S04]  /*6f1f0*/  @P4 STG.E.U8 desc[UR32][R46.64], R0 ;  /* 0x000000002e004986 */ /* 0x0001e8000c101120 */
[----:B0-----:R-:W4:Y:S01]  /*6f200*/  LDL.LU.64 R46, [R1+0x7f8] ;  /* 0x0007f800012e7983 */ /* 0x001f220000300a00 */
[----:B------:R-:W-:Y:S02]  /*6f210*/  ISETP.LT.AND P2, PT, R48, UR4, !P3 ;  /* 0x0000000430007c0c */ /* 0x000fe4000df41270 */
[----:B------:R-:W-:Y:S01]  /*6f220*/  ISETP.LT.AND P6, PT, R49, UR6, !P3 ;  /* 0x0000000631007c0c */ /* 0x000fe2000dfc1270 */
[----:B------:R-:W4:Y:S01]  /*6f230*/  LDL.LU R29, [R1+0x16c] ;  /* 0x00016c00011d7983 */ /* 0x000f220000300800 */
[----:B------:R-:W-:Y:S01]  /*6f240*/  PRMT R3, R45, 0x7773, RZ ;  /* 0x000077732d037816 */ /* 0x000fe200000000ff */
[----:B------:R-:W-:Y:S01]  /*6f250*/  ULDC UR6, c[0x0][0x228] ;  /* 0x00008a0000067ab9 */ /* 0x000fe20000000800 */
[----:B------:R-:W-:Y:S01]  /*6f260*/  VIADD R0, R18, 0xf ;  /* 0x0000000f12007836 */ /* 0x000fe20000000000 */
[----:B------:R-:W-:Y:S01]  /*6f270*/  ISETP.LT.AND P4, PT, R60, UR6, !P3 ;  /* 0x000000063c007c0c */ /* 0x000fe2000df81270 */
[----:B------:R-:W4:Y:S01]  /*6f280*/  LDL.LU.64 R20, [R1+0x7f0] ;  /* 0x0007f00001147983 */ /* 0x000f220000300a00 */
[----:B------:R-:W-:Y:S01]  /*6f290*/  ISETP.LT.AND P5, PT, R61, UR8, !P3 ;  /* 0x000000083d007c0c */ /* 0x000fe2000dfa1270 */
[----:B------:R-:W-:Y:S01]  /*6f2a0*/  ULDC UR4, c[0x0][0x22c] ;  /* 0x00008b0000047ab9 */ /* 0x000fe20000000800 */
[----:B------:R-:W-:Y:S01]  /*6f2b0*/  PRMT R2, R28, 0x7770, RZ ;  /* 0x000077701c027816 */ /* 0x000fe200000000ff */
[----:B------:R-:W4:Y:S01]  /*6f2c0*/  LDL.LU.64 R44, [R1+0x7e8] ;  /* 0x0007e800012c7983 */ /* 0x000f220000300a00 */
[----:B------:R-:W-:Y:S01]  /*6f2d0*/  ULDC UR6, c[0x0][0x228] ;  /* 0x00008a0000067ab9 */ /* 0x000fe20000000800 */
[----:B------:R-:W-:-:S02]  /*6f2e0*/  ULDC UR8, c[0x0][0x228] ;  /* 0x00008a0000087ab9 */ /* 0x000fc40000000800 */
[----:B--2---:R0:W-:Y:S01]  /*6f2f0*/  @P2 STG.E.U8 desc[UR32][R24.64], R3 ;  /* 0x0000000318002986 */ /* 0x0041e2000c101120 */
[----:B------:R-:W-:Y:S01]  /*6f300*/  ISETP.GE.AND P2, PT, R0, UR4, PT ;  /* 0x0000000400007c0c */ /* 0x000fe2000bf46270 */
[----:B------:R-:W-:Y:S02]  /*6f310*/  ULDC UR4, c[0x0][0x228] ;  /* 0x00008a0000047ab9 */ /* 0x000fe40000000800 */
[----:B------:R-:W-:Y:S01]  /*6f320*/  ISETP.LT.AND P3, PT, R7, UR4, !P3 ;  /* 0x0000000407007c0c */ /* 0x000fe2000df61270 */
[----:B------:R-:W-:Y:S01]  /*6f330*/  ULDC UR4, c[0x0][0x22c] ;  /* 0x00008b0000047ab9 */ /* 0x000fe20000000800 */
[C---:B------:R-:W-:Y:S01]  /*6f340*/  PRMT R0, R28.reuse, 0x7772, RZ ;  /* 0x000077721c007816 */ /* 0x040fe200000000ff */
[----:B---3--:R1:W-:Y:S04]  /*6f350*/  @P6 STG.E.U8 desc[UR32][R30.64], R2 ;  /* 0x000000021e006986 */ /* 0x0083e8000c101120 */
[----:B0-----:R-:W2:Y:S01]  /*6f360*/  LDL.LU.64 R24, [R1+0x7e0] ;  /* 0x0007e00001187983 */ /* 0x001ea20000300a00 */
[----:B-1----:R-:W-:-:S05]  /*6f370*/  PRMT R2, R28, 0x7771, RZ ;  /* 0x000077711c027816 */ /* 0x002fca00000000ff */
[----:B------:R0:W-:Y:S04]  /*6f380*/  @P4 STG.E.U8 desc[UR32][R22.64], R2 ;  /* 0x0000000216004986 */ /* 0x0001e8000c101120 */
[----:B----4-:R1:W-:Y:S01]  /*6f390*/  @P5 STG.E.U8 desc[UR32][R26.64], R0 ;  /* 0x000000001a005986 */ /* 0x0103e2000c101120 */
[----:B0-----:R-:W-:-:S03]  /*6f3a0*/  PRMT R2, R28, 0x7773, RZ ;  /* 0x000077731c027816 */ /* 0x001fc600000000ff */
[----:B-1----:R-:W3:Y:S04]  /*6f3b0*/  LDL.LU R26, [R1+0x13c] ;  /* 0x00013c00011a7983 */ /* 0x002ee80000300800 */
[----:B------:R-:W4:Y:S04]  /*6f3c0*/  LDL.LU R27, [R1+0x3c] ;  /* 0x00003c00011b7983 */ /* 0x000f280000300800 */
[----:B------:R-:W4:Y:S04]  /*6f3d0*/  LDL.LU.64 R36, [R1+0x7d8] ;  /* 0x0007d80001247983 */ /* 0x000f280000300a00 */
[----:B------:R0:W-:Y:S04]  /*6f3e0*/  @P3 STG.E.U8 desc[UR32][R46.64], R2 ;  /* 0x000000022e003986 */ /* 0x0001e8000c101120 */
[----:B------:R-:W4:Y:S04]  /*6f3f0*/  LDL.LU.64 R22, [R1+0x7c8] ;  /* 0x0007c80001167983 */ /* 0x000f280000300a00 */
[----:B0-----:R-:W4:Y:S01]  /*6f400*/  LDL.LU.64 R46, [R1+0x7c0] ;  /* 0x0007c000012e7983 */ /* 0x001f220000300a00 */
        /* <DEDUP_REMOVED lines=13> */
[----:B------:R-:W-:-:S03]  /*6f4e0*/  PRMT R54, R29, 0x7773, RZ ;  /* 0x000077731d367816 */ /* 0x000fc600000000ff */
[----:B------:R-:W-:Y:S01]  /*6f4f0*/  @P5 STG.E.U8 desc[UR32][R44.64], R3 ;  /* 0x000000032c005986 */ /* 0x000fe2000c101120 */
[----:B------:R-:W-:Y:S01]  /*6f500*/  ISETP.LT.AND P5, PT, R60, UR6, !P0 ;  /* 0x000000063c007c0c */ /* 0x000fe2000c7a1270 */
[----:B------:R-:W-:Y:S02]  /*6f510*/  ULDC UR6, c[0x0][0x228] ;  /* 0x00008a0000067ab9 */ /* 0x000fe40000000800 */
[----:B------:R-:W4:Y:S04]  /*6f520*/  LDL.LU R29, [R1+0x12c] ;  /* 0x00012c00011d7983 */ /* 0x000f280000300800 */
[----:B--2---:R0:W-:Y:S01]  /*6f530*/  @P4 STG.E.U8 desc[UR32][R24.64], R0 ;  /* 0x0000000018004986 */ /* 0x0041e2000c101120 */
[----:B------:R-:W-:Y:S01]  /*6f540*/  ISETP.LT.AND P4, PT, R48, UR4, !P0 ;  /* 0x0000000430007c0c */ /* 0x000fe2000c781270 */
[----:B------:R-:W-:-:S02]  /*6f550*/  ULDC UR4, c[0x0][0x228] ;  /* 0x00008a0000047ab9 */ /* 0x000fc40000000800 */
[----:B------:R-:W-:Y:S01]  /*6f560*/  ISETP.LT.AND P6, PT, R49, UR4, !P0 ;  /* 0x0000000431007c0c */ /* 0x000fe2000c7c1270 */
[----:B------:R-:W-:Y:S01]  /*6f570*/  ULDC UR4, c[0x0][0x228] ;  /* 0x00008a0000047ab9 */ /* 0x000fe20000000800 */
[----:B0-----:R-:W2:Y:S04]  /*6f580*/  LDL.LU.64 R24, [R1+0x7b8] ;  /* 0x0007b80001187983 */ /* 0x001ea80000300a00 */
[----:B------:R-:W2:Y:S01]  /*6f590*/  LDL.LU.64 R30, [R1+0x7a0] ;  /* 0x0007a000011e7983 */ /* 0x000ea20000300a00 */
[C---:B---3--:R-:W-:Y:S02]  /*6f5a0*/  PRMT R0, R26.reuse, 0x7770, RZ ;  /* 0x000077701a007816 */ /* 0x048fe400000000ff */
[C---:B------:R-:W-:Y:S02]  /*6f5b0*/  PRMT R2, R26.reuse, 0x7771, RZ ;  /* 0x000077711a027816 */ /* 0x040fe400000000ff */
[----:B------:R-:W-:-:S02]  /*6f5c0*/  PRMT R21, R26, 0x7773, RZ ;  /* 0x000077731a157816 */ /* 0x000fc400000000ff */
[----:B------:R-:W-:Y:S02]  /*6f5d0*/  PRMT R20, R26, 0x7772, RZ ;  /* 0x000077721a147816 */ /* 0x000fe400000000ff */
[C---:B----4-:R-:W-:Y:S01]  /*6f5e0*/  PRMT R59, R27.reuse, 0x7773, RZ ;  /* 0x000077731b3b7816 */ /* 0x050fe200000000ff */
[----:B------:R-:W-:Y:S01]  /*6f5f0*/  @P4 STG.E.U8 desc[UR32][R36.64], R54 ;  /* 0x0000003624004986 */ /* 0x000fe2000c101120 */
[C---:B------:R-:W-:Y:S02]  /*6f600*/  PRMT R58, R27.reuse, 0x7772, RZ ;  /* 0x000077721b3a7816 */ /* 0x040fe400000000ff */
[C---:B------:R-:W-:Y:S02]  /*6f610*/  PRMT R56, R27.reuse, 0x7771, RZ ;  /* 0x000077711b387816 */ /* 0x040fe400000000ff */
[----:B------:R-:W-:Y:S02]  /*6f620*/  PRMT R55, R27, 0x7770, RZ ;  /* 0x000077701b377816 */ /* 0x000fe400000000ff */
[----:B------:R-:W3:Y:S04]  /*6f630*/  LDL.LU.64 R26, [R1+0x798] ;  /* 0x00079800011a7983 */ /* 0x000ee80000300a00 */
[----:B------:R-:W4:Y:S04]  /*6f640*/  LDL.LU.64 R44, [R1+0x790] ;  /* 0x00079000012c7983 */ /* 0x000f280000300a00 */
[----:B------:R0:W-:Y:S04]  /*6f650*/  @P6 STG.E.U8 desc[UR32][R22.64], R0 ;  /* 0x0000000016006986 */ /* 0x0001e8000c101120 */
[----:B------:R1:W-:Y:S04]  /*6f660*/  @P5 STG.E.U8 desc[UR32][R46.64], R2 ;  /* 0x000000022e005986 */ /* 0x0003e8000c101120 */
[----:B0-----:R-:W4:Y:S04]  /*6f670*/  LDL.LU.64 R22, [R1+0x788] ;  /* 0x0007880001167983 */ /* 0x001f280000300a00 */
[----:B-1----:R-:W4:Y:S01]  /*6f680*/  LDL.LU.64 R46, [R1+0x780] ;  /* 0x00078000012e7983 */ /* 0x002f220000300a00 */
[----:B------:R-:W-:Y:S01]  /*6f690*/  ISETP.LT.AND P4, PT, R61, UR4, !P0 ;  /* 0x000000043d007c0c */ /* 0x000fe2000c781270 */
[----:B------:R-:W-:-:S02]  /*6f6a0*/  ULDC UR4, c[0x0][0x228] ;  /* 0x00008a0000047ab9 */ /* 0x000fc40000000800 */
[----:B------:R-:W-:Y:S01]  /*6f6b0*/  ISETP.LT.AND P0, PT, R7, UR4, !P0 ;  /* 0x0000000407007c0c */ /* 0x000fe2000c701270 */
[----:B------:R-:W-:Y:S01]  /*6f6c0*/  ULDC UR4, c[0x0][0x228] ;  /* 0x00008a0000047ab9 */ /* 0x000fe20000000800 */
[----:B------:R-:W-:Y:S01]  /*6f6d0*/  ISETP.LT.AND P5, PT, R19, UR6, !P2 ;  /* 0x0000000613007c0c */ /* 0x000fe2000d7a1270 */
[----:B------:R-:W-:Y:S01]  /*6f6e0*/  ULDC UR6, c[0x0][0x228] ;  /* 0x00008a0000067ab9 */ /* 0x000fe20000000800 */
[----:B------:R-:W-:Y:S01]  /*6f6f0*/  ISETP.LT.AND P6, PT, R6, UR4, !P2 ;  /* 0x0000000406007c0c */ /* 0x000fe2000d7c1270 */
[----:B------:R-:W-:Y:S01]  /*6f700*/  ULDC UR4, c[0x0][0x228] ;  /* 0x00008a0000047ab9 */ /* 0x000fe20000000800 */
[C---:B------:R-:W-:Y:S02]  /*6f710*/  PRMT R54, R29.reuse, 0x7773, RZ ;  /* 0x000077731d367816 */ /* 0x040fe400000000ff */
[C---:B------:R-:W-:Y:S02]  /*6f720*/  PRMT R3, R29.reuse, 0x7772, RZ ;  /* 0x000077721d037816 */ /* 0x040fe400000000ff */
[----:B------:R-:W-:-:S02]  /*6f730*/  PRMT R2, R29, 0x7771, RZ ;  /* 0x000077711d027816 */ /* 0x000fc400000000ff */
[----:B------:R-:W-:Y:S01]  /*6f740*/  PRMT R0, R29, 0x7770, RZ ;  /* 0x000077701d007816 */ /* 0x000fe200000000ff */
[----:B--2---:R0:W-:Y:S01]  /*6f750*/  @P4 STG.E.U8 desc[UR32][R24.64], R20 ;  /* 0x0000001418004986 */ /* 0x0041e2000c101120 */
[----:B------:R-:W-:Y:S01]  /*6f760*/  ISETP.LT.AND P4, PT, R11, UR4, !P2 ;  /* 0x000000040b007c0c */ /* 0x000fe2000d781270 */
[----:B------:R-:W-:Y:S02]  /*6f770*/  ULDC UR4, c[0x0][0x228] ;  /* 0x00008a0000047ab9 */ /* 0x000fe40000000800 */
[----:B------:R1:W-:Y:S01]  /*6f780*/  @P0 STG.E.U8 desc[UR32][R30.64], R21 ;  /* 0x000000151e000986 */ /* 0x0003e2000c101120 */
[----:B------:R-:W-:Y:S01]  /*6f790*/  ISETP.LT.AND P0, PT, R48, UR6, !P2 ;  /* 0x0000000630007c0c */ /* 0x000fe2000d701270 */
[----:B------:R-:W-:Y:S02]  /*6f7a0*/  ULDC UR6, c[0x0][0x228] ;  /* 0x00008a0000067ab9 */ /* 0x000fe40000000800 */
[----:B0-----:R-:W2:Y:S04]  /*6f7b0*/  LDL.LU.64 R24, [R1+0x770] ;  /* 0x0007700001187983 */ /* 0x001ea80000300a00 */
[----:B------:R-:W2:Y:S04]  /*6f7c0*/  LDL.LU.64 R28, [R1+0x760] ;  /* 0x00076000011c7983 */ /* 0x000ea80000300a00 */
[----:B------:R-:W2:Y:S04]  /*6f7d0*/  LDL.LU R20, [R1+0x150] ;  /* 0x0001500001147983 */ /* 0x000ea80000300800 */
[----:B------:R-:W2:Y:S04]  /*6f7e0*/  LDL.LU.64 R38, [R1+0x750] ;  /* 0x0007500001267983 */ /* 0x000ea80000300a00 */
[----:B------:R-:W2:Y:S04]  /*6f7f0*/  LDL.LU.64 R36, [R1+0x748] ;  /* 0x0007480001247983 */ /* 0x000ea80000300a00 */
[----:B-1----:R-:W2:Y:S04]  /*6f800*/  LDL.LU.64 R30, [R1+0x740] ;  /* 0x00074000011e7983 */ /* 0x002ea80000300a00 */
[----:B---3--:R0:W-:Y:S04]  /*6f810*/  @P5 STG.E.U8 desc[UR32][R26.64], R55 ;  /* 0x000000371a005986 */ /* 0x0081e8000c101120 */
[----:B----4-:R1:W-:Y:S04]  /*6f820*/  @P6 STG.E.U8 desc[UR32][R44.64], R56 ;  /* 0x000000382c006986 */ /* 0x0103e8000c101120 */
[----:B0-----:R-:W3:Y:S04]  /*6f830*/  LDL.LU.64 R26, [R1+0x2a58] ;  /* 0x002a5800011a7983 */ /* 0x001ee80000300a00 */
[----:B-1----:R-:W4:Y:S04]  /*6f840*/  LDL.LU.64 R44, [R1+0x738] ;  /* 0x00073800012c7983 */ /* 0x002f280000300a00 */
[----:B------:R-:W-:Y:S04]  /*6f850*/  @P4 STG.E.U8 desc[UR32][R22.64], R58 ;  /* 0x0000003a16004986 */ /* 0x000fe8000c101120 */
[----:B------:R0:W-:Y:S04]  /*6f860*/  @P0 STG.E.U8 desc[UR32][R46.64], R59 ;  /* 0x0000003b2e000986 */ /* 0x0001e8000c101120 */
[----:B0-----:R-:W3:Y:S01]  /*6f870*/  LDL.LU.64 R58, [R1+0x768] ;  /* 0x00076800013a7983 */ /* 0x001ee20000300a00 */
[----:B------:R-:W-:Y:S01]  /*6f880*/  ISETP.LT.AND P6, PT, R49, UR4, !P2 ;  /* 0x0000000431007c0c */ /* 0x000fe2000d7c1270 */
[----:B------:R-:W-:Y:S01]  /*6f890*/  ULDC UR4, c[0x0][0x228] ;  /* 0x00008a0000047ab9 */ /* 0x000fe20000000800 */
[----:B------:R-:W-:Y:S01]  /*6f8a0*/  ISETP.LT.AND P5, PT, R60, UR6, !P2 ;  /* 0x000000063c007c0c */ /* 0x000fe2000d7a1270 */
[----:B------:R-:W4:Y:S01]  /*6f8b0*/  LDL.LU.64 R22, [R1+0x730] ;  /* 0x0007300001167983 */ /* 0x000f220000300a00 */
[----:B------:R-:W-:Y:S01]  /*6f8c0*/  ISETP.LT.AND P4, PT, R61, UR4, !P2 ;  /* 0x000000043d007c0c */ /* 0x000fe2000d781270 */
[----:B------:R-:W-:Y:S01]  /*6f8d0*/  ULDC UR4, c[0x0][0x228] ;  /* 0x00008a0000047ab9 */ /* 0x000fe20000000800 */
[----:B------:R-:W-:Y:S01]  /*6f8e0*/  ULDC UR6, c[0x0][0x228] ;  /* 0x00008a0000067ab9 */ /* 0x000fe20000000800 */
[----:B------:R-:W4:Y:S04]  /*6f8f0*/  LDL.LU.64 R46, [R1+0x718] ;  /* 0x00071800012e7983 */ /* 0x000f280000300a00 */
[----:B------:R-:W4:Y:S04]  /*6f900*/  LDL.LU R21, [R1+0x110] ;  /* 0x0001100001157983 */ /* 0x000f280000300800 */
[----:B--2---:R0:W-:Y:S04]  /*6f910*/  @P6 STG.E.U8 desc[UR32][R24.64], R0 ;  /* 0x0000000018006986 */ /* 0x0041e8000c101120 */
[----:B0-----:R-:W2:Y:S04]  /*6f920*/  LDL.LU.64 R24, [R1+0x2a50] ;  /* 0x002a500001187983 */ /* 0x001ea80000300a00 */
[----:B---3--:R-:W-:Y:S04]  /*6f930*/  @P5 STG.E.U8 desc[UR32][R58.64], R2 ;  /* 0x000000023a005986 */ /* 0x008fe8000c101120 */
[----:B------:R0:W-:Y:S04]  /*6f940*/  @P4 STG.E.U8 desc[UR32][R28.64], R3 ;  /* 0x000000031c004986 */ /* 0x0001e8000c101120 */
[----:B0-----:R-:W3:Y:S01]  /*6f950*/  LDL.LU.64 R28, [R1+0x710] ;  /* 0x00071000011c7983 */ /* 0x001ee20000300a00 */
[----:B------:R-:W-:Y:S01]  /*6f960*/  ISETP.LT.AND P2, PT, R7, UR4, !P2 ;  /* 0x0000000407007c0c */ /* 0x000fe2000d741270 */
[----:B------:R-:W-:Y:S01]  /*6f970*/  ULDC UR4, c[0x0][0x228] ;  /* 0x00008a0000047ab9 */ /* 0x000fe20000000800 */
[----:B------:R-:W-:Y:S01]  /*6f980*/  ISETP.LT.AND P0, PT, R19, UR6, !P3 ;  /* 0x0000000613007c0c */ /* 0x000fe2000df01270 */
[----:B------:R-:W-:Y:S01]  /*6f990*/  ULDC UR6, c[0x0][0x228] ;  /* 0x00008a0000067ab9 */ /* 0x000fe20000000800 */
[----:B------:R-:W-:Y:S01]  /*6f9a0*/  ISETP.LT.AND P6, PT, R6, UR4, !P3 ;  /* 0x0000000406007c0c */ /* 0x000fe2000dfc1270 */
[----:B------:R-:W-:Y:S01]  /*6f9b0*/  ULDC UR4, c[0x0][0x228] ;  /* 0x00008a0000047ab9 */ /* 0x000fe20000000800 */
[----:B------:R-:W-:-:S02]  /*6f9c0*/  PRMT R2, R20, 0x7770, RZ ;  /* 0x0000777014027816 */ /* 0x000fc400000000ff */
[----:B------:R-:W-:Y:S01]  /*6f9d0*/  ISETP.LT.AND P4, PT, R11, UR4, !P3 ;  /* 0x000000040b007c0c */ /* 0x000fe2000df81270 */
[----:B------:R-:W-:Y:S01]  /*6f9e0*/  ULDC UR4, c[0x0][0x228] ;  /* 0x00008a0000047ab9 */ /* 0x000fe20000000800 */
[----:B------:R-:W-:-:S03]  /*6f9f0*/  PRMT R0, R20, 0x7771, RZ ;  /* 0x0000777114007816 */ /* 0x000fc600000000ff */
[----:B------:R-:W-:Y:S04]  /*6fa00*/  @P2 STG.E.U8 desc[UR32][R38.64], R54 ;  /* 0x0000003626002986 */ /* 0x000fe8000c101120 */
[----:B------:R-:W-:Y:S04]  /*6fa10*/  @P0 STG.E.U8 desc[UR32][R36.64], R2 ;  /* 0x0000000224000986 */ /* 0x000fe8000c101120 */
[----:B------:R0:W-:Y:S01]  /*6fa20*/  @P6 STG.E.U8 desc[UR32][R30.64], R0 ;  /* 0x000000001e006986 */ /* 0x0001e2000c101120 */
[----:B------:R-:W-:Y:S01]  /*6fa30*/  ISETP.LT.AND P5, PT, R48, UR4, !P3 ;  /* 0x0000000430007c0c */ /* 0x000fe2000dfa1270 */
[----:B------:R-:W-:Y:S01]  /*6fa40*/  ULDC UR4, c[0x0][0x22c] ;  /* 0x00008b0000047ab9 */ /* 0x000fe20000000800 */
[----:B------:R-:W-:Y:S01]  /*6fa50*/  ISETP.LT.AND P2, PT, R49, UR6, !P3 ;  /* 0x0000000631007c0c */ /* 0x000fe2000df41270 */
[----:B------:R-:W-:Y:S01]  /*6fa60*/  ULDC UR6, c[0x0][0x228] ;  /* 0x00008a0000067ab9 */ /* 0x000fe20000000800 */
[----:B0-----:R-:W-:-:S02]  /*6fa70*/  PRMT R0, R20, 0x7772, RZ ;  /* 0x0000777214007816 */ /* 0x001fc400000000ff */
[----:B------:R-:W-:Y:S01]  /*6fa80*/  ISETP.LT.AND P6, PT, R60, UR6, !P3 ;  /* 0x000000063c007c0c */ /* 0x000fe2000dfc1270 */
[----:B------:R-:W-:Y:S02]  /*6fa90*/  ULDC UR6, c[0x0][0x228] ;  /* 0x00008a0000067ab9 */ /* 0x000fe40000000800 */
[----:B----4-:R0:W-:Y:S01]  /*6faa0*/  @P4 STG.E.U8 desc[UR32][R44.64], R0 ;  /* 0x000000002c004986 */ /* 0x0101e2000c101120 */
[----:B------:R-:W-:Y:S01]  /*6fab0*/  ISETP.LT.AND P4, PT, R61, UR6, !P3 ;  /* 0x000000063d007c0c */ /* 0x000fe2000df81270 */
[----:B------:R-:W-:Y:S01]  /*6fac0*/  ULDC UR6, c[0x0][0x228] ;  /* 0x00008a0000067ab9 */ /* 0x000fe20000000800 */
[----:B------:R-:W-:Y:S01]  /*6fad0*/  PRMT R2, R20, 0x7773, RZ ;  /* 0x0000777314027816 */ /* 0x000fe200000000ff */
[----:B0-----:R-:W-:Y:S01]  /*6fae0*/  VIADD R0, R18, 0x11 ;  /* 0x0000001112007836 */ /* 0x001fe20000000000 */
[----:B------:R-:W4:Y:S04]  /*6faf0*/  LDL.LU.64 R44, [R1+0x700] ;  /* 0x00070000012c7983 */ /* 0x000f280000300a00 */
[----:B------:R-:W-:Y:S01]  /*6fb00*/  ISETP.GE.AND P0, PT, R0, UR4, PT ;  /* 0x0000000400007c0c */ /* 0x000fe2000bf06270 */
[----:B------:R0:W-:Y:S01]  /*6fb10*/  @P5 STG.E.U8 desc[UR32][R22.64], R2 ;  /* 0x0000000216005986 */ /* 0x0001e2000c101120 */
[----:B------:R-:W-:Y:S01]  /*6fb20*/  PRMT R0, R21, 0x7770, RZ ;  /* 0x0000777015007816 */ /* 0x000fe200000000ff */
[----:B------:R-:W-:-:S04]  /*6fb30*/  ULDC UR4, c[0x0][0x228] ;  /* 0x00008a0000047ab9 */ /* 0x000fc80000000800 */
[----:B------:R1:W-:Y:S01]  /*6fb40*/  @P2 STG.E.U8 desc[UR32][R46.64], R0 ;  /* 0x000000002e002986 */ /* 0x0003e2000c101120 */
[C---:B0-----:R-:W-:Y:S02]  /*6fb50*/  PRMT R2, R21.reuse, 0x7771, RZ ;  /* 0x0000777115027816 */ /* 0x041fe400000000ff */
[----:B-1----:R-:W-:Y:S01]  /*6fb60*/  PRMT R0, R21, 0x7772, RZ ;  /* 0x0000777215007816 */ /* 0x002fe200000000ff */
[----:B------:R-:W4:Y:S04]  /*6fb70*/  LDL.LU.64 R46, [R1+0x6f8] ;  /* 0x0006f800012e7983 */ /* 0x000f280000300a00 */
[----:B------:R-:W4:Y:S04]  /*6fb80*/  LDL.LU.64 R58, [R1+0x6f0] ;  /* 0x0006f000013a7983 */ /* 0x000f280000300a00 */
[----:B------:R-:W4:Y:S04]  /*6fb90*/  LDL.LU.64 R30, [R1+0x6e8] ;  /* 0x0006e800011e7983 */ /* 0x000f280000300a00 */
[----:B---3--:R-:W-:Y:S04]  /*6fba0*/  @P6 STG.E.U8 desc[UR32][R28.64], R2 ;  /* 0x000000021c006986 */ /* 0x008fe8000c101120 */
[----:B--2---:R0:W-:Y:S04]  /*6fbb0*/  @P4 STG.E.U8 desc[UR32][R24.64], R0 ;  /* 0x0000000018004986 */ /* 0x0041e8000c101120 */
[----:B0-----:R-:W2:Y:S01]  /*6fbc0*/  LDL.LU.64 R24, [R1+0x2a48] ;  /* 0x002a480001187983 */ /* 0x001ea20000300a00 */
[----:B------:R-:W-:Y:S01]  /*6fbd0*/  ISETP.LT.AND P3, PT, R7, UR4, !P3 ;  /* 0x0000000407007c0c */ /* 0x000fe2000df61270 */
[----:B------:R-:W-:-:S02]  /*6fbe0*/  ULDC UR4, c[0x0][0x228] ;  /* 0x00008a0000047ab9 */ /* 0x000fc40000000800 */
[----:B------:R-:W3:Y:S01]  /*6fbf0*/  LDL.LU.64 R28, [R1+0x6e0] ;  /* 0x0006e000011c7983 */ /* 0x000ee20000300a00 */
[----:B------:R-:W-:-:S03]  /*6fc00*/  PRMT R0, R21, 0x7773, RZ ;  /* 0x0000777315007816 */ /* 0x000fc600000000ff */
[----:B------:R-:W3:Y:S01]  /*6fc10*/  LDL.LU R20, [R1+0x100] ;  /* 0x0001000001147983 */ /* 0x000ee20000300800 */
[----:B------:R-:W-:Y:S01]  /*6fc20*/  ISETP.LT.AND P6, PT, R19, UR4, !P0 ;  /* 0x0000000413007c0c */ /* 0x000fe2000c7c1270 */
[----:B------:R-:W-:Y:S01]  /*6fc30*/  VIADD R2, R18, 0x12 ;  /* 0x0000001212027836 */ /* 0x000fe20000000000 */
[----:B------:R-:W-:Y:S01]  /*6fc40*/  ISETP.LT.AND P5, PT, R6, UR6, !P0 ;  /* 0x0000000606007c0c */ /* 0x000fe2000c7a1270 */
[----:B------:R-:W3:Y:S01]  /*6fc50*/  LDL.LU.64 R38, [R1+0x6c0] ;  /* 0x0006c00001267983 */ /* 0x000ee20000300a00 */
[----:B------:R-:W-:Y:S01]  /*6fc60*/  ULDC UR4, c[0x0][0x22c] ;  /* 0x00008b0000047ab9 */ /* 0x000fe20000000800 */
[----:B------:R-:W-:Y:S01]  /*6fc70*/  ISETP.LT.AND P4, PT, R11, UR8, !P0 ;  /* 0x000000080b007c0c */ /* 0x000fe2000c781270 */
[----:B------:R-:W-:Y:S01]  /*6fc80*/  ULDC UR6, c[0x0][0x228] ;  /* 0x00008a0000067ab9 */ /* 0x000fe20000000800 */
[----:B----4-:R0:W-:Y:S01]  /*6fc90*/  @P3 STG.E.U8 desc[UR32][R44.64], R0 ;  /* 0x000000002c003986 */ /* 0x0101e2000c101120 */
[----:B--2---:R-:W-:-:S03]  /*6fca0*/  PRMT R3, R24, 0x7770, RZ ;  /* 0x0000777018037816 */ /* 0x004fc600000000ff */
[----:B0-----:R-:W2:Y:S01]  /*6fcb0*/  LDL.LU.64 R44, [R1+0x6b8] ;  /* 0x0006b800012c7983 */ /* 0x001ea20000300a00 */
[----:B------:R-:W-:Y:S01]  /*6fcc0*/  ISETP.GE.AND P2, PT, R2, UR4, PT ;  /* 0x0000000402007c0c */ /* 0x000fe2000bf46270 */
[----:B------:R-:W-:Y:S01]  /*6fcd0*/  ULDC UR4, c[0x0][0x228] ;  /* 0x00008a0000047ab9 */ /* 0x000fe20000000800 */
[----:B------:R-:W-:Y:S01]  /*6fce0*/  ULDC UR8, c[0x0][0x228] ;  /* 0x00008a0000087ab9 */ /* 0x000fe20000000800 */
[----:B------:R-:W4:Y:S04]  /*6fcf0*/  LDL.LU.64 R36, [R1+0x6b0] ;  /* 0x0006b00001247983 */ /* 0x000f280000300a00 */
[----:B------:R-:W4:Y:S04]  /*6fd00*/  LDL.LU.64 R22, [R1+0x690] ;  /* 0x0006900001167983 */ /* 0x000f280000300a00 */
[----:B------:R-:W4:Y:S04]  /*6fd10*/  LDL.LU R21, [R1+0x154] ;  /* 0x0001540001157983 */ /* 0x000f280000300800 */
[----:B------:R0:W-:Y:S04]  /*6fd20*/  @P6 STG.E.U8 desc[UR32][R46.64], R3 ;  /* 0x000000032e006986 */ /* 0x0001e8000c101120 */
[----:B0-----:R-:W4:Y:S01]  /*6fd30*/  LDL.LU.64 R46, [R1+0x688] ;  /* 0x00068800012e7983 */ /* 0x001f220000300a00 */
[----:B------:R-:W-:-:S02]  /*6fd40*/  PRMT R2, R24, 0x7771, RZ ;  /* 0x0000777118027816 */ /* 0x000fc400000000ff */
[----:B------:R-:W-:Y:S01]  /*6fd50*/  ISETP.LT.AND P3, PT, R48, UR4, !P0 ;  /* 0x0000000430007c0c */ /* 0x000fe2000c761270 */
[----:B------:R-:W-:Y:S01]  /*6fd60*/  ULDC UR4, c[0x0][0x228] ;  /* 0x00008a0000047ab9 */ /* 0x000fe20000000800 */
[----:B------:R-:W-:Y:S01]  /*6fd70*/  PRMT R0, R24, 0x7772, RZ ;  /* 0x0000777218007816 */ /* 0x000fe200000000ff */
[----:B------:R0:W-:Y:S01]  /*6fd80*/  @P5 STG.E.U8 desc[UR32][R58.64], R2 ;  /* 0x000000023a005986 */ /* 0x0001e2000c101120 */
[----:B------:R-:W-:Y:S01]  /*6fd90*/  ISETP.LT.AND P6, PT, R49, UR4, !P0 ;  /* 0x0000000431007c0c */ /* 0x000fe2000c7c1270 */
[----:B------:R-:W-:Y:S01]  /*6fda0*/  ULDC UR4, c[0x0][0x228] ;  /* 0x00008a0000047ab9 */ /* 0x000fe20000000800 */
[----:B------:R-:W-:Y:S01]  /*6fdb0*/  ISETP.LT.AND P5, PT, R60, UR6, !P0 ;  /* 0x000000063c007c0c */ /* 0x000fe2000c7a1270 */
[----:B------:R1:W-:Y:S01]  /*6fdc0*/  @P4 STG.E.U8 desc[UR32][R30.64], R0 ;  /* 0x000000001e004986 */ /* 0x0003e2000c101120 */
[----:B------:R-:W-:Y:S01]  /*6fdd0*/  PRMT R24, R24, 0x7773, RZ ;  /* 0x0000777318187816 */ /* 0x000fe200000000ff */
[----:B------:R-:W-:Y:S01]  /*6fde0*/  ULDC UR6, c[0x0][0x228] ;  /* 0x00008a0000067ab9 */ /* 0x000fe20000000800 */
[----:B------:R-:W-:Y:S01]  /*6fdf0*/  ISETP.LT.AND P4, PT, R61, UR4, !P0 ;  /* 0x000000043d007c0c */ /* 0x000fe2000c781270 */
[----:B------:R-:W-:-:S02]  /*6fe00*/  ULDC UR4, c[0x0][0x228] ;  /* 0x00008a0000047ab9 */ /* 0x000fc40000000800 */
[----:B---3--:R3:W-:Y:S01]  /*6fe10*/  @P3 STG.E.U8 desc[UR32][R28.64], R24 ;  /* 0x000000181c003986 */ /* 0x0087e2000c101120 */
[----:B------:R-:W-:Y:S01]  /*6fe20*/  ISETP.LT.AND P3, PT, R7, UR4, !P0 ;  /* 0x0000000407007c0c */ /* 0x000fe2000c761270 */
[----:B------:R-:W-:Y:S01]  /*6fe30*/  ULDC UR4, c[0x0][0x228] ;  /* 0x00008a0000047ab9 */ /* 0x000fe20000000800 */
[C---:B0-----:R-:W-:Y:S02]  /*6fe40*/  PRMT R2, R20.reuse, 0x7771, RZ ;  /* 0x0000777114027816 */ /* 0x041fe400000000ff */
[C---:B-1----:R-:W-:Y:S01]  /*6fe50*/  PRMT R0, R20.reuse, 0x7770, RZ ;  /* 0x0000777014007816 */ /* 0x042fe200000000ff */
[----:B------:R-:W4:Y:S01]  /*6fe60*/  LDL.LU.64 R30, [R1+0x680] ;  /* 0x00068000011e7983 */ /* 0x000f220000300a00 */
[----:B------:R-:W-:Y:S01]  /*6fe70*/  ISETP.LT.AND P0, PT, R19, UR6, !P2 ;  /* 0x0000000613007c0c */ /* 0x000fe2000d701270 */
[----:B------:R-:W-:Y:S02]  /*6fe80*/  ULDC UR6, c[0x0][0x228] ;  /* 0x00008a0000067ab9 */ /* 0x000fe40000000800 */
[----:B------:R0:W-:Y:S04]  /*6fe90*/  @P6 STG.E.U8 desc[UR32][R38.64], R0 ;  /* 0x0000000026006986 */ /* 0x0001e8000c101120 */
[----:B---3--:R-:W3:Y:S01]  /*6fea0*/  LDL.LU R29, [R1+0x114] ;  /* 0x00011400011d7983 */ /* 0x008ee20000300800 */
[----:B0-----:R-:W-:-:S03]  /*6feb0*/  PRMT R0, R20, 0x7772, RZ ;  /* 0x0000777214007816 */ /* 0x001fc600000000ff */
[----:B--2---:R0:W-:Y:S04]  /*6fec0*/  @P5 STG.E.U8 desc[UR32][R44.64], R2 ;  /* 0x000000022c005986 */ /* 0x0041e8000c101120 */
[----:B----4-:R1:W-:Y:S04]  /*6fed0*/  @P4 STG.E.U8 desc[UR32][R36.64], R0 ;  /* 0x0000000024004986 */ /* 0x0103e8000c101120 */
[----:B0-----:R-:W2:Y:S01]  /*6fee0*/  LDL.LU.64 R44, [R1+0x678] ;  /* 0x00067800012c7983 */ /* 0x001ea20000300a00 */
[----:B------:R-:W-:-:S03]  /*6fef0*/  PRMT R2, R20, 0x7773, RZ ;  /* 0x0000777314027816 */ /* 0x000fc600000000ff */
[----:B------:R-:W4:Y:S01]  /*6ff00*/  LDL.LU.64 R58, [R1+0x670] ;  /* 0x00067000013a7983 */ /* 0x000f220000300a00 */
[----:B-1----:R-:W-:-:S03]  /*6ff10*/  PRMT R0, R21, 0x7770, RZ ;  /* 0x0000777015007816 */ /* 0x002fc600000000ff */
[----:B------:R-:W4:Y:S04]  /*6ff20*/  LDL.LU.64 R38, [R1+0x668] ;  /* 0x0006680001267983 */ /* 0x000f280000300a00 */
[----:B------:R-:W-:Y:S04]  /*6ff30*/  @P3 STG.E.U8 desc[UR32][R22.64], R2 ;  /* 0x0000000216003986 */ /* 0x000fe8000c101120 */
[----:B------:R0:W-:Y:S04]  /*6ff40*/  @P0 STG.E.U8 desc[UR32][R46.64], R0 ;  /* 0x000000002e000986 */ /* 0x0001e8000c101120 */
[----:B0-----:R-:W4:Y:S04]  /*6ff50*/  LDL.LU.64 R46, [R1+0x660] ;  /* 0x00066000012e7983 */ /* 0x001f280000300a00 */
[----:B------:R-:W4:Y:S04]  /*6ff60*/  LDL.LU.64 R36, [R1+0x658] ;  /* 0x0006580001247983 */ /* 0x000f280000300a00 */
[----:B------:R-:W4:Y:S01]  /*6ff70*/  LDL.LU.64 R22, [R1+0x650] ;  /* 0x0006500001167983 */ /* 0x000f220000300a00 */
[----:B------:R-:W-:Y:S01]  /*6ff80*/  ISETP.LT.AND P3, PT, R6, UR4, !P2 ;  /* 0x0000000406007c0c */ /* 0x000fe2000d761270 */
[----:B------:R-:W-:-:S02]  /*6ff90*/  ULDC UR4, c[0x0][0x228] ;  /* 0x00008a0000047ab9 */ /* 0x000fc40000000800 */
[----:B------:R-:W-:Y:S01]  /*6ffa0*/  ISETP.LT.AND P4, PT, R11, UR4, !P2 ;  /* 0x000000040b007c0c */ /* 0x000fe2000d781270 */
[----:B------:R-:W-:Y:S01]  /*6ffb0*/  VIADD R0, R18, 0x13 ;  /* 0x0000001312007836 */ /* 0x000fe20000000000 */
[----:B------:R-:W-:Y:S01]  /*6ffc0*/  PRMT R2, R21, 0x7771, RZ ;  /* 0x0000777115027816 */ /* 0x000fe200000000ff */
[----:B------:R-:W-:Y:S01]  /*6ffd0*/  ULDC UR4, c[0x0][0x22c] ;  /* 0x00008b0000047ab9 */ /* 0x000fe20000000800 */
[----:B------:R-:W-:Y:S01]  /*6ffe0*/  ISETP.LT.AND P5, PT, R48, UR6, !P2 ;  /* 0x0000000630007c0c */ /* 0x000fe2000d7a1270 */
[----:B------:R-:W-:Y:S01]  /*6fff0*/  ULDC UR6, c[0x0][0x228] ;  /* 0x00008a0000067ab9 */ /* 0x000fe20000000800 */
[----:B------:R-:W-:Y:S01]  /*70000*/  ISETP.LT.AND P6, PT, R49, UR8, !P2 ;  /* 0x0000000831007c0c */ /* 0x000fe2000d7c1270 */
[----:B------:R-:W-:Y:S01]  /*70010*/  ULDC UR8, c[0x0][0x228] ;  /* 0x00008a0000087ab9 */ /* 0x000fe20000000800 */
[----:B------:R-:W-:Y:S01]  /*70020*/  ISETP.GE.AND P0, PT, R0, UR4, PT ;  /* 0x0000000400007c0c */ /* 0x000fe2000bf06270 */
[----:B------:R-:W-:Y:S01]  /*70030*/  ULDC UR4, c[0x0][0x228] ;  /* 0x00008a0000047ab9 */ /* 0x000fe20000000800 */
[----:B------:R0:W-:Y:S01]  /*70040*/  @P3 STG.E.U8 desc[UR32][R30.64], R2 ;  /* 0x000000021e003986 */ /* 0x0001e2000c101120 */
[----:B------:R-:W-:-:S02]  /*70050*/  PRMT R3, R21, 0x7772, RZ ;  /* 0x0000777215037816 */ /* 0x000fc400000000ff */
[----:B------:R-:W-:Y:S01]  /*70060*/  ISETP.LT.AND P3, PT, R60, UR4, !P2 ;  /* 0x000000043c007c0c */ /* 0x000fe2000d761270 */
[----:B------:R-:W-:Y:S01]  /*70070*/  ULDC UR4, c[0x0][0x228] ;  /* 0x00008a0000047ab9 */ /* 0x000fe20000000800 */
[----:B---3--:R-:W-:Y:S01]  /*70080*/  PRMT R0, R29, 0x7770, RZ ;  /* 0x000077701d007816 */ /* 0x008fe200000000ff */
[----:B0-----:R-:W3:Y:S01]  /*70090*/  LDL.LU.64 R30, [R1+0x648] ;  /* 0x00064800011e7983 */ /* 0x001ee20000300a00 */
[----:B------:R-:W-:-:S03]  /*700a0*/  PRMT R2, R21, 0x7773, RZ ;  /* 0x0000777315027816 */ /* 0x000fc600000000ff */
[----:B------:R-:W3:Y:S04]  /*700b0*/  LDL.LU.64 R20, [R1+0x640] ;  /* 0x0006400001147983 */ /* 0x000ee80000300a00 */
[----:B--2---:R0:W-:Y:S01]  /*700c0*/  @P4 STG.E.U8 desc[UR32][R44.64], R3 ;  /* 0x000000032c004986 */ /* 0x0041e2000c101120 */
[----:B------:R-:W-:Y:S01]  /*700d0*/  ISETP.LT.AND P4, PT, R61, UR4, !P2 ;  /* 0x000000043d007c0c */ /* 0x000fe2000d781270 */
[----:B------:R-:W-:Y:S02]  /*700e0*/  ULDC UR4, c[0x0][0x228] ;  /* 0x00008a0000047ab9 */ /* 0x000fe40000000800 */
[----:B----4-:R-:W-:Y:S01]  /*700f0*/  @P5 STG.E.U8 desc[UR32][R58.64], R2 ;  /* 0x000000023a005986 */ /* 0x010fe2000c101120 */
[----:B------:R-:W-:Y:S01]  /*70100*/  ISETP.LT.AND P2, PT, R7, UR6, !P2 ;  /* 0x0000000607007c0c */ /* 0x000fe2000d741270 */
[----:B------:R-:W-:-:S02]  /*70110*/  ULDC UR6, c[0x0][0x228] ;  /* 0x00008a0000067ab9 */ /* 0x000fc40000000800 */
[----:B------:R1:W-:Y:S04]  /*70120*/  @P6 STG.E.U8 desc[UR32][R38.64], R0 ;  /* 0x0000000026006986 */ /* 0x0003e8000c101120 */
[----:B0-----:R-:W2:Y:S01]  /*70130*/  LDL.LU.64 R44, [R1+0x638] ;  /* 0x00063800012c7983 */ /* 0x001ea20000300a00 */
[C---:B-1----:R-:W-:Y:S02]  /*70140*/  PRMT R0, R29.reuse, 0x7771, RZ ;  /* 0x000077711d007816 */ /* 0x042fe400000000ff */
[----:B------:R-:W-:-:S03]  /*70150*/  PRMT R2, R29, 0x7773, RZ ;  /* 0x000077731d027816 */ /* 0x000fc600000000ff */
[----:B------:R0:W-:Y:S04]  /*70160*/  @P3 STG.E.U8 desc[UR32][R46.64], R0 ;  /* 0x000000002e003986 */ /* 0x0001e8000c101120 */
[----:B0-----:R-:W4:Y:S01]  /*70170*/  LDL.LU.64 R46, [R1+0x630] ;  /* 0x00063000012e7983 */ /* 0x001f220000300a00 */
[----:B------:R-:W-:-:S03]  /*70180*/  PRMT R0, R29, 0x7772, RZ ;  /* 0x000077721d007816 */ /* 0x000fc600000000ff */
[----:B------:R-:W4:Y:S04]  /*70190*/  LDL.LU R28, [R1+0x104] ;  /* 0x00010400011c7983 */ /* 0x000f280000300800 */
[----:B------:R0:W-:Y:S04]  /*701a0*/  @P4 STG.E.U8 desc[UR32][R36.64], R0 ;  /* 0x0000000024004986 */ /* 0x0001e8000c101120 */
[----:B------:R-:W4:Y:S04]  /*701b0*/  LDL.LU.64 R58, [R1+0x608] ;  /* 0x00060800013a7983 */ /* 0x000f280000300a00 */
[----:B------:R1:W-:Y:S04]  /*701c0*/  @P2 STG.E.U8 desc[UR32][R22.64], R2 ;  /* 0x0000000216002986 */ /* 0x0003e8000c101120 */
[----:B0-----:R-:W4:Y:S04]  /*701d0*/  LDL.LU.64 R36, [R1+0x600] ;  /* 0x0006000001247983 */ /* 0x001f280000300a00 */
[----:B-1----:R-:W4:Y:S01]  /*701e0*/  LDL.LU.64 R22, [R1+0x5f8] ;  /* 0x0005f80001167983 */ /* 0x002f220000300a00 */
[----:B------:R-:W-:Y:S01]  /*701f0*/  ISETP.LT.AND P5, PT, R19, UR4, !P0 ;  /* 0x0000000413007c0c */ /* 0x000fe2000c7a1270 */
[----:B------:R-:W-:Y:S01]  /*70200*/  ULDC UR4, c[0x0][0x228] ;  /* 0x00008a0000047ab9 */ /* 0x000fe20000000800 */
[----:B------:R-:W-:Y:S01]  /*70210*/  ISETP.LT.AND P3, PT, R11, UR6, !P0 ;  /* 0x000000060b007c0c */ /* 0x000fe2000c761270 */
[----:B------:R-:W-:Y:S01]  /*70220*/  ULDC UR6, c[0x0][0x228] ;  /* 0x00008a0000067ab9 */ /* 0x000fe20000000800 */
[----:B------:R-:W-:Y:S01]  /*70230*/  ISETP.LT.AND P6, PT, R6, UR4, !P0 ;  /* 0x0000000406007c0c */ /* 0x000fe2000c7c1270 */
[----:B------:R-:W-:Y:S01]  /*70240*/  ULDC UR4, c[0x0][0x228] ;  /* 0x00008a0000047ab9 */ /* 0x000fe20000000800 */
[----:B------:R-:W-:-:S02]  /*70250*/  PRMT R0, R25, 0x7770, RZ ;  /* 0x0000777019007816 */ /* 0x000fc400000000ff */
[----:B------:R-:W-:-:S05]  /*70260*/  PRMT R2, R25, 0x7771, RZ ;  /* 0x0000777119027816 */ /* 0x000fca00000000ff */
[----:B---3--:R0:W-:Y:S04]  /*70270*/  @P5 STG.E.U8 desc[UR32][R30.64], R0 ;  /* 0x000000001e005986 */ /* 0x0081e8000c101120 */
[----:B------:R-:W-:Y:S01]  /*70280*/  @P6 STG.E.U8 desc[UR32][R20.64], R2 ;  /* 0x0000000214006986 */ /* 0x000fe2000c101120 */
[----:B------:R-:W-:Y:S01]  /*70290*/  ISETP.LT.AND P6, PT, R48, UR4, !P0 ;  /* 0x0000000430007c0c */ /* 0x000fe2000c7c1270 */
[----:B------:R-:W-:Y:S01]  /*702a0*/  ULDC UR4, c[0x0][0x228] ;  /* 0x00008a0000047ab9 */ /* 0x000fe20000000800 */
[----:B0-----:R-:W-:Y:S02]  /*702b0*/  PRMT R0, R25, 0x7772, RZ ;  /* 0x0000777219007816 */ /* 0x001fe400000000ff */
[----:B------:R-:W-:Y:S01]  /*702c0*/  ISETP.LT.AND P4, PT, R60, UR6, !P0 ;  /* 0x000000063c007c0c */ /* 0x000fe2000c781270 */
[----:B------:R-:W-:Y:S01]  /*702d0*/  ULDC UR6, c[0x0][0x228] ;  /* 0x00008a0000067ab9 */ /* 0x000fe20000000800 */
[----:B------:R-:W-:Y:S01]  /*702e0*/  ISETP.LT.AND P5, PT, R61, UR8, !P0 ;  /* 0x000000083d007c0c */ /* 0x000fe2000c7a1270 */
[----:B------:R-:W-:Y:S01]  /*702f0*/  ULDC UR8, c[0x0][0x228] ;  /* 0x00008a0000087ab9 */ /* 0x000fe20000000800 */
[----:B------:R-:W-:Y:S01]  /*70300*/  PRMT R25, R25, 0x7773, RZ ;  /* 0x0000777319197816 */ /* 0x000fe200000000ff */
[----:B--2---:R0:W-:Y:S01]  /*70310*/  @P3 STG.E.U8 desc[UR32][R44.64], R0 ;  /* 0x000000002c003986 */ /* 0x0041e2000c101120 */
[----:B------:R-:W-:Y:S01]  /*70320*/  ISETP.LT.AND P3, PT, R49, UR4, !P0 ;  /* 0x0000000431007c0c */ /* 0x000fe2000c761270 */
[----:B------:R-:W-:-:S02]  /*70330*/  ULDC UR4, c[0x0][0x22c] ;  /* 0x00008b0000047ab9 */ /* 0x000fc40000000800 */
[----:B0-----:R-:W2:Y:S04]  /*70340*/  LDL.LU.64 R44, [R1+0x5f0] ;  /* 0x0005f000012c7983 */ /* 0x001ea80000300a00 */
[----:B------:R-:W3:Y:S04]  /*70350*/  LDL.LU.64 R38, [R1+0x5e8] ;  /* 0x0005e80001267983 */ /* 0x000ee80000300a00 */
[----:B------:R-:W3:Y:S01]  /*70360*/  LDL.LU.64 R30, [R1+0x5e0] ;  /* 0x0005e000011e7983 */ /* 0x000ee20000300a00 */
[----:B------:R-:W-:-:S03]  /*70370*/  VIADD R0, R18, 0x14 ;  /* 0x0000001412007836 */ /* 0x000fc60000000000 */
[----:B------:R-:W3:Y:S02]  /*70380*/  LDL.LU R29, [R1+0x158] ;  /* 0x00015800011d7983 */ /* 0x000ee40000300800 */
[----:B------:R-:W-:Y:S01]  /*70390*/  ISETP.GE.AND P2, PT, R0, UR4, PT ;  /* 0x0000000400007c0c */ /* 0x000fe2000bf46270 */
[----:B------:R-:W-:Y:S01]  /*703a0*/  ULDC UR4, c[0x0][0x228] ;  /* 0x00008a0000047ab9 */ /* 0x000fe20000000800 */
[----:B----4-:R0:W-:Y:S01]  /*703b0*/  @P6 STG.E.U8 desc[UR32][R46.64], R25 ;  /* 0x000000192e006986 */ /* 0x0101e2000c101120 */
[----:B------:R-:W-:-:S03]  /*703c0*/  PRMT R3, R28, 0x7770, RZ ;  /* 0x000077701c037816 */ /* 0x000fc600000000ff */
[----:B------:R-:W4:Y:S01]  /*703d0*/  LDL.LU.64 R20, [R1+0x5d8] ;  /* 0x0005d80001147983 */ /* 0x000f220000300a00 */
[C---:B------:R-:W-:Y:S02]  /*703e0*/  PRMT R2, R28.reuse, 0x7771, RZ ;  /* 0x000077711c027816 */ /* 0x040fe400000000ff */
[C---:B------:R-:W-:Y:S01]  /*703f0*/  PRMT R0, R28.reuse, 0x7772, RZ ;  /* 0x000077721c007816 */ /* 0x040fe200000000ff */
[----:B------:R-:W-:Y:S04]  /*70400*/  @P3 STG.E.U8 desc[UR32][R58.64], R3 ;  /* 0x000000033a003986 */ /* 0x000fe8000c101120 */
[----:B0-----:R-:W4:Y:S04]  /*70410*/  LDL.LU.64 R46, [R1+0x5d0] ;  /* 0x0005d000012e7983 */ /* 0x001f280000300a00 */
[----:B------:R-:W-:Y:S04]  /*70420*/  @P4 STG.E.U8 desc[UR32][R36.64], R2 ;  /* 0x0000000224004986 */ /* 0x000fe8000c101120 */
[----:B------:R0:W-:Y:S04]  /*70430*/  @P5 STG.E.U8 desc[UR32][R22.64], R0 ;  /* 0x0000000016005986 */ /* 0x0001e8000c101120 */
[----:B0-----:R-:W4:Y:S01]  /*70440*/  LDL.LU R22, [R1+0x118] ;  /* 0x0001180001167983 */ /* 0x001f220000300800 */
[----:B------:R-:W-:Y:S01]  /*70450*/  ISETP.LT.AND P0, PT, R7, UR4, !P0 ;  /* 0x0000000407007c0c */ /* 0x000fe2000c701270 */
[----:B------:R-:W-:Y:S01]  /*70460*/  ULDC UR4, c[0x0][0x228] ;  /* 0x00008a0000047ab9 */ /* 0x000fe20000000800 */
[----:B------:R-:W-:Y:S01]  /*70470*/  PRMT R0, R28, 0x7773, RZ ;  /* 0x000077731c007816 */ /* 0x000fe200000000ff */
[----:B------:R-:W4:Y:S01]  /*70480*/  LDL.LU.64 R36, [R1+0x5c0] ;  /* 0x0005c00001247983 */ /* 0x000f220000300a00 */
[----:B------:R-:W-:Y:S01]  /*70490*/  ISETP.LT.AND P5, PT, R19, UR4, !P2 ;  /* 0x0000000413007c0c */ /* 0x000fe2000d7a1270 */
[----:B------:R-:W-:Y:S01]  /*704a0*/  ULDC UR4, c[0x0][0x22c] ;  /* 0x00008b0000047ab9 */ /* 0x000fe20000000800 */
[----:B------:R-:W-:Y:S01]  /*704b0*/  ISETP.LT.AND P6, PT, R6, UR6, !P2 ;  /* 0x0000000606007c0c */ /* 0x000fe2000d7c1270 */
[----:B------:R-:W-:Y:S01]  /*704c0*/  ULDC UR6, c[0x0][0x228] ;  /* 0x00008a0000067ab9 */ /* 0x000fe20000000800 */
[----:B------:R-:W-:Y:S01]  /*704d0*/  ISETP.LT.AND P4, PT, R48, UR8, !P2 ;  /* 0x0000000830007c0c */ /* 0x000fe2000d781270 */
[----:B------:R-:W-:-:S04]  /*704e0*/  ULDC UR8, c[0x0][0x228] ;  /* 0x00008a0000087ab9 */ /* 0x000fc80000000800 */
[----:B--2---:R0:W-:Y:S01]  /*704f0*/  @P0 STG.E.U8 desc[UR32][R44.64], R0 ;  /* 0x000000002c000986 */ /* 0x0041e2000c101120 */
[----:B------:R-:W-:Y:S01]  /*70500*/  ISETP.LT.AND P0, PT, R11, UR6, !P2 ;  /* 0x000000060b007c0c */ /* 0x000fe2000d701270 */
[----:B------:R-:W-:Y:S01]  /*70510*/  ULDC UR6, c[0x0][0x228] ;  /* 0x00008a0000067ab9 */ /* 0x000fe20000000800 */
[----:B0-----:R-:W-:Y:S01]  /*70520*/  VIADD R0, R18, 0x15 ;  /* 0x0000001512007836 */ /* 0x001fe20000000000 */
[C---:B---3--:R-:W-:Y:S01]  /*70530*/  PRMT R3, R29.reuse, 0x7770, RZ ;  /* 0x000077701d037816 */ /* 0x048fe200000000ff */
[----:B------:R-:W2:Y:S01]  /*70540*/  LDL.LU.64 R44, [R1+0x5b8] ;  /* 0x0005b800012c7983 */ /* 0x000ea20000300a00 */
[----:B------:R-:W-:Y:S02]  /*70550*/  PRMT R2, R29, 0x7771, RZ ;  /* 0x000077711d027816 */ /* 0x000fe400000000ff */
[----:B------:R-:W-:Y:S01]  /*70560*/  ISETP.GE.AND P3, PT, R0, UR4, PT ;  /* 0x0000000400007c0c */ /* 0x000fe2000bf66270 */
[----:B------:R-:W-:Y:S01]  /*70570*/  @P5 STG.E.U8 desc[UR32][R38.64], R3 ;  /* 0x0000000326005986 */ /* 0x000fe2000c101120 */
[----:B------:R-:W-:-:S03]  /*70580*/  ULDC UR4, c[0x0][0x228] ;  /* 0x00008a0000047ab9 */ /* 0x000fc60000000800 */
[----:B------:R0:W-:Y:S01]  /*70590*/  @P6 STG.E.U8 desc[UR32][R30.64], R2 ;  /* 0x000000021e006986 */ /* 0x0001e2000c101120 */
[----:B------:R-:W-:Y:S01]  /*705a0*/  ISETP.LT.AND P6, PT, R49, UR4, !P2 ;  /* 0x0000000431007c0c */ /* 0x000fe2000d7c1270 */
[----:B------:R-:W-:Y:S01]  /*705b0*/  ULDC UR4, c[0x0][0x228] ;  /* 0x00008a0000047ab9 */ /* 0x000fe20000000800 */
[C---:B------:R-:W-:Y:S02]  /*705c0*/  PRMT R0, R29.reuse, 0x7773, RZ ;  /* 0x000077731d007816 */ /* 0x040fe400000000ff */
[----:B0-----:R-:W-:Y:S01]  /*705d0*/  PRMT R2, R29, 0x7772, RZ ;  /* 0x000077721d027816 */ /* 0x001fe200000000ff */
[----:B------:R-:W3:Y:S04]  /*705e0*/  LDL.LU.64 R30, [R1+0x598] ;  /* 0x00059800011e7983 */ /* 0x000ee80000300a00 */
[----:B----4-:R0:W-:Y:S04]  /*705f0*/  @P0 STG.E.U8 desc[UR32][R20.64], R2 ;  /* 0x0000000214000986 */ /* 0x0101e8000c101120 */
[----:B------:R-:W4:Y:S04]  /*70600*/  LDL.LU.64 R28, [R1+0x590] ;  /* 0x00059000011c7983 */ /* 0x000f280000300a00 */
[----:B------:R1:W-:Y:S04]  /*70610*/  @P4 STG.E.U8 desc[UR32][R46.64], R0 ;  /* 0x000000002e004986 */ /* 0x0003e8000c101120 */
[----:B0-----:R-:W4:Y:S01]  /*70620*/  LDL.LU.64 R20, [R1+0x588] ;  /* 0x0005880001147983 */ /* 0x001f220000300a00 */
[----:B------:R-:W-:-:S03]  /*70630*/  PRMT R2, R22, 0x7770, RZ ;  /* 0x0000777016027816 */ /* 0x000fc600000000ff */
[----:B-1----:R-:W4:Y:S04]  /*70640*/  LDL.LU.64 R46, [R1+0x580] ;  /* 0x00058000012e7983 */ /* 0x002f280000300a00 */
[----:B------:R0:W-:Y:S04]  /*70650*/  @P6 STG.E.U8 desc[UR32][R26.64], R2 ;  /* 0x000000021a006986 */ /* 0x0001e8000c101120 */
[----:B0-----:R-:W4:Y:S01]  /*70660*/  LDL.LU.64 R26, [R1+0x2a40] ;  /* 0x002a4000011a7983 */ /* 0x001f220000300a00 */
[----:B------:R-:W-:Y:S02]  /*70670*/  ISETP.LT.AND P4, PT, R60, UR4, !P2 ;  /* 0x000000043c007c0c */ /* 0x000fe4000d781270 */
[----:B------:R-:W-:Y:S01]  /*70680*/  ISETP.LT.AND P5, PT, R61, UR6, !P2 ;  /* 0x000000063d007c0c */ /* 0x000fe2000d7a1270 */
[----:B------:R-:W-:Y:S01]  /*70690*/  VIADD R0, R18, 0x16 ;  /* 0x0000001612007836 */ /* 0x000fe20000000000 */
[----:B------:R-:W-:Y:S01]  /*706a0*/  ULDC UR4, c[0x0][0x22c] ;  /* 0x00008b0000047ab9 */ /* 0x000fe20000000800 */
[----:B------:R-:W-:Y:S01]  /*706b0*/  PRMT R2, R22, 0x7771, RZ ;  /* 0x0000777116027816 */ /* 0x000fe200000000ff */
[----:B------:R-:W4:Y:S01]  /*706c0*/  LDL.LU R23, [R1+0x108] ;  /* 0x0001080001177983 */ /* 0x000f220000300800 */
[----:B------:R-:W-:Y:S01]  /*706d0*/  ULDC UR6, c[0x0][0x228] ;  /* 0x00008a0000067ab9 */ /* 0x000fe20000000800 */
[----:B------:R-:W-:Y:S01]  /*706e0*/  ISETP.GE.AND P0, PT, R0, UR4, PT ;  /* 0x0000000400007c0c */ /* 0x000fe2000bf06270 */
[----:B------:R-:W-:Y:S01]  /*706f0*/  ULDC UR4, c[0x0][0x228] ;  /* 0x00008a0000047ab9 */ /* 0x000fe20000000800 */
[----:B------:R-:W-:-:S02]  /*70700*/  PRMT R0, R22, 0x7772, RZ ;  /* 0x0000777216007816 */ /* 0x000fc400000000ff */
[----:B------:R-:W-:Y:S01]  /*70710*/  ISETP.LT.AND P2, PT, R7, UR4, !P2 ;  /* 0x0000000407007c0c */ /* 0x000fe2000d741270 */
[----:B------:R0:W-:Y:S01]  /*70720*/  @P4 STG.E.U8 desc[UR32][R36.64], R2 ;  /* 0x0000000224004986 */ /* 0x0001e2000c101120 */
[----:B------:R-:W-:Y:S01]  /*70730*/  ULDC UR4, c[0x0][0x228] ;  /* 0x00008a0000047ab9 */ /* 0x000fe20000000800 */
[----:B------:R-:W-:Y:S01]  /*70740*/  ISETP.LT.AND P6, PT, R19, UR6, !P3 ;  /* 0x0000000613007c0c */ /* 0x000fe2000dfc1270 */
[----:B------:R-:W-:Y:S01]  /*70750*/  ULDC UR6, c[0x0][0x228] ;  /* 0x00008a0000067ab9 */ /* 0x000fe20000000800 */
[----:B0-----:R-:W-:Y:S01]  /*70760*/  PRMT R2, R22, 0x7773, RZ ;  /* 0x0000777316027816 */ /* 0x001fe200000000ff */
[----:B--2---:R0:W-:Y:S01]  /*70770*/  @P5 STG.E.U8 desc[UR32][R44.64], R0 ;  /* 0x000000002c005986 */ /* 0x0041e2000c101120 */
[----:B------:R-:W-:Y:S01]  /*70780*/  ISETP.LT.AND P5, PT, R6, UR4, !P3 ;  /* 0x0000000406007c0c */ /* 0x000fe2000dfa1270 */
[----:B------:R-:W-:Y:S02]  /*70790*/  ULDC UR4, c[0x0][0x228] ;  /* 0x00008a0000047ab9 */ /* 0x000fe40000000800 */
[----:B0-----:R-:W2:Y:S04]  /*707a0*/  LDL.LU.64 R44, [R1+0x578] ;  /* 0x00057800012c7983 */ /* 0x001ea80000300a00 */
[----:B------:R-:W2:Y:S04]  /*707b0*/  LDL.LU.64 R58, [R1+0x570] ;  /* 0x00057000013a7983 */ /* 0x000ea80000300a00 */
[----:B------:R-:W2:Y:S04]  /*707c0*/  LDL.LU.64 R38, [R1+0x568] ;  /* 0x0005680001267983 */ /* 0x000ea80000300a00 */
[----:B---3--:R0:W-:Y:S04]  /*707d0*/  @P2 STG.E.U8 desc[UR32][R30.64], R2 ;  /* 0x000000021e002986 */ /* 0x0081e8000c101120 */
[----:B0-----:R-:W3:Y:S01]  /*707e0*/  LDL.LU.64 R30, [R1+0x560] ;  /* 0x00056000011e7983 */ /* 0x001ee20000300a00 */
[----:B----4-:R-:W-:-:S02]  /*707f0*/  PRMT R0, R26, 0x7770, RZ ;  /* 0x000077701a007816 */ /* 0x010fc400000000ff */
[----:B------:R-:W-:-:S03]  /*70800*/  PRMT R2, R26, 0x7771, RZ ;  /* 0x000077711a027816 */ /* 0x000fc600000000ff */
[----:B------:R-:W-:Y:S04]  /*70810*/  @P6 STG.E.U8 desc[UR32][R28.64], R0 ;  /* 0x000000001c006986 */ /* 0x000fe8000c101120 */
[----:B------:R0:W-:Y:S04]  /*70820*/  @P5 STG.E.U8 desc[UR32][R20.64], R2 ;  /* 0x0000000214005986 */ /* 0x0001e8000c101120 */
[----:B0-----:R-:W4:Y:S01]  /*70830*/  LDL.LU.64 R20, [R1+0x550] ;  /* 0x0005500001147983 */ /* 0x001f220000300a00 */
[----:B------:R-:W-:Y:S01]  /*70840*/  ISETP.LT.AND P4, PT, R11, UR4, !P3 ;  /* 0x000000040b007c0c */ /* 0x000fe2000df81270 */
[----:B------:R-:W-:Y:S01]  /*70850*/  ULDC UR4, c[0x0][0x228] ;  /* 0x00008a0000047ab9 */ /* 0x000fe20000000800 */
[----:B------:R-:W-:-:S02]  /*70860*/  PRMT R0, R26, 0x7772, RZ ;  /* 0x000077721a007816 */ /* 0x000fc400000000ff */
[----:B------:R-:W-:Y:S01]  /*70870*/  ISETP.LT.AND P2, PT, R48, UR4, !P3 ;  /* 0x0000000430007c0c */ /* 0x000fe2000df41270 */
[----:B------:R-:W-:Y:S01]  /*70880*/  ULDC UR4, c[0x0][0x22c] ;  /* 0x00008b0000047ab9 */ /* 0x000fe20000000800 */
[----:B------:R-:W-:Y:S01]  /*70890*/  ISETP.LT.AND P6, PT, R49, UR6, !P3 ;  /* 0x0000000631007c0c */ /* 0x000fe2000dfc1270 */
[----:B------:R-:W-:Y:S01]  /*708a0*/  ULDC UR6, c[0x0][0x228] ;  /* 0x00008a0000067ab9 */ /* 0x000fe20000000800 */
[----:B------:R-:W-:-:S05]  /*708b0*/  PRMT R26, R26, 0x7773, RZ ;  /* 0x000077731a1a7816 */ /* 0x000fca00000000ff */
[----:B------:R0:W-:Y:S01]  /*708c0*/  @P4 STG.E.U8 desc[UR32][R46.64], R0 ;  /* 0x000000002e004986 */ /* 0x0001e2000c101120 */
[----:B------:R-:W-:Y:S01]  /*708d0*/  ISETP.LT.AND P4, PT, R60, UR6, !P3 ;  /* 0x000000063c007c0c */ /* 0x000fe2000df81270 */
[----:B------:R-:W-:Y:S01]  /*708e0*/  ULDC UR6, c[0x0][0x228] ;  /* 0x00008a0000067ab9 */ /* 0x000fe20000000800 */
[----:B------:R-:W-:Y:S01]  /*708f0*/  PRMT R2, R23, 0x7770, RZ ;  /* 0x0000777017027816 */ /* 0x000fe200000000ff */
[----:B0-----:R-:W4:Y:S01]  /*70900*/  LDL.LU R47, [R1+0x15c] ;  /* 0x00015c00012f7983 */ /* 0x001f220000300800 */
[----:B------:R-:W-:-:S03]  /*70910*/  VIADD R0, R18, 0x17 ;  /* 0x0000001712007836 */ /* 0x000fc60000000000 */
[----:B------:R-:W4:Y:S01]  /*70920*/  LDL.LU.64 R36, [R1+0x548] ;  /* 0x0005480001247983 */ /* 0x000f220000300a00 */
[----:B------:R-:W-:Y:S01]  /*70930*/  ISETP.LT.AND P5, PT, R61, UR8, !P3 ;  /* 0x000000083d007c0c */ /* 0x000fe2000dfa1270 */
[----:B------:R-:W-:Y:S02]  /*70940*/  ULDC UR8, c[0x0][0x228] ;  /* 0x00008a0000087ab9 */ /* 0x000fe40000000800 */
[----:B------:R-:W4:Y:S04]  /*70950*/  LDL.LU.64 R28, [R1+0x540] ;  /* 0x00054000011c7983 */ /* 0x000f280000300a00 */
[----:B--2---:R0:W-:Y:S01]  /*70960*/  @P2 STG.E.U8 desc[UR32][R44.64], R26 ;  /* 0x0000001a2c002986 */ /* 0x0041e2000c101120 */
[----:B------:R-:W-:Y:S01]  /*70970*/  ISETP.GE.AND P2, PT, R0, UR4, PT ;  /* 0x0000000400007c0c */ /* 0x000fe2000bf46270 */
[----:B------:R-:W-:-:S02]  /*70980*/  ULDC UR4, c[0x0][0x228] ;  /* 0x00008a0000047ab9 */ /* 0x000fc40000000800 */
[----:B------:R-:W-:Y:S01]  /*70990*/  ISETP.LT.AND P3, PT, R7, UR4, !P3 ;  /* 0x0000000407007c0c */ /* 0x000fe2000df61270 */
[----:B------:R1:W-:Y:S04]  /*709a0*/  @P6 STG.E.U8 desc[UR32][R58.64], R2 ;  /* 0x000000023a006986 */ /* 0x0003e8000c101120 */
[----:B0-----:R-:W2:Y:S01]  /*709b0*/  LDL.LU.64 R44, [R1+0x538] ;  /* 0x00053800012c7983 */ /* 0x001ea20000300a00 */
[C---:B------:R-:W-:Y:S01]  /*709c0*/  PRMT R0, R23.reuse, 0x7772, RZ ;  /* 0x0000777217007816 */ /* 0x040fe200000000ff */
[----:B------:R-:W-:Y:S02]  /*709d0*/  ULDC UR4, c[0x0][0x22c] ;  /* 0x00008b0000047ab9 */ /* 0x000fe40000000800 */
[----:B------:R-:W2:Y:S01]  /*709e0*/  LDL.LU R46, [R1+0x11c] ;  /* 0x00011c00012e7983 */ /* 0x000ea20000300800 */
[----:B-1----:R-:W-:-:S05]  /*709f0*/  PRMT R2, R23, 0x7771, RZ ;  /* 0x0000777117027816 */ /* 0x002fca00000000ff */
[----:B------:R0:W-:Y:S04]  /*70a00*/  @P4 STG.E.U8 desc[UR32][R38.64], R2 ;  /* 0x0000000226004986 */ /* 0x0001e8000c101120 */
[----:B---3--:R1:W-:Y:S01]  /*70a10*/  @P5 STG.E.U8 desc[UR32][R30.64], R0 ;  /* 0x000000001e005986 */ /* 0x0083e2000c101120 */
[----:B0-----:R-:W-:-:S03]  /*70a20*/  PRMT R2, R23, 0x7773, RZ ;  /* 0x0000777317027816 */ /* 0x001fc600000000ff */
[----:B-1----:R-:W3:Y:S04]  /*70a30*/  LDL.LU.64 R30, [R1+0x530] ;  /* 0x00053000011e7983 */ /* 0x002ee80000300a00 */
[----:B------:R-:W3:Y:S04]  /*70a40*/  LDL.LU.64 R22, [R1+0x510] ;  /* 0x0005100001167983 */ /* 0x000ee80000300a00 */
[----:B----4-:R0:W-:Y:S04]  /*70a50*/  @P3 STG.E.U8 desc[UR32][R20.64], R2 ;  /* 0x0000000214003986 */ /* 0x0101e8000c101120 */
        /* <DEDUP_REMOVED lines=9> */
[----:B------:R-:W-:-:S02]  /*70af0*/  PRMT R2, R47, 0x7770, RZ ;  /* 0x000077702f027816 */ /* 0x000fc400000000ff */
[----:B------:R-:W-:Y:S01]  /*70b00*/  ISETP.GE.AND P3, PT, R0, UR4, PT ;  /* 0x0000000400007c0c */ /* 0x000fe2000bf66270 */
[----:B------:R-:W-:Y:S01]  /*70b10*/  ULDC UR4, c[0x0][0x228] ;  /* 0x00008a0000047ab9 */ /* 0x000fe20000000800 */
        /* <DEDUP_REMOVED lines=14> */
[C---:B------:R-:W-:Y:S02]  /*70c00*/  PRMT R2, R46.reuse, 0x7770, RZ ;  /* 0x000077702e027816 */ /* 0x040fe400000000ff */
[----:B------:R-:W-:Y:S01]  /*70c10*/  PRMT R0, R46, 0x7771, RZ ;  /* 0x000077712e007816 */ /* 0x000fe200000000ff */
[----:B------:R-:W2:Y:S04]  /*70c20*/  LDL.LU.64 R38, [R1+0x4f0] ;  /* 0x0004f00001267983 */ /* 0x000ea80000300a00 */
[----:B------:R-:W2:Y:S04]  /*70c30*/  LDL.LU.64 R28, [R1+0x4e8] ;  /* 0x0004e800011c7983 */ /* 0x000ea80000300a00 */
[----:B---3--:R0:W-:Y:S04]  /*70c40*/  @P4 STG.E.U8 desc[UR32][R30.64], R24 ;  /* 0x000000181e004986 */ /* 0x0081e8000c101120 */
[----:B------:R-:W-:Y:S04]  /*70c50*/  @P6 STG.E.U8 desc[UR32][R22.64], R2 ;  /* 0x0000000216006986 */ /* 0x000fe8000c101120 */
[----:B0-----:R-:W3:Y:S04]  /*70c60*/  LDL.LU.64 R30, [R1+0x4e0] ;  /* 0x0004e000011e7983 */ /* 0x001ee80000300a00 */
[----:B----4-:R0:W-:Y:S04]  /*70c70*/  @P5 STG.E.U8 desc[UR32][R20.64], R0 ;  /* 0x0000000014005986 */ /* 0x0101e8000c101120 */
[----:B0-----:R-:W4:Y:S01]  /*70c80*/  LDL.LU.64 R20, [R1+0x4d8] ;  /* 0x0004d80001147983 */ /* 0x001f220000300a00 */
[----:B------:R-:W-:Y:S01]  /*70c90*/  ISETP.LT.AND P4, PT, R61, UR4, !P0 ;  /* 0x000000043d007c0c */ /* 0x000fe2000c781270 */
[----:B------:R-:W-:-:S02]  /*70ca0*/  ULDC UR4, c[0x0][0x228] ;  /* 0x00008a0000047ab9 */ /* 0x000fc40000000800 */
[----:B------:R-:W-:Y:S01]  /*70cb0*/  ISETP.LT.AND P0, PT, R7, UR4, !P0 ;  /* 0x0000000407007c0c */ /* 0x000fe2000c701270 */
[----:B------:R-:W-:Y:S01]  /*70cc0*/  ULDC UR4, c[0x0][0x228] ;  /* 0x00008a0000047ab9 */ /* 0x000fe20000000800 */
[C---:B------:R-:W-:Y:S02]  /*70cd0*/  PRMT R56, R46.reuse, 0x7772, RZ ;  /* 0x000077722e387816 */ /* 0x040fe400000000ff */
[----:B------:R-:W-:Y:S02]  /*70ce0*/  PRMT R55, R46, 0x7773, RZ ;  /* 0x000077732e377816 */ /* 0x000fe400000000ff */
[----:B------:R-:W-:Y:S01]  /*70cf0*/  ISETP.LT.AND P6, PT, R6, UR4, !P2 ;  /* 0x0000000406007c0c */ /* 0x000fe2000d7c1270 */
[----:B------:R-:W-:Y:S01]  /*70d00*/  ULDC UR4, c[0x0][0x228] ;  /* 0x00008a0000047ab9 */ /* 0x000fe20000000800 */
[----:B------:R-:W-:Y:S01]  /*70d10*/  ISETP.LT.AND P5, PT, R19, UR6, !P2 ;  /* 0x0000000613007c0c */ /* 0x000fe2000d7a1270 */
[----:B------:R-:W-:Y:S01]  /*70d20*/  ULDC UR6, c[0x0][0x228] ;  /* 0x00008a0000067ab9 */ /* 0x000fe20000000800 */
[----:B------:R-:W-:-:S02]  /*70d30*/  PRMT R54, R27, 0x7770, RZ ;  /* 0x000077701b367816 */ /* 0x000fc400000000ff */
[C---:B------:R-:W-:Y:S02]  /*70d40*/  PRMT R26, R27.reuse, 0x7771, RZ ;  /* 0x000077711b1a7816 */ /* 0x040fe400000000ff */
[----:B------:R-:W-:Y:S02]  /*70d50*/  PRMT R25, R27, 0x7772, RZ ;  /* 0x000077721b197816 */ /* 0x000fe400000000ff */
[C---:B------:R-:W-:Y:S02]  /*70d60*/  PRMT R3, R47.reuse, 0x7770, RZ ;  /* 0x000077702f037816 */ /* 0x040fe400000000ff */
        /* <DEDUP_REMOVED lines=10> */
[----:B------:R2:W-:Y:S04]  /*70e10*/  @P5 STG.E.U8 desc[UR32][R38.64], R54 ;  /* 0x0000003626005986 */ /* 0x0005e8000c101120 */
[----:B0-----:R-:W4:Y:S04]  /*70e20*/  LDL.LU.64 R44, [R1+0x4d0] ;  /* 0x0004d000012c7983 */ /* 0x001f280000300a00 */
[----:B------:R-:W4:Y:S04]  /*70e30*/  LDL.LU.64 R22, [R1+0x4c0] ;  /* 0x0004c00001167983 */ /* 0x000f280000300a00 */
[----:B------:R-:W4:Y:S04]  /*70e40*/  LDL.LU R47, [R1+0xf0] ;  /* 0x0000f000012f7983 */ /* 0x000f280000300800 */
[----:B------:R-:W4:Y:S04]  /*70e50*/  LDL.LU.64 R58, [R1+0x4a8] ;  /* 0x0004a800013a7983 */ /* 0x000f280000300a00 */
[----:B-1----:R-:W4:Y:S04]  /*70e60*/  LDL.LU.64 R36, [R1+0x4a0] ;  /* 0x0004a00001247983 */ /* 0x002f280000300a00 */
[----:B--2---:R-:W2:Y:S04]  /*70e70*/  LDL.LU.64 R38, [R1+0x2a38] ;  /* 0x002a380001267983 */ /* 0x004ea80000300a00 */
[----:B------:R0:W-:Y:S04]  /*70e80*/  @P6 STG.E.U8 desc[UR32][R28.64], R26 ;  /* 0x0000001a1c006986 */ /* 0x0001e8000c101120 */
[----:B------:R-:W2:Y:S04]  /*70e90*/  LDL.LU.64 R54, [R1+0x4b0] ;  /* 0x0004b00001367983 */ /* 0x000ea80000300a00 */
[----:B---3--:R-:W-:Y:S04]  /*70ea0*/  @P4 STG.E.U8 desc[UR32][R30.64], R25 ;  /* 0x000000191e004986 */ /* 0x008fe8000c101120 */
[----:B0-----:R-:W3:Y:S04]  /*70eb0*/  LDL.LU.64 R28, [R1+0x498] ;  /* 0x00049800011c7983 */ /* 0x001ee80000300a00 */
[----:B----4-:R0:W-:Y:S04]  /*70ec0*/  @P0 STG.E.U8 desc[UR32][R20.64], R27 ;  /* 0x0000001b14000986 */ /* 0x0101e8000c101120 */
[----:B0-----:R-:W4:Y:S01]  /*70ed0*/  LDL.LU.64 R26, [R1+0x4c8] ;  /* 0x0004c800011a7983 */ /* 0x001f220000300a00 */
[----:B------:R-:W-:Y:S01]  /*70ee0*/  ISETP.LT.AND P6, PT, R49, UR4, !P2 ;  /* 0x0000000431007c0c */ /* 0x000fe2000d7c1270 */
[----:B------:R-:W-:Y:S01]  /*70ef0*/  ULDC UR4, c[0x0][0x228] ;  /* 0x00008a0000047ab9 */ /* 0x000fe20000000800 */
[----:B------:R-:W-:Y:S01]  /*70f00*/  ISETP.LT.AND P5, PT, R60, UR6, !P2 ;  /* 0x000000063c007c0c */ /* 0x000fe2000d7a1270 */
[----:B------:R-:W3:Y:S01]  /*70f10*/  LDL.LU.64 R30, [R1+0x490] ;  /* 0x00049000011e7983 */ /* 0x000ee20000300a00 */
[----:B------:R-:W-:Y:S01]  /*70f20*/  ISETP.LT.AND P4, PT, R61, UR4, !P2 ;  /* 0x000000043d007c0c */ /* 0x000fe2000d781270 */
[----:B------:R-:W-:Y:S01]  /*70f30*/  ULDC UR4, c[0x0][0x228] ;  /* 0x00008a0000047ab9 */ /* 0x000fe20000000800 */
[----:B------:R-:W-:Y:S01]  /*70f40*/  ULDC UR6, c[0x0][0x228] ;  /* 0x00008a0000067ab9 */ /* 0x000fe20000000800 */
[----:B------:R-:W3:Y:S04]  /*70f50*/  LDL.LU.64 R20, [R1+0x480] ;  /* 0x0004800001147983 */ /* 0x000ee80000300a00 */
[----:B------:R-:W3:Y:S04]  /*70f60*/  LDL.LU R46, [R1+0xa0] ;  /* 0x0000a000012e7983 */ /* 0x000ee80000300800 */
[----:B------:R0:W-:Y:S04]  /*70f70*/  @P6 STG.E.U8 desc[UR32][R44.64], R3 ;  /* 0x000000032c006986 */ /* 0x0001e8000c101120 */
[----:B0-----:R-:W3:Y:S04]  /*70f80*/  LDL.LU.64 R44, [R1+0x2a30] ;  /* 0x002a3000012c7983 */ /* 0x001ee80000300a00 */
[----:B----4-:R-:W-:Y:S04]  /*70f90*/  @P5 STG.E.U8 desc[UR32][R26.64], R2 ;  /* 0x000000021a005986 */ /* 0x010fe8000c101120 */
[----:B------:R0:W-:Y:S04]  /*70fa0*/  @P4 STG.E.U8 desc[UR32][R22.64], R0 ;  /* 0x0000000016004986 */ /* 0x0001e8000c101120 */
[----:B0-----:R-:W4:Y:S01]  /*70fb0*/  LDL.LU.64 R22, [R1+0x478] ;  /* 0x0004780001167983 */ /* 0x001f220000300a00 */
        /* <DEDUP_REMOVED lines=10> */
[----:B--2---:R-:W-:Y:S04]  /*71060*/  @P2 STG.E.U8 desc[UR32][R54.64], R24 ;  /* 0x0000001836002986 */ /* 0x004fe8000c101120 */
        /* <DEDUP_REMOVED lines=9> */
[----:B---3--:R0:W-:Y:S01]  /*71100*/  @P4 STG.E.U8 desc[UR32][R28.64], R0 ;  /* 0x000000001c004986 */ /* 0x0081e2000c101120 */
[----:B------:R-:W-:Y:S01]  /*71110*/  ISETP.LT.AND P4, PT, R61, UR6, !P3 ;  /* 0x000000063d007c0c */ /* 0x000fe2000df81270 */
[----:B------:R-:W-:Y:S01]  /*71120*/  ULDC UR6, c[0x0][0x228] ;  /* 0x00008a0000067ab9 */ /* 0x000fe20000000800 */
[----:B------:R-:W-:Y:S01]  /*71130*/  PRMT R2, R47, 0x7773, RZ ;  /* 0x000077732f027816 */ /* 0x000fe200000000ff */
[----:B0-----:R-:W-:Y:S01]  /*71140*/  VIADD R0, R18, 0x19 ;  /* 0x0000001912007836 */ /* 0x001fe20000000000 */
[----:B------:R-:W2:Y:S04]  /*71150*/  LDL.LU.64 R28, [R1+0x460] ;  /* 0x00046000011c7983 */ /* 0x000ea80000300a00 */
[----:B------:R-:W-:Y:S01]  /*71160*/  ISETP.GE.AND P0, PT, R0, UR4, PT ;  /* 0x0000000400007c0c */ /* 0x000fe2000bf06270 */
[----:B------:R0:W-:Y:S01]  /*71170*/  @P2 STG.E.U8 desc[UR32][R30.64], R2 ;  /* 0x000000021e002986 */ /* 0x0001e2000c101120 */
[----:B------:R-:W-:Y:S01]  /*71180*/  PRMT R0, R46, 0x7770, RZ ;  /* 0x000077702e007816 */ /* 0x000fe200000000ff */
[----:B------:R-:W-:-:S04]  /*71190*/  ULDC UR4, c[0x0][0x228] ;  /* 0x00008a0000047ab9 */ /* 0x000fc80000000800 */
[----:B------:R1:W-:Y:S01]  /*711a0*/  @P5 STG.E.U8 desc[UR32][R20.64], R0 ;  /* 0x0000000014005986 */ /* 0x0003e2000c101120 */
[C---:B0-----:R-:W-:Y:S02]  /*711b0*/  PRMT R2, R46.reuse, 0x7771, RZ ;  /* 0x000077712e027816 */ /* 0x041fe400000000ff */
[----:B-1----:R-:W-:Y:S01]  /*711c0*/  PRMT R0, R46, 0x7772, RZ ;  /* 0x000077722e007816 */ /* 0x002fe200000000ff */
[----:B------:R-:W3:Y:S04]  /*711d0*/  LDL.LU.64 R20, [R1+0x458] ;  /* 0x0004580001147983 */ /* 0x000ee80000300a00 */
[----:B------:R-:W3:Y:S04]  /*711e0*/  LDL.LU.64 R24, [R1+0x450] ;  /* 0x0004500001187983 */ /* 0x000ee80000300a00 */
[----:B------:R-:W3:Y:S04]  /*711f0*/  LDL.LU.64 R58, [R1+0x448] ;  /* 0x00044800013a7983 */ /* 0x000ee80000300a00 */
[----:B----4-:R-:W-:Y:S04]  /*71200*/  @P6 STG.E.U8 desc[UR32][R22.64], R2 ;  /* 0x0000000216006986 */ /* 0x010fe8000c101120 */
[----:B------:R0:W-:Y:S04]  /*71210*/  @P4 STG.E.U8 desc[UR32][R44.64], R0 ;  /* 0x000000002c004986 */ /* 0x0001e8000c101120 */
[----:B0-----:R-:W4:Y:S01]  /*71220*/  LDL.LU.64 R44, [R1+0x2a28] ;  /* 0x002a2800012c7983 */ /* 0x001f220000300a00 */
[----:B------:R-:W-:Y:S01]  /*71230*/  ISETP.LT.AND P3, PT, R7, UR4, !P3 ;  /* 0x0000000407007c0c */ /* 0x000fe2000df61270 */
[----:B------:R-:W-:-:S02]  /*71240*/  ULDC UR4, c[0x0][0x228] ;  /* 0x00008a0000047ab9 */ /* 0x000fc40000000800 */
[----:B------:R-:W3:Y:S01]  /*71250*/  LDL.LU.64 R22, [R1+0x440] ;  /* 0x0004400001167983 */ /* 0x000ee20000300a00 */
[----:B------:R-:W-:Y:S01]  /*71260*/  ISETP.LT.AND P6, PT, R19, UR4, !P0 ;  /* 0x0000000413007c0c */ /* 0x000fe2000c7c1270 */
[----:B------:R-:W-:Y:S01]  /*71270*/  VIADD R2, R18, 0x1a ;  /* 0x0000001a12027836 */ /* 0x000fe20000000000 */
[----:B------:R-:W-:Y:S01]  /*71280*/  PRMT R0, R46, 0x7773, RZ ;  /* 0x000077732e007816 */ /* 0x000fe200000000ff */
[----:B------:R-:W3:Y:S01]  /*71290*/  LDL.LU R47, [R1+0x90] ;  /* 0x00009000012f7983 */ /* 0x000ee20000300800 */
[----:B------:R-:W-:Y:S01]  /*712a0*/  ISETP.LT.AND P5, PT, R6, UR6, !P0 ;  /* 0x0000000606007c0c */ /* 0x000fe2000c7a1270 */
[----:B------:R-:W-:Y:S01]  /*712b0*/  ULDC UR4, c[0x0][0x22c] ;  /* 0x00008b0000047ab9 */ /* 0x000fe20000000800 */
[----:B------:R-:W-:Y:S01]  /*712c0*/  ISETP.LT.AND P4, PT, R11, UR8, !P0 ;  /* 0x000000080b007c0c */ /* 0x000fe2000c781270 */
[----:B------:R-:W3:Y:S04]  /*712d0*/  LDL.LU.64 R26, [R1+0x428] ;  /* 0x00042800011a7983 */ /* 0x000ee80000300a00 */
[----:B--2---:R0:W-:Y:S01]  /*712e0*/  @P3 STG.E.U8 desc[UR32][R28.64], R0 ;  /* 0x000000001c003986 */ /* 0x0041e2000c101120 */
[----:B----4-:R-:W-:-:S03]  /*712f0*/  PRMT R3, R44, 0x7770, RZ ;  /* 0x000077702c037816 */ /* 0x010fc600000000ff */
[----:B------:R-:W2:Y:S01]  /*71300*/  LDL.LU.64 R36, [R1+0x420] ;  /* 0x0004200001247983 */ /* 0x000ea20000300a00 */
[----:B------:R-:W-:Y:S01]  /*71310*/  ISETP.GE.AND P2, PT, R2, UR4, PT ;  /* 0x0000000402007c0c */ /* 0x000fe2000bf46270 */
[----:B------:R-:W-:Y:S01]  /*71320*/  ULDC UR4, c[0x0][0x228] ;  /* 0x00008a0000047ab9 */ /* 0x000fe20000000800 */
[----:B------:R-:W-:Y:S01]  /*71330*/  ULDC UR6, c[0x0][0x228] ;  /* 0x00008a0000067ab9 */ /* 0x000fe20000000800 */
[----:B------:R-:W4:Y:S01]  /*71340*/  LDL.LU.64 R54, [R1+0x418] ;  /* 0x0004180001367983 */ /* 0x000f220000300a00 */
[----:B------:R-:W-:-:S03]  /*71350*/  ULDC UR8, c[0x0][0x228] ;  /* 0x00008a0000087ab9 */ /* 0x000fc60000000800 */
[----:B------:R-:W4:Y:S04]  /*71360*/  LDL.LU.64 R30, [R1+0x410] ;  /* 0x00041000011e7983 */ /* 0x000f280000300a00 */
[----:B0-----:R-:W4:Y:S04]  /*71370*/  LDL.LU R29, [R1+0xf4] ;  /* 0x0000f400011d7983 */ /* 0x001f280000300800 */
[----:B---3--:R0:W-:Y:S04]  /*71380*/  @P6 STG.E.U8 desc[UR32][R20.64], R3 ;  /* 0x0000000314006986 */ /* 0x0081e8000c101120 */
[----:B0-----:R-:W3:Y:S01]  /*71390*/  LDL.LU.64 R20, [R1+0x408] ;  /* 0x0004080001147983 */ /* 0x001ee20000300a00 */
[----:B------:R-:W-:Y:S01]  /*713a0*/  ISETP.LT.AND P3, PT, R48, UR4, !P0 ;  /* 0x0000000430007c0c */ /* 0x000fe2000c761270 */
[----:B------:R-:W-:Y:S01]  /*713b0*/  ULDC UR4, c[0x0][0x228] ;  /* 0x00008a0000047ab9 */ /* 0x000fe20000000800 */
[----:B------:R-:W-:-:S02]  /*713c0*/  PRMT R2, R44, 0x7771, RZ ;  /* 0x000077712c027816 */ /* 0x000fc400000000ff */
[----:B------:R-:W-:Y:S02]  /*713d0*/  PRMT R0, R44, 0x7772, RZ ;  /* 0x000077722c007816 */ /* 0x000fe400000000ff */
[----:B------:R-:W-:Y:S01]  /*713e0*/  ISETP.LT.AND P6, PT, R49, UR4, !P0 ;  /* 0x0000000431007c0c */ /* 0x000fe2000c7c1270 */
[----:B------:R-:W-:Y:S01]  /*713f0*/  @P5 STG.E.U8 desc[UR32][R24.64], R2 ;  /* 0x0000000218005986 */ /* 0x000fe2000c101120 */
[----:B------:R-:W-:Y:S01]  /*71400*/  ULDC UR4, c[0x0][0x228] ;  /* 0x00008a0000047ab9 */ /* 0x000fe20000000800 */
[----:B------:R-:W-:Y:S01]  /*71410*/  ISETP.LT.AND P5, PT, R60, UR6, !P0 ;  /* 0x000000063c007c0c */ /* 0x000fe2000c7a1270 */
[----:B------:R-:W-:Y:S01]  /*71420*/  ULDC UR6, c[0x0][0x228] ;  /* 0x00008a0000067ab9 */ /* 0x000fe20000000800 */
[----:B------:R0:W-:Y:S01]  /*71430*/  @P4 STG.E.U8 desc[UR32][R58.64], R0 ;  /* 0x000000003a004986 */ /* 0x0001e2000c101120 */
[----:B------:R-:W-:Y:S02]  /*71440*/  PRMT R44, R44, 0x7773, RZ ;  /* 0x000077732c2c7816 */ /* 0x000fe400000000ff */
[----:B------:R-:W-:Y:S01]  /*71450*/  ISETP.LT.AND P4, PT, R61, UR4, !P0 ;  /* 0x000000043d007c0c */ /* 0x000fe2000c781270 */
[----:B------:R-:W-:-:S02]  /*71460*/  ULDC UR4, c[0x0][0x228] ;  /* 0x00008a0000047ab9 */ /* 0x000fc40000000800 */
[----:B------:R1:W-:Y:S01]  /*71470*/  @P3 STG.E.U8 desc[UR32][R22.64], R44 ;  /* 0x0000002c16003986 */ /* 0x0003e2000c101120 */
[----:B------:R-:W-:Y:S01]  /*71480*/  ISETP.LT.AND P0, PT, R7, UR4, !P0 ;  /* 0x0000000407007c0c */ /* 0x000fe2000c701270 */
[----:B------:R-:W-:Y:S01]  /*71490*/  ULDC UR4, c[0x0][0x228] ;  /* 0x00008a0000047ab9 */ /* 0x000fe20000000800 */
[----:B0-----:R-:W-:Y:S02]  /*714a0*/  PRMT R0, R47, 0x7770, RZ ;  /* 0x000077702f007816 */ /* 0x001fe400000000ff */
[----:B------:R-:W-:Y:S01]  /*714b0*/  ISETP.LT.AND P3, PT, R19, UR6, !P2 ;  /* 0x0000000613007c0c */ /* 0x000fe2000d761270 */
[----:B------:R-:W-:Y:S01]  /*714c0*/  ULDC UR6, c[0x0][0x228] ;  /* 0x00008a0000067ab9 */ /* 0x000fe20000000800 */
[C---:B------:R-:W-:Y:S01]  /*714d0*/  PRMT R2, R47.reuse, 0x7771, RZ ;  /* 0x000077712f027816 */ /* 0x040fe200000000ff */
[----:B------:R0:W-:Y:S04]  /*714e0*/  @P6 STG.E.U8 desc[UR32][R26.64], R0 ;  /* 0x000000001a006986 */ /* 0x0001e8000c101120 */
[----:B-1----:R-:W3:Y:S04]  /*714f0*/  LDL.LU.64 R22, [R1+0x400] ;  /* 0x0004000001167983 */ /* 0x002ee80000300a00 */
[----:B------:R-:W3:Y:S01]  /*71500*/  LDL.LU R58, [R1+0xa4] ;  /* 0x0000a400013a7983 */ /* 0x000ee20000300800 */
[----:B0-----:R-:W-:-:S03]  /*71510*/  PRMT R0, R47, 0x7772, RZ ;  /* 0x000077722f007816 */ /* 0x001fc600000000ff */
[----:B--2---:R0:W-:Y:S04]  /*71520*/  @P5 STG.E.U8 desc[UR32][R36.64], R2 ;  /* 0x0000000224005986 */ /* 0x0041e8000c101120 */
[----:B----4-:R1:W-:Y:S01]  /*71530*/  @P4 STG.E.U8 desc[UR32][R54.64], R0 ;  /* 0x0000000036004986 */ /* 0x0103e2000c101120 */
[----:B0-----:R-:W-:-:S03]  /*71540*/  PRMT R2, R47, 0x7773, RZ ;  /* 0x000077732f027816 */ /* 0x001fc600000000ff */
[----:B------:R-:W2:Y:S01]  /*71550*/  LDL.LU.64 R36, [R1+0x3f8] ;  /* 0x0003f80001247983 */ /* 0x000ea20000300a00 */
[----:B-1----:R-:W-:-:S03]  /*71560*/  PRMT R0, R29, 0x7770, RZ ;  /* 0x000077701d007816 */ /* 0x002fc600000000ff */
[----:B------:R-:W4:Y:S04]  /*71570*/  LDL.LU.64 R46, [R1+0x3f0] ;  /* 0x0003f000012e7983 */ /* 0x000f280000300a00 */
[----:B------:R-:W4:Y:S04]  /*71580*/  LDL.LU.64 R24, [R1+0x3e0] ;  /* 0x0003e00001187983 */ /* 0x000f280000300a00 */
[----:B------:R-:W-:Y:S04]  /*71590*/  @P0 STG.E.U8 desc[UR32][R30.64], R2 ;  /* 0x000000021e000986 */ /* 0x000fe8000c101120 */
[----:B---3--:R0:W-:Y:S04]  /*715a0*/  @P3 STG.E.U8 desc[UR32][R20.64], R0 ;  /* 0x0000000014003986 */ /* 0x0081e8000c101120 */
[----:B0-----:R-:W3:Y:S01]  /*715b0*/  LDL.LU.64 R20, [R1+0x3d8] ;  /* 0x0003d80001147983 */ /* 0x001ee20000300a00 */
[----:B------:R-:W-:Y:S01]  /*715c0*/  ISETP.LT.AND P0, PT, R6, UR4, !P2 ;  /* 0x0000000406007c0c */ /* 0x000fe2000d701270 */
[----:B------:R-:W-:Y:S01]  /*715d0*/  ULDC UR4, c[0x0][0x228] ;  /* 0x00008a0000047ab9 */ /* 0x000fe20000000800 */
[----:B------:R-:W-:Y:S01]  /*715e0*/  VIADD R0, R18, 0x1b ;  /* 0x0000001b12007836 */ /* 0x000fe20000000000 */
[----:B------:R-:W-:Y:S01]  /*715f0*/  ISETP.LT.AND P4, PT, R11, UR4, !P2 ;  /* 0x000000040b007c0c */ /* 0x000fe2000d781270 */
[----:B------:R-:W3:Y:S01]  /*71600*/  LDL.LU.64 R26, [R1+0x3d0] ;  /* 0x0003d000011a7983 */ /* 0x000ee20000300a00 */
[----:B------:R-:W-:Y:S01]  /*71610*/  ISETP.LT.AND P5, PT, R48, UR6, !P2 ;  /* 0x0000000630007c0c */ /* 0x000fe2000d7a1270 */
[----:B------:R-:W-:Y:S01]  /*71620*/  ULDC UR4, c[0x0][0x22c] ;  /* 0x00008b0000047ab9 */ /* 0x000fe20000000800 */
[----:B------:R-:W-:Y:S01]  /*71630*/  PRMT R2, R29, 0x7771, RZ ;  /* 0x000077711d027816 */ /* 0x000fe200000000ff */
[----:B------:R-:W3:Y:S01]  /*71640*/  LDL.LU.64 R54, [R1+0x3b0] ;  /* 0x0003b00001367983 */ /* 0x000ee20000300a00 */
[----:B------:R-:W-:Y:S01]  /*71650*/  ISETP.LT.AND P6, PT, R49, UR8, !P2 ;  /* 0x0000000831007c0c */ /* 0x000fe2000d7c1270 */
[----:B------:R-:W-:Y:S01]  /*71660*/  ULDC UR6, c[0x0][0x228] ;  /* 0x00008a0000067ab9 */ /* 0x000fe20000000800 */
[----:B------:R-:W-:Y:S01]  /*71670*/  ISETP.GE.AND P3, PT, R0, UR4, PT ;  /* 0x0000000400007c0c */ /* 0x000fe2000bf66270 */
[----:B------:R-:W-:Y:S01]  /*71680*/  ULDC UR4, c[0x0][0x228] ;  /* 0x00008a0000047ab9 */ /* 0x000fe20000000800 */
[----:B------:R-:W3:Y:S01]  /*71690*/  LDL.LU.64 R30, [R1+0x3a8] ;  /* 0x0003a800011e7983 */ /* 0x000ee20000300a00 */
[----:B------:R-:W-:Y:S01]  /*716a0*/  PRMT R3, R29, 0x7772, RZ ;  /* 0x000077721d037816 */ /* 0x000fe200000000ff */
[----:B------:R-:W-:-:S02]  /*716b0*/  ULDC UR8, c[0x0][0x228] ;  /* 0x00008a0000087ab9 */ /* 0x000fc40000000800 */
[----:B------:R0:W-:Y:S01]  /*716c0*/  @P0 STG.E.U8 desc[UR32][R22.64], R2 ;  /* 0x0000000216000986 */ /* 0x0001e2000c101120 */
[----:B------:R-:W-:Y:S01]  /*716d0*/  ISETP.LT.AND P0, PT, R60, UR4, !P2 ;  /* 0x000000043c007c0c */ /* 0x000fe2000d701270 */
[----:B------:R-:W-:Y:S01]  /*716e0*/  ULDC UR4, c[0x0][0x228] ;  /* 0x00008a0000047ab9 */ /* 0x000fe20000000800 */
[----:B------:R-:W-:Y:S01]  /*716f0*/  PRMT R0, R58, 0x7770, RZ ;  /* 0x000077703a007816 */ /* 0x000fe200000000ff */
[----:B0-----:R-:W3:Y:S01]  /*71700*/  LDL.LU.64 R22, [R1+0x3a0] ;  /* 0x0003a00001167983 */ /* 0x001ee20000300a00 */
[----:B------:R-:W-:-:S03]  /*71710*/  PRMT R2, R29, 0x7773, RZ ;  /* 0x000077731d027816 */ /* 0x000fc600000000ff */
[----:B------:R-:W3:Y:S04]  /*71720*/  LDL.LU.64 R28, [R1+0x398] ;  /* 0x00039800011c7983 */ /* 0x000ee80000300a00 */
[----:B--2---:R0:W-:Y:S04]  /*71730*/  @P4 STG.E.U8 desc[UR32][R36.64], R3 ;  /* 0x0000000324004986 */ /* 0x0041e8000c101120 */
[----:B----4-:R1:W-:Y:S04]  /*71740*/  @P5 STG.E.U8 desc[UR32][R46.64], R2 ;  /* 0x000000022e005986 */ /* 0x0103e8000c101120 */
[----:B------:R2:W-:Y:S04]  /*71750*/  @P6 STG.E.U8 desc[UR32][R24.64], R0 ;  /* 0x0000000018006986 */ /* 0x0005e8000c101120 */
[----:B0-----:R-:W4:Y:S04]  /*71760*/  LDL.LU.64 R36, [R1+0x2a20] ;  /* 0x002a200001247983 */ /* 0x001f280000300a00 */
[----:B-1----:R-:W4:Y:S01]  /*71770*/  LDL.LU.64 R46, [R1+0x2a18] ;  /* 0x002a1800012e7983 */ /* 0x002f220000300a00 */
[----:B--2---:R-:W-:-:S05]  /*71780*/  PRMT R0, R58, 0x7771, RZ ;  /* 0x000077713a007816 */ /* 0x004fca00000000ff */
[----:B---3--:R0:W-:Y:S04]  /*71790*/  @P0 STG.E.U8 desc[UR32][R20.64], R0 ;  /* 0x0000000014000986 */ /* 0x0081e8000c101120 */
[----:B0-----:R-:W2:Y:S01]  /*717a0*/  LDL.LU.64 R20, [R1+0x390] ;  /* 0x0003900001147983 */ /* 0x001ea20000300a00 */
[----:B------:R-:W-:Y:S01]  /*717b0*/  ISETP.LT.AND P4, PT, R61, UR4, !P2 ;  /* 0x000000043d007c0c */ /* 0x000fe2000d781270 */
[----:B------:R-:W-:Y:S01]  /*717c0*/  ULDC UR4, c[0x0][0x228] ;  /* 0x00008a0000047ab9 */ /* 0x000fe20000000800 */
[----:B------:R-:W-:Y:S01]  /*717d0*/  ISETP.LT.AND P2, PT, R7, UR6, !P2 ;  /* 0x0000000607007c0c */ /* 0x000fe2000d741270 */
[----:B------:R-:W-:Y:S01]  /*717e0*/  ULDC UR6, c[0x0][0x228] ;  /* 0x00008a0000067ab9 */ /* 0x000fe20000000800 */
[----:B------:R-:W-:Y:S01]  /*717f0*/  ISETP.LT.AND P5, PT, R19, UR4, !P3 ;  /* 0x0000000413007c0c */ /* 0x000fe2000dfa1270 */
[----:B------:R-:W-:Y:S01]  /*71800*/  ULDC UR4, c[0x0][0x228] ;  /* 0x00008a0000047ab9 */ /* 0x000fe20000000800 */
[----:B------:R-:W-:Y:S01]  /*71810*/  PRMT R0, R58, 0x7772, RZ ;  /* 0x000077723a007816 */ /* 0x000fe200000000ff */
[----:B------:R-:W3:Y:S01]  /*71820*/  LDL.LU R59, [R1+0x94] ;  /* 0x00009400013b7983 */ /* 0x000ee20000300800 */
[----:B------:R-:W-:Y:S01]  /*71830*/  ISETP.LT.AND P6, PT, R6, UR4, !P3 ;  /* 0x0000000406007c0c */ /* 0x000fe2000dfc1270 */
[----:B------:R-:W-:Y:S01]  /*71840*/  ULDC UR4, c[0x0][0x228] ;  /* 0x00008a0000047ab9 */ /* 0x000fe20000000800 */
[----:B------:R-:W-:Y:S01]  /*71850*/  PRMT R2, R58, 0x7773, RZ ;  /* 0x000077733a027816 */ /* 0x000fe200000000ff */
[----:B------:R-:W4:Y:S04]  /*71860*/  LDL.LU.64 R24, [R1+0x380] ;  /* 0x0003800001187983 */ /* 0x000f280000300a00 */
[----:B------:R0:W-:Y:S04]  /*71870*/  @P4 STG.E.U8 desc[UR32][R26.64], R0 ;  /* 0x000000001a004986 */ /* 0x0001e8000c101120 */
[----:B------:R1:W-:Y:S01]  /*71880*/  @P2 STG.E.U8 desc[UR32][R54.64], R2 ;  /* 0x0000000236002986 */ /* 0x0003e2000c101120 */
[----:B------:R-:W-:Y:S01]  /*71890*/  ISETP.LT.AND P0, PT, R11, UR6, !P3 ;  /* 0x000000060b007c0c */ /* 0x000fe2000df01270 */
[----:B------:R-:W-:Y:S01]  /*718a0*/  ULDC UR6, c[0x0][0x228] ;  /* 0x00008a0000067ab9 */ /* 0x000fe20000000800 */
[C---:B0-----:R-:W-:Y:S01]  /*718b0*/  PRMT R0, R45.reuse, 0x7770, RZ ;  /* 0x000077702d007816 */ /* 0x041fe200000000ff */
[----:B------:R-:W4:Y:S01]  /*718c0*/  LDL.LU.64 R26, [R1+0x378] ;  /* 0x00037800011a7983 */ /* 0x000f220000300a00 */
[----:B-1----:R-:W-:-:S03]  /*718d0*/  PRMT R2, R45, 0x7771, RZ ;  /* 0x000077712d027816 */ /* 0x002fc600000000ff */
[----:B------:R0:W-:Y:S04]  /*718e0*/  @P5 STG.E.U8 desc[UR32][R30.64], R0 ;  /* 0x000000001e005986 */ /* 0x0001e8000c101120 */
[----:B------:R1:W-:Y:S01]  /*718f0*/  @P6 STG.E.U8 desc[UR32][R22.64], R2 ;  /* 0x0000000216006986 */ /* 0x0003e2000c101120 */
[----:B------:R-:W-:Y:S01]  /*71900*/  ISETP.LT.AND P6, PT, R48, UR4, !P3 ;  /* 0x0000000430007c0c */ /* 0x000fe2000dfc1270 */
[----:B------:R-:W-:Y:S01]  /*71910*/  ULDC UR4, c[0x0][0x228] ;  /* 0x00008a0000047ab9 */ /* 0x000fe20000000800 */
[C---:B0-----:R-:W-:Y:S02]  /*71920*/  PRMT R0, R45.reuse, 0x7772, RZ ;  /* 0x000077722d007816 */ /* 0x041fe400000000ff */
[----:B------:R-:W-:Y:S01]  /*71930*/  PRMT R45, R45, 0x7773, RZ ;  /* 0x000077732d2d7816 */ /* 0x000fe200000000ff */
[----:B-1----:R-:W4:Y:S04]  /*71940*/  LDL.LU.64 R22, [R1+0x370] ;  /* 0x0003700001167983 */ /* 0x002f280000300a00 */
[----:B------:R0:W-:Y:S04]  /*71950*/  @P0 STG.E.U8 desc[UR32][R28.64], R0 ;  /* 0x000000001c000986 */ /* 0x0001e8000c101120 */
[----:B0-----:R-:W4:Y:S04]  /*71960*/  LDL.LU.64 R28, [R1+0x368] ;  /* 0x00036800011c7983 */ /* 0x001f280000300a00 */
[----:B------:R-:W4:Y:S04]  /*71970*/  LDL.LU.64 R54, [R1+0x360] ;  /* 0x0003600001367983 */ /* 0x000f280000300a00 */
[----:B------:R-:W4:Y:S04]  /*71980*/  LDL.LU R58, [R1+0xf8] ;  /* 0x0000f800013a7983 */ /* 0x000f280000300800 */
[----:B--2---:R0:W-:Y:S04]  /*71990*/  @P6 STG.E.U8 desc[UR32][R20.64], R45 ;  /* 0x0000002d14006986 */ /* 0x0041e8000c101120 */
[----:B0-----:R-:W2:Y:S01]  /*719a0*/  LDL.LU.64 R44, [R1+0x388] ;  /* 0x00038800012c7983 */ /* 0x001ea20000300a00 */
[----:B------:R-:W-:-:S02]  /*719b0*/  ISETP.LT.AND P2, PT, R49, UR4, !P3 ;  /* 0x0000000431007c0c */ /* 0x000fc4000df41270 */
[----:B------:R-:W-:Y:S02]  /*719c0*/  ISETP.LT.AND P4, PT, R60, UR6, !P3 ;  /* 0x000000063c007c0c */ /* 0x000fe4000df81270 */
[----:B------:R-:W-:Y:S01]  /*719d0*/  ISETP.LT.AND P5, PT, R61, UR8, !P3 ;  /* 0x000000083d007c0c */ /* 0x000fe2000dfa1270 */
[----:B------:R-:W-:Y:S01]  /*719e0*/  VIADD R0, R18, 0x1c ;  /* 0x0000001c12007836 */ /* 0x000fe20000000000 */
[----:B------:R-:W-:Y:S01]  /*719f0*/  ULDC UR4, c[0x0][0x22c] ;  /* 0x00008b0000047ab9 */ /* 0x000fe20000000800 */
[C---:B---3--:R-:W-:Y:S01]  /*71a00*/  PRMT R3, R59.reuse, 0x7770, RZ ;  /* 0x000077703b037816 */ /* 0x048fe200000000ff */
[----:B------:R-:W3:Y:S01]  /*71a10*/  LDL.LU.64 R30, [R1+0x358] ;  /* 0x00035800011e7983 */ /* 0x000ee20000300a00 */
[C---:B------:R-:W-:Y:S01]  /*71a20*/  PRMT R2, R59.reuse, 0x7771, RZ ;  /* 0x000077713b027816 */ /* 0x040fe200000000ff */
[----:B------:R-:W-:Y:S01]  /*71a30*/  ULDC UR6, c[0x0][0x228] ;  /* 0x00008a0000067ab9 */ /* 0x000fe20000000800 */
[----:B------:R-:W-:Y:S01]  /*71a40*/  ISETP.GE.AND P0, PT, R0, UR4, PT ;  /* 0x0000000400007c0c */ /* 0x000fe2000bf06270 */
[----:B------:R-:W3:Y:S01]  /*71a50*/  LDL.LU.64 R20, [R1+0x350] ;  /* 0x0003500001147983 */ /* 0x000ee20000300a00 */
[----:B------:R-:W-:Y:S01]  /*71a60*/  PRMT R0, R59, 0x7772, RZ ;  /* 0x000077723b007816 */ /* 0x000fe200000000ff */
[----:B------:R-:W-:Y:S01]  /*71a70*/  ULDC UR4, c[0x0][0x228] ;  /* 0x00008a0000047ab9 */ /* 0x000fe20000000800 */
[----:B------:R-:W-:Y:S01]  /*71a80*/  ULDC UR8, c[0x0][0x228] ;  /* 0x00008a0000087ab9 */ /* 0x000fe20000000800 */
[----:B------:R-:W-:Y:S01]  /*71a90*/  ISETP.LT.AND P3, PT, R7, UR4, !P3 ;  /* 0x0000000407007c0c */ /* 0x000fe2000df61270 */
[----:B------:R-:W-:Y:S01]  /*71aa0*/  ULDC UR4, c[0x0][0x228] ;  /* 0x00008a0000047ab9 */ /* 0x000fe20000000800 */
[----:B--2---:R-:W-:Y:S04]  /*71ab0*/  @P2 STG.E.U8 desc[UR32][R44.64], R3 ;  /* 0x000000032c002986 */ /* 0x004fe8000c101120 */
[----:B----4-:R-:W-:Y:S04]  /*71ac0*/  @P4 STG.E.U8 desc[UR32][R24.64], R2 ;  /* 0x0000000218004986 */ /* 0x010fe8000c101120 */
[----:B------:R0:W-:Y:S04]  /*71ad0*/  @P5 STG.E.U8 desc[UR32][R26.64], R0 ;  /* 0x000000001a005986 */ /* 0x0001e8000c101120 */
[----:B0-----:R-:W2:Y:S01]  /*71ae0*/  LDL.LU R26, [R1+0xa8] ;  /* 0x0000a800011a7983 */ /* 0x001ea20000300800 */
[----:B------:R-:W-:Y:S01]  /*71af0*/  ISETP.LT.AND P2, PT, R19, UR4, !P0 ;  /* 0x0000000413007c0c */ /* 0x000fe2000c741270 */
[----:B------:R-:W-:Y:S01]  /*71b00*/  ULDC UR4, c[0x0][0x22c] ;  /* 0x00008b0000047ab9 */ /* 0x000fe20000000800 */
[----:B------:R-:W-:-:S02]  /*71b10*/  PRMT R0, R59, 0x7773, RZ ;  /* 0x000077733b007816 */ /* 0x000fc400000000ff */
[----:B------:R-:W-:-:S03]  /*71b20*/  PRMT R3, R58, 0x7770, RZ ;  /* 0x000077703a037816 */ /* 0x000fc600000000ff */
[----:B------:R0:W-:Y:S06]  /*71b30*/  @P3 STG.E.U8 desc[UR32][R22.64], R0 ;  /* 0x0000000016003986 */ /* 0x0001ec000c101120 */
[----:B------:R1:W-:Y:S04]  /*71b40*/  @P2 STG.E.U8 desc[UR32][R28.64], R3 ;  /* 0x000000031c002986 */ /* 0x0003e8000c101120 */
[----:B0-----:R-:W4:Y:S04]  /*71b50*/  LDL.LU.64 R22, [R1+0x338] ;  /* 0x0003380001167983 */ /* 0x001f280000300a00 */
[----:B-1----:R-:W4:Y:S01]  /*71b60*/  LDL.LU.64 R28, [R1+0x330] ;  /* 0x00033000011c7983 */ /* 0x002f220000300a00 */
[----:B------:R-:W-:Y:S01]  /*71b70*/  ISETP.LT.AND P5, PT, R6, UR6, !P0 ;  /* 0x0000000606007c0c */ /* 0x000fe2000c7a1270 */
[----:B------:R-:W-:Y:S01]  /*71b80*/  ULDC UR6, c[0x0][0x228] ;  /* 0x00008a0000067ab9 */ /* 0x000fe20000000800 */
[----:B------:R-:W-:Y:S01]  /*71b90*/  VIADD R0, R18, 0x1d ;  /* 0x0000001d12007836 */ /* 0x000fe20000000000 */
[----:B------:R-:W-:Y:S01]  /*71ba0*/  ISETP.LT.AND P3, PT, R11, UR6, !P0 ;  /* 0x000000060b007c0c */ /* 0x000fe2000c761270 */
[----:B------:R-:W-:Y:S01]  /*71bb0*/  ULDC UR6, c[0x0][0x228] ;  /* 0x00008a0000067ab9 */ /* 0x000fe20000000800 */
[----:B------:R-:W-:-:S02]  /*71bc0*/  PRMT R2, R58, 0x7771, RZ ;  /* 0x000077713a027816 */ /* 0x000fc400000000ff */
[----:B------:R-:W-:Y:S01]  /*71bd0*/  ISETP.GE.AND P6, PT, R0, UR4, PT ;  /* 0x0000000400007c0c */ /* 0x000fe2000bfc6270 */
[----:B------:R-:W-:Y:S01]  /*71be0*/  ULDC UR4, c[0x0][0x228] ;  /* 0x00008a0000047ab9 */ /* 0x000fe20000000800 */
[----:B------:R-:W-:Y:S01]  /*71bf0*/  ISETP.LT.AND P4, PT, R48, UR8, !P0 ;  /* 0x0000000830007c0c */ /* 0x000fe2000c781270 */
[----:B------:R-:W-:Y:S01]  /*71c00*/  ULDC UR8, c[0x0][0x228] ;  /* 0x00008a0000087ab9 */ /* 0x000fe20000000800 */
[----:B------:R-:W-:Y:S01]  /*71c10*/  ISETP.LT.AND P2, PT, R49, UR4, !P0 ;  /* 0x0000000431007c0c */ /* 0x000fe2000c741270 */
[----:B------:R-:W-:Y:S01]  /*71c20*/  ULDC UR4, c[0x0][0x228] ;  /* 0x00008a0000047ab9 */ /* 0x000fe20000000800 */
[----:B------:R0:W-:Y:S01]  /*71c30*/  @P5 STG.E.U8 desc[UR32][R54.64], R2 ;  /* 0x0000000236005986 */ /* 0x0001e2000c101120 */
[C---:B------:R-:W-:Y:S02]  /*71c40*/  PRMT R0, R58.reuse, 0x7773, RZ ;  /* 0x000077733a007816 */ /* 0x040fe400000000ff */
[----:B0-----:R-:W-:Y:S01]  /*71c50*/  PRMT R2, R58, 0x7772, RZ ;  /* 0x000077723a027816 */ /* 0x001fe200000000ff */
[----:B------:R-:W4:Y:S04]  /*71c60*/  LDL.LU.64 R54, [R1+0x318] ;  /* 0x0003180001367983 */ /* 0x000f280000300a00 */
[----:B---3--:R-:W-:Y:S04]  /*71c70*/  @P3 STG.E.U8 desc[UR32][R30.64], R2 ;  /* 0x000000021e003986 */ /* 0x008fe8000c101120 */
[----:B------:R-:W3:Y:S04]  /*71c80*/  LDL.LU.64 R58, [R1+0x310] ;  /* 0x00031000013a7983 */ /* 0x000ee80000300a00 */
[----:B------:R0:W-:Y:S04]  /*71c90*/  @P4 STG.E.U8 desc[UR32][R20.64], R0 ;  /* 0x0000000014004986 */ /* 0x0001e8000c101120 */
[----:B0-----:R-:W3:Y:S04]  /*71ca0*/  LDL.LU.64 R20, [R1+0x308] ;  /* 0x0003080001147983 */ /* 0x001ee80000300a00 */
[----:B------:R-:W3:Y:S01]  /*71cb0*/  LDL.LU.64 R30, [R1+0x300] ;  /* 0x00030000011e7983 */ /* 0x000ee20000300a00 */
[----:B------:R-:W-:-:S02]  /*71cc0*/  ISETP.LT.AND P4, PT, R60, UR4, !P0 ;  /* 0x000000043c007c0c */ /* 0x000fc4000c781270 */
[----:B------:R-:W-:Y:S01]  /*71cd0*/  ISETP.LT.AND P5, PT, R61, UR6, !P0 ;  /* 0x000000063d007c0c */ /* 0x000fe2000c7a1270 */
[----:B------:R-:W-:Y:S01]  /*71ce0*/  VIADD R0, R18, 0x1e ;  /* 0x0000001e12007836 */ /* 0x000fe20000000000 */
[----:B------:R-:W-:Y:S01]  /*71cf0*/  ULDC UR4, c[0x0][0x22c] ;  /* 0x00008b0000047ab9 */ /* 0x000fe20000000800 */
[----:B------:R-:W-:-:S03]  /*71d00*/  ULDC UR6, c[0x0][0x228] ;  /* 0x00008a0000067ab9 */ /* 0x000fc60000000800 */
[----:B------:R-:W-:Y:S01]  /*71d10*/  ISETP.GE.AND P3, PT, R0, UR4, PT ;  /* 0x0000000400007c0c */ /* 0x000fe2000bf66270 */
[----:B------:R-:W-:Y:S01]  /*71d20*/  ULDC UR4, c[0x0][0x228] ;  /* 0x00008a0000047ab9 */ /* 0x000fe20000000800 */
[----:B--2---:R-:W-:-:S05]  /*71d30*/  PRMT R2, R26, 0x7770, RZ ;  /* 0x000077701a027816 */ /* 0x004fca00000000ff */
[----:B------:R0:W-:Y:S04]  /*71d40*/  @P2 STG.E.U8 desc[UR32][R46.64], R2 ;  /* 0x000000022e002986 */ /* 0x0001e8000c101120 */
[----:B0-----:R-:W2:Y:S01]  /*71d50*/  LDL.LU.64 R46, [R1+0x2a10] ;  /* 0x002a1000012e7983 */ /* 0x001ea20000300a00 */
[C---:B------:R-:W-:Y:S02]  /*71d60*/  PRMT R2, R26.reuse, 0x7771, RZ ;  /* 0x000077711a027816 */ /* 0x040fe400000000ff */
[----:B------:R-:W-:Y:S01]  /*71d70*/  PRMT R0, R26, 0x7772, RZ ;  /* 0x000077721a007816 */ /* 0x000fe200000000ff */
[----:B------:R-:W3:Y:S04]  /*71d80*/  LDL.LU R56, [R1+0x98] ;  /* 0x0000980001387983 */ /* 0x000ee80000300800 */
[----:B----4-:R0:W-:Y:S04]  /*71d90*/  @P4 STG.E.U8 desc[UR32][R22.64], R2 ;  /* 0x0000000216004986 */ /* 0x0101e8000c101120 */
[----:B------:R1:W-:Y:S04]  /*71da0*/  @P5 STG.E.U8 desc[UR32][R28.64], R0 ;  /* 0x000000001c005986 */ /* 0x0003e8000c101120 */
[----:B0-----:R-:W4:Y:S04]  /*71db0*/  LDL.LU.64 R22, [R1+0x2f8] ;  /* 0x0002f80001167983 */ /* 0x001f280000300a00 */
[----:B-1----:R-:W4:Y:S01]  /*71dc0*/  LDL.LU.64 R28, [R1+0x2e0] ;  /* 0x0002e000011c7983 */ /* 0x002f220000300a00 */
[----:B------:R-:W-:Y:S01]  /*71dd0*/  ISETP.LT.AND P0, PT, R7, UR4, !P0 ;  /* 0x0000000407007c0c */ /* 0x000fe2000c701270 */
[----:B------:R-:W-:Y:S01]  /*71de0*/  ULDC UR4, c[0x0][0x228] ;  /* 0x00008a0000047ab9 */ /* 0x000fe20000000800 */
[----:B------:R-:W-:Y:S01]  /*71df0*/  ISETP.LT.AND P2, PT, R19, UR6, !P6 ;  /* 0x0000000613007c0c */ /* 0x000fe2000f741270 */
[----:B------:R-:W4:Y:S01]  /*71e00*/  LDL.LU.64 R24, [R1+0x2d8] ;  /* 0x0002d80001187983 */ /* 0x000f220000300a00 */
[----:B------:R-:W-:Y:S01]  /*71e10*/  ISETP.LT.AND P5, PT, R6, UR4, !P6 ;  /* 0x0000000406007c0c */ /* 0x000fe2000f7a1270 */
[----:B------:R-:W-:Y:S01]  /*71e20*/  ULDC UR4, c[0x0][0x228] ;  /* 0x00008a0000047ab9 */ /* 0x000fe20000000800 */
[----:B------:R-:W-:Y:S01]  /*71e30*/  PRMT R2, R26, 0x7773, RZ ;  /* 0x000077731a027816 */ /* 0x000fe200000000ff */
[----:B------:R-:W-:Y:S01]  /*71e40*/  ULDC UR6, c[0x0][0x228] ;  /* 0x00008a0000067ab9 */ /* 0x000fe20000000800 */
[----:B------:R-:W4:Y:S05]  /*71e50*/  LDL.LU.64 R26, [R1+0x2d0] ;  /* 0x0002d000011a7983 */ /* 0x000f2a0000300a00 */
[----:B------:R0:W-:Y:S01]  /*71e60*/  @P0 STG.E.U8 desc[UR32][R54.64], R2 ;  /* 0x0000000236000986 */ /* 0x0001e2000c101120 */
[----:B------:R-:W-:Y:S01]  /*71e70*/  ISETP.LT.AND P4, PT, R11, UR4, !P6 ;  /* 0x000000040b007c0c */ /* 0x000fe2000f781270 */
[----:B------:R-:W-:Y:S01]  /*71e80*/  ULDC UR4, c[0x0][0x228] ;  /* 0x00008a0000047ab9 */ /* 0x000fe20000000800 */
[----:B--2---:R-:W-:-:S02]  /*71e90*/  PRMT R0, R46, 0x7770, RZ ;  /* 0x000077702e007816 */ /* 0x004fc400000000ff */
[----:B0-----:R-:W-:-:S03]  /*71ea0*/  PRMT R2, R46, 0x7771, RZ ;  /* 0x000077712e027816 */ /* 0x001fc600000000ff */
[----:B---3--:R-:W-:Y:S04]  /*71eb0*/  @P2 STG.E.U8 desc[UR32][R58.64], R0 ;  /* 0x000000003a002986 */ /* 0x008fe8000c101120 */
[----:B------:R0:W-:Y:S01]  /*71ec0*/  @P5 STG.E.U8 desc[UR32][R20.64], R2 ;  /* 0x0000000214005986 */ /* 0x0001e2000c101120 */
[----:B------:R-:W-:Y:S01]  /*71ed0*/  ISETP.LT.AND P2, PT, R48, UR4, !P6 ;  /* 0x0000000430007c0c */ /* 0x000fe2000f741270 */
[----:B------:R-:W-:Y:S01]  /*71ee0*/  ULDC UR4, c[0x0][0x22c] ;  /* 0x00008b0000047ab9 */ /* 0x000fe20000000800 */
[----:B------:R-:W-:Y:S01]  /*71ef0*/  ISETP.LT.AND P5, PT, R49, UR6, !P6 ;  /* 0x0000000631007c0c */ /* 0x000fe2000f7a1270 */
[----:B------:R-:W-:Y:S01]  /*71f00*/  ULDC UR6, c[0x0][0x228] ;  /* 0x00008a0000067ab9 */ /* 0x000fe20000000800 */
[----:B0-----:R-:W2:Y:S04]  /*71f10*/  LDL.LU R20, [R1+0xfc] ;  /* 0x0000fc0001147983 */ /* 0x001ea80000300800 */
[----:B------:R-:W3:Y:S04]  /*71f20*/  LDL.LU.64 R54, [R1+0x2c8] ;  /* 0x0002c80001367983 */ /* 0x000ee80000300a00 */
[----:B------:R-:W3:Y:S01]  /*71f30*/  LDL.LU.64 R58, [R1+0x2c0] ;  /* 0x0002c000013a7983 */ /* 0x000ee20000300a00 */
[----:B------:R-:W-:-:S02]  /*71f40*/  PRMT R0, R46, 0x7772, RZ ;  /* 0x000077722e007816 */ /* 0x000fc400000000ff */
[----:B------:R-:W-:-:S03]  /*71f50*/  PRMT R46, R46, 0x7773, RZ ;  /* 0x000077732e2e7816 */ /* 0x000fc600000000ff */
[----:B------:R0:W-:Y:S04]  /*71f60*/  @P4 STG.E.U8 desc[UR32][R30.64], R0 ;  /* 0x000000001e004986 */ /* 0x0001e8000c101120 */
[----:B----4-:R1:W-:Y:S01]  /*71f70*/  @P2 STG.E.U8 desc[UR32][R22.64], R46 ;  /* 0x0000002e16002986 */ /* 0x0103e2000c101120 */
[----:B0-----:R-:W-:-:S03]  /*71f80*/  PRMT R0, R56, 0x7770, RZ ;  /* 0x0000777038007816 */ /* 0x001fc600000000ff */
[----:B------:R-:W4:Y:S04]  /*71f90*/  LDL.LU.64 R30, [R1+0x2b8] ;  /* 0x0002b800011e7983 */ /* 0x000f280000300a00 */
[----:B------:R0:W-:Y:S04]  /*71fa0*/  @P5 STG.E.U8 desc[UR32][R28.64], R0 ;  /* 0x000000001c005986 */ /* 0x0001e8000c101120 */
[----:B-1----:R-:W4:Y:S04]  /*71fb0*/  LDL.LU.64 R22, [R1+0x2b0] ;  /* 0x0002b00001167983 */ /* 0x002f280000300a00 */
[----:B0-----:R-:W4:Y:S04]  /*71fc0*/  LDL.LU.64 R28, [R1+0x2a8] ;  /* 0x0002a800011c7983 */ /* 0x001f280000300a00 */
[----:B------:R-:W4:Y:S01]  /*71fd0*/  LDL.LU R21, [R1+0xac] ;  /* 0x0000ac0001157983 */ /* 0x000f220000300800 */
[----:B------:R-:W-:Y:S01]  /*71fe0*/  ISETP.LT.AND P0, PT, R60, UR6, !P6 ;  /* 0x000000063c007c0c */ /* 0x000fe2000f701270 */
[----:B------:R-:W-:Y:S01]  /*71ff0*/  VIADD R2, R18, 0x1f ;  /* 0x0000001f12027836 */ /* 0x000fe20000000000 */
[----:B------:R-:W-:Y:S01]  /*72000*/  ISETP.LT.AND P4, PT, R61, UR8, !P6 ;  /* 0x000000083d007c0c */ /* 0x000fe2000f781270 */
[----:B------:R-:W-:Y:S01]  /*72010*/  ULDC UR6, c[0x0][0x228] ;  /* 0x00008a0000067ab9 */ /* 0x000fe20000000800 */
[----:B------:R-:W-:Y:S01]  /*72020*/  PRMT R0, R56, 0x7772, RZ ;  /* 0x0000777238007816 */ /* 0x000fe200000000ff */
[----:B------:R-:W4:Y:S01]  /*72030*/  LDL.LU.64 R44, [R1+0x2a0] ;  /* 0x0002a000012c7983 */ /* 0x000f220000300a00 */
[----:B------:R-:W-:Y:S01]  /*72040*/  ISETP.GE.AND P2, PT, R2, UR4, PT ;  /* 0x0000000402007c0c */ /* 0x000fe2000bf46270 */
[----:B------:R-:W-:Y:S01]  /*72050*/  ULDC UR4, c[0x0][0x228] ;  /* 0x00008a0000047ab9 */ /* 0x000fe20000000800 */
[----:B------:R-:W-:Y:S01]  /*72060*/  PRMT R2, R56, 0x7771, RZ ;  /* 0x0000777138027816 */ /* 0x000fe200000000ff */
[----:B------:R-:W-:Y:S01]  /*72070*/  ULDC UR8, c[0x0][0x228] ;  /* 0x00008a0000087ab9 */ /* 0x000fe20000000800 */
[----:B------:R-:W-:Y:S01]  /*72080*/  ISETP.LT.AND P6, PT, R7, UR4, !P6 ;  /* 0x0000000407007c0c */ /* 0x000fe2000f7c1270 */
[----:B------:R-:W-:-:S02]  /*72090*/  ULDC UR4, c[0x0][0x228] ;  /* 0x00008a0000047ab9 */ /* 0x000fc40000000800 */
[----:B------:R-:W-:Y:S01]  /*720a0*/  @P0 STG.E.U8 desc[UR32][R24.64], R2 ;  /* 0x0000000218000986 */ /* 0x000fe2000c101120 */
[----:B------:R-:W-:Y:S01]  /*720b0*/  ISETP.LT.AND P0, PT, R19, UR6, !P3 ;  /* 0x0000000613007c0c */ /* 0x000fe2000df01270 */
[----:B------:R-:W-:Y:S02]  /*720c0*/  ULDC UR6, c[0x0][0x228] ;  /* 0x00008a0000067ab9 */ /* 0x000fe40000000800 */
[----:B------:R0:W-:Y:S01]  /*720d0*/  @P4 STG.E.U8 desc[UR32][R26.64], R0 ;  /* 0x000000001a004986 */ /* 0x0001e2000c101120 */
[----:B------:R-:W-:Y:S01]  /*720e0*/  ISETP.LT.AND P4, PT, R6, UR4, !P3 ;  /* 0x0000000406007c0c */ /* 0x000fe2000df81270 */
[----:B------:R-:W-:Y:S01]  /*720f0*/  ULDC UR4, c[0x0][0x22c] ;  /* 0x00008b0000047ab9 */ /* 0x000fe20000000800 */
[----:B------:R-:W-:Y:S01]  /*72100*/  ISETP.LT.AND P5, PT, R11, UR6, !P3 ;  /* 0x000000060b007c0c */ /* 0x000fe2000dfa1270 */
[----:B------:R-:W-:Y:S01]  /*72110*/  ULDC UR6, c[0x0][0x228] ;  /* 0x00008a0000067ab9 */ /* 0x000fe20000000800 */
[----:B0-----:R-:W-:Y:S02]  /*72120*/  PRMT R0, R56, 0x7773, RZ ;  /* 0x0000777338007816 */ /* 0x001fe400000000ff */
[----:B--2---:R-:W-:-:S03]  /*72130*/  PRMT R2, R20, 0x7770, RZ ;  /* 0x0000777014027816 */ /* 0x004fc600000000ff */
[----:B---3--:R0:W-:Y:S04]  /*72140*/  @P6 STG.E.U8 desc[UR32][R54.64], R0 ;  /* 0x0000000036006986 */ /* 0x0081e8000c101120 */
[----:B------:R1:W-:Y:S01]  /*72150*/  @P0 STG.E.U8 desc[UR32][R58.64], R2 ;  /* 0x000000023a000986 */ /* 0x0003e2000c101120 */
[----:B------:R-:W-:Y:S01]  /*72160*/  ISETP.LT.AND P6, PT, R48, UR8, !P3 ;  /* 0x0000000830007c0c */ /* 0x000fe2000dfc1270 */
[----:B------:R-:W-:Y:S02]  /*72170*/  ULDC UR8, c[0x0][0x228] ;  /* 0x00008a0000087ab9 */ /* 0x000fe40000000800 */
[----:B0-----:R-:W2:Y:S04]  /*72180*/  LDL.LU.64 R54, [R1+0x298] ;  /* 0x0002980001367983 */ /* 0x001ea80000300a00 */
[----:B-1----:R-:W3:Y:S01]  /*72190*/  LDL.LU.64 R58, [R1+0x290] ;  /* 0x00029000013a7983 */ /* 0x002ee20000300a00 */
[----:B------:R-:W-:Y:S01]  /*721a0*/  VIADD R0, R18, 0x20 ;  /* 0x0000002012007836 */ /* 0x000fe20000000000 */
[----:B------:R-:W-:-:S02]  /*721b0*/  PRMT R3, R20, 0x7771, RZ ;  /* 0x0000777114037816 */ /* 0x000fc400000000ff */
[----:B------:R-:W-:Y:S02]  /*721c0*/  PRMT R2, R20, 0x7772, RZ ;  /* 0x0000777214027816 */ /* 0x000fe400000000ff */
[----:B------:R-:W-:Y:S01]  /*721d0*/  ISETP.GE.AND P0, PT, R0, UR4, PT ;  /* 0x0000000400007c0c */ /* 0x000fe2000bf06270 */
[----:B----4-:R0:W-:Y:S01]  /*721e0*/  @P4 STG.E.U8 desc[UR32][R30.64], R3 ;  /* 0x000000031e004986 */ /* 0x0101e2000c101120 */
[----:B------:R-:W-:Y:S01]  /*721f0*/  PRMT R0, R20, 0x7773, RZ ;  /* 0x0000777314007816 */ /* 0x000fe200000000ff */
[----:B------:R-:W-:Y:S02]  /*72200*/  ULDC UR4, c[0x0][0x228] ;  /* 0x00008a0000047ab9 */ /* 0x000fe40000000800 */
[----:B------:R1:W-:Y:S04]  /*72210*/  @P5 STG.E.U8 desc[UR32][R22.64], R2 ;  /* 0x0000000216005986 */ /* 0x0003e8000c101120 */
[----:B0-----:R-:W4:Y:S04]  /*72220*/  LDL.LU.64 R30, [R1+0x280] ;  /* 0x00028000011e7983 */ /* 0x001f280000300a00 */
[----:B------:R-:W4:Y:S04]  /*72230*/  LDL.LU R56, [R1+0x9c] ;  /* 0x00009c0001387983 */ /* 0x000f280000300800 */
[----:B------:R0:W-:Y:S01]  /*72240*/  @P6 STG.E.U8 desc[UR32][R28.64], R0 ;  /* 0x000000001c006986 */ /* 0x0001e2000c101120 */
[----:B------:R-:W-:-:S03]  /*72250*/  PRMT R24, R21, 0x7770, RZ ;  /* 0x0000777015187816 */ /* 0x000fc600000000ff */
[----:B-1----:R-:W4:Y:S01]  /*72260*/  LDL.LU.64 R22, [R1+0x278] ;  /* 0x0002780001167983 */ /* 0x002f220000300a00 */
[C---:B------:R-:W-:Y:S02]  /*72270*/  PRMT R3, R21.reuse, 0x7771, RZ ;  /* 0x0000777115037816 */ /* 0x040fe400000000ff */
[C---:B------:R-:W-:Y:S01]  /*72280*/  PRMT R2, R21.reuse, 0x7772, RZ ;  /* 0x0000777215027816 */ /* 0x040fe200000000ff */
[----:B0-----:R-:W4:Y:S01]  /*72290*/  LDL.LU.64 R28, [R1+0x270] ;  /* 0x00027000011c7983 */ /* 0x001f220000300a00 */
[----:B------:R-:W-:-:S03]  /*722a0*/  PRMT R0, R21, 0x7773, RZ ;  /* 0x0000777315007816 */ /* 0x000fc600000000ff */
[----:B------:R-:W4:Y:S01]  /*722b0*/  LDL.LU.64 R20, [R1+0x268] ;  /* 0x0002680001147983 */ /* 0x000f220000300a00 */
[----:B------:R-:W-:Y:S01]  /*722c0*/  ISETP.LT.AND P4, PT, R49, UR4, !P3 ;  /* 0x0000000431007c0c */ /* 0x000fe2000df81270 */
[----:B------:R-:W-:Y:S01]  /*722d0*/  ULDC UR4, c[0x0][0x228] ;  /* 0x00008a0000047ab9 */ /* 0x000fe20000000800 */
[----:B------:R-:W-:Y:S01]  /*722e0*/  ISETP.LT.AND P5, PT, R60, UR6, !P3 ;  /* 0x000000063c007c0c */ /* 0x000fe2000dfa1270 */
[----:B------:R-:W-:Y:S01]  /*722f0*/  ULDC UR6, c[0x0][0x228] ;  /* 0x00008a0000067ab9 */ /* 0x000fe20000000800 */
[----:B------:R-:W-:Y:S01]  /*72300*/  ISETP.LT.AND P6, PT, R61, UR8, !P3 ;  /* 0x000000083d007c0c */ /* 0x000fe2000dfc1270 */
[----:B------:R-:W-:Y:S01]  /*72310*/  ULDC UR8, c[0x0][0x228] ;  /* 0x00008a0000087ab9 */ /* 0x000fe20000000800 */
[----:B------:R-:W-:Y:S01]  /*72320*/  ISETP.LT.AND P3, PT, R7, UR4, !P3 ;  /* 0x0000000407007c0c */ /* 0x000fe2000df61270 */
[----:B------:R-:W-:-:S06]  /*72330*/  ULDC UR4, c[0x0][0x228] ;  /* 0x00008a0000047ab9 */ /* 0x000fcc0000000800 */
[----:B------:R-:W-:Y:S01]  /*72340*/  @P4 STG.E.U8 desc[UR32][R44.64], R24 ;  /* 0x000000182c004986 */ /* 0x000fe2000c101120 */
[----:B------:R-:W-:Y:S01]  /*72350*/  ISETP.LT.AND P4, PT, R11, UR6, !P2 ;  /* 0x000000060b007c0c */ /* 0x000fe2000d781270 */
[----:B------:R-:W-:Y:S01]  /*72360*/  ULDC UR6, c[0x0][0x228] ;  /* 0x00008a0000067ab9 */ /* 0x000fe20000000800 */
[C---:B------:R-:W-:Y:S02]  /*72370*/  PRMT R27, R47.reuse, 0x7770, RZ ;  /* 0x000077702f1b7816 */ /* 0x040fe400000000ff */
[C---:B------:R-:W-:Y:S02]  /*72380*/  PRMT R26, R47.reuse, 0x7771, RZ ;  /* 0x000077712f1a7816 */ /* 0x040fe400000000ff */
[----:B------:R-:W-:Y:S01]  /*72390*/  PRMT R25, R47, 0x7772, RZ ;  /* 0x000077722f197816 */ /* 0x000fe200000000ff */
[----:B--2---:R-:W-:Y:S04]  /*723a0*/  @P5 STG.E.U8 desc[UR32][R54.64], R3 ;  /* 0x0000000336005986 */ /* 0x004fe8000c101120 */
[----:B---3--:R0:W-:Y:S01]  /*723b0*/  @P6 STG.E.U8 desc[UR32][R58.64], R2 ;  /* 0x000000023a006986 */ /* 0x0081e2000c101120 */
[----:B------:R-:W-:Y:S01]  /*723c0*/  ISETP.LT.AND P6, PT, R19, UR4, !P2 ;  /* 0x0000000413007c0c */ /* 0x000fe2000d7c1270 */
[----:B------:R-:W-:-:S02]  /*723d0*/  ULDC UR4, c[0x0][0x228] ;  /* 0x00008a0000047ab9 */ /* 0x000fc40000000800 */
[----:B------:R-:W-:Y:S01]  /*723e0*/  ISETP.LT.AND P5, PT, R6, UR4, !P2 ;  /* 0x0000000406007c0c */ /* 0x000fe2000d7a1270 */
[----:B------:R-:W-:Y:S01]  /*723f0*/  ULDC UR4, c[0x0][0x228] ;  /* 0x00008a0000047ab9 */ /* 0x000fe20000000800 */
[----:B0-----:R-:W2:Y:S04]  /*72400*/  LDL.LU.64 R58, [R1+0x240] ;  /* 0x00024000013a7983 */ /* 0x001ea80000300a00 */
[----:B------:R-:W3:Y:S04]  /*72410*/  LDL.LU.64 R54, [R1+0x230] ;  /* 0x0002300001367983 */ /* 0x000ee80000300a00 */
[----:B----4-:R0:W-:Y:S04]  /*72420*/  @P3 STG.E.U8 desc[UR32][R30.64], R0 ;  /* 0x000000001e003986 */ /* 0x0101e8000c101120 */
[----:B------:R1:W-:Y:S04]  /*72430*/  @P6 STG.E.U8 desc[UR32][R22.64], R27 ;  /* 0x0000001b16006986 */ /* 0x0003e8000c101120 */
[----:B0-----:R-:W4:Y:S04]  /*72440*/  LDL.LU.64 R30, [R1+0x228] ;  /* 0x00022800011e7983 */ /* 0x001f280000300a00 */
[----:B------:R-:W4:Y:S04]  /*72450*/  LDL.LU.64 R44, [R1+0x220] ;  /* 0x00022000012c7983 */ /* 0x000f280000300a00 */
[----:B-1----:R-:W4:Y:S04]  /*72460*/  LDL.LU.64 R22, [R1+0x218] ;  /* 0x0002180001167983 */ /* 0x002f280000300a00 */
[----:B------:R0:W-:Y:S04]  /*72470*/  @P5 STG.E.U8 desc[UR32][R28.64], R26 ;  /* 0x0000001a1c005986 */ /* 0x0001e8000c101120 */
[----:B------:R1:W-:Y:S04]  /*72480*/  @P4 STG.E.U8 desc[UR32][R20.64], R25 ;  /* 0x0000001914004986 */ /* 0x0003e8000c101120 */
[----:B0-----:R-:W4:Y:S04]  /*72490*/  LDL.LU.64 R28, [R1+0x2a08] ;  /* 0x002a0800011c7983 */ /* 0x001f280000300a00 */
[----:B------:R-:W3:Y:S04]  /*724a0*/  LDL.LU.64 R26, [R1+0x238] ;  /* 0x00023800011a7983 */ /* 0x000ee80000300a00 */
[----:B-1----:R-:W2:Y:S01]  /*724b0*/  LDL.LU.64 R20, [R1+0x2a00] ;  /* 0x002a000001147983 */ /* 0x002ea20000300a00 */
[----:B------:R-:W-:Y:S01]  /*724c0*/  ISETP.LT.AND P3, PT, R48, UR4, !P2 ;  /* 0x0000000430007c0c */ /* 0x000fe2000d761270 */
[----:B------:R-:W-:Y:S01]  /*724d0*/  ULDC UR4, c[0x0][0x228] ;  /* 0x00008a0000047ab9 */ /* 0x000fe20000000800 */
[----:B------:R-:W-:-:S02]  /*724e0*/  PRMT R47, R47, 0x7773, RZ ;  /* 0x000077732f2f7816 */ /* 0x000fc400000000ff */
[----:B------:R-:W-:Y:S01]  /*724f0*/  ISETP.LT.AND P5, PT, R49, UR4, !P2 ;  /* 0x0000000431007c0c */ /* 0x000fe2000d7a1270 */
[----:B------:R-:W-:Y:S02]  /*72500*/  ULDC UR4, c[0x0][0x228] ;  /* 0x00008a0000047ab9 */ /* 0x000fe40000000800 */
[----:B------:R-:W-:Y:S01]  /*72510*/  ISETP.LT.AND P4, PT, R60, UR4, !P2 ;  /* 0x000000043c007c0c */ /* 0x000fe2000d781270 */
[----:B------:R-:W-:-:S05]  /*72520*/  ULDC UR4, c[0x0][0x228] ;  /* 0x00008a0000047ab9 */ /* 0x000fca0000000800 */
[----:B--2---:R0:W-:Y:S04]  /*72530*/  @P3 STG.E.U8 desc[UR32][R20.64], R47 ;  /* 0x0000002f14003986 */ /* 0x0041e8000c101120 */
[----:B0-----:R-:W2:Y:S01]  /*72540*/  LDL.LU.64 R20, [R1+0x29f8] ;  /* 0x0029f80001147983 */ /* 0x001ea20000300a00 */
[----:B------:R-:W-:Y:S01]  /*72550*/  ISETP.LT.AND P3, PT, R61, UR6, !P2 ;  /* 0x000000063d007c0c */ /* 0x000fe2000d761270 */
[----:B------:R-:W-:Y:S01]  /*72560*/  ULDC UR6, c[0x0][0x228] ;  /* 0x00008a0000067ab9 */ /* 0x000fe20000000800 */
[C---:B------:R-:W-:Y:S02]  /*72570*/  PRMT R24, R56.reuse, 0x7770, RZ ;  /* 0x0000777038187816 */ /* 0x040fe400000000ff */
[----:B------:R-:W-:Y:S01]  /*72580*/  ISETP.LT.AND P2, PT, R7, UR4, !P2 ;  /* 0x0000000407007c0c */ /* 0x000fe2000d741270 */
[----:B------:R-:W-:Y:S01]  /*72590*/  ULDC UR4, c[0x0][0x228] ;  /* 0x00008a0000047ab9 */ /* 0x000fe20000000800 */
[----:B------:R-:W-:-:S02]  /*725a0*/  PRMT R3, R56, 0x7771, RZ ;  /* 0x0000777138037816 */ /* 0x000fc400000000ff */
[----:B------:R-:W-:Y:S02]  /*725b0*/  ISETP.LT.AND P6, PT, R19, UR6, !P0 ;  /* 0x0000000613007c0c */ /* 0x000fe4000c7c1270 */
[----:B------:R-:W-:Y:S01]  /*725c0*/  PRMT R0, R56, 0x7772, RZ ;  /* 0x0000777238007816 */ /* 0x000fe200000000ff */
[----:B------:R0:W-:Y:S01]  /*725d0*/  @P5 STG.E.U8 desc[UR32][R58.64], R24 ;  /* 0x000000183a005986 */ /* 0x0001e2000c101120 */
[----:B------:R-:W-:Y:S01]  /*725e0*/  ULDC UR6, c[0x0][0x228] ;  /* 0x00008a0000067ab9 */ /* 0x000fe20000000800 */
[----:B------:R-:W-:Y:S01]  /*725f0*/  ISETP.LT.AND P5, PT, R6, UR4, !P0 ;  /* 0x0000000406007c0c */ /* 0x000fe2000c7a1270 */
[----:B------:R-:W-:Y:S01]  /*72600*/  ULDC UR4, c[0x0][0x228] ;  /* 0x00008a0000047ab9 */ /* 0x000fe20000000800 */
[----:B---3--:R-:W-:Y:S01]  /*72610*/  @P4 STG.E.U8 desc[UR32][R26.64], R3 ;  /* 0x000000031a004986 */ /* 0x008fe2000c101120 */
[----:B------:R-:W-:Y:S01]  /*72620*/  ISETP.LT.AND P4, PT, R11, UR6, !P0 ;  /* 0x000000060b007c0c */ /* 0x000fe2000c781270 */
[----:B------:R-:W-:Y:S01]  /*72630*/  ULDC UR6, c[0x0][0x228] ;  /* 0x00008a0000067ab9 */ /* 0x000fe20000000800 */
[----:B------:R-:W-:Y:S01]  /*72640*/  PRMT R2, R56, 0x7773, RZ ;  /* 0x0000777338027816 */ /* 0x000fe200000000ff */
[----:B------:R-:W-:Y:S04]  /*72650*/  @P3 STG.E.U8 desc[UR32][R54.64], R0 ;  /* 0x0000000036003986 */ /* 0x000fe8000c101120 */
[----:B----4-:R1:W-:Y:S04]  /*72660*/  @P2 STG.E.U8 desc[UR32][R30.64], R2 ;  /* 0x000000021e002986 */ /* 0x0103e8000c101120 */
[----:B0-----:R-:W3:Y:S04]  /*72670*/  LDL.LU.64 R58, [R1+0x208] ;  /* 0x00020800013a7983 */ /* 0x001ee80000300a00 */
[----:B-1----:R-:W4:Y:S04]  /*72680*/  LDL.LU.64 R30, [R1+0x1f0] ;  /* 0x0001f000011e7983 */ /* 0x002f280000300a00 */
[----:B------:R-:W4:Y:S04]  /*72690*/  LDL.LU.64 R26, [R1+0x1e8] ;  /* 0x0001e800011a7983 */ /* 0x000f280000300a00 */
[----:B------:R-:W4:Y:S01]  /*726a0*/  LDL.LU.64 R54, [R1+0x1e0] ;  /* 0x0001e00001367983 */ /* 0x000f220000300a00 */
[----:B--2---:R-:W-:-:S02]  /*726b0*/  PRMT R0, R20, 0x7770, RZ ;  /* 0x0000777014007816 */ /* 0x004fc400000000ff */
[----:B------:R-:W-:-:S03]  /*726c0*/  PRMT R2, R20, 0x7771, RZ ;  /* 0x0000777114027816 */ /* 0x000fc600000000ff */
[----:B------:R0:W-:Y:S04]  /*726d0*/  @P6 STG.E.U8 desc[UR32][R44.64], R0 ;  /* 0x000000002c006986 */ /* 0x0001e8000c101120 */
[----:B------:R1:W-:Y:S01]  /*726e0*/  @P5 STG.E.U8 desc[UR32][R22.64], R2 ;  /* 0x0000000216005986 */ /* 0x0003e2000c101120 */
[----:B0-----:R-:W-:-:S03]  /*726f0*/  PRMT R0, R20, 0x7772, RZ ;  /* 0x0000777214007816 */ /* 0x001fc600000000ff */
[----:B-1----:R-:W2:Y:S04]  /*72700*/  LDL.LU.64 R22, [R1+0x1d0] ;  /* 0x0001d00001167983 */ /* 0x002ea80000300a00 */
[----:B------:R0:W-:Y:S04]  /*72710*/  @P4 STG.E.U8 desc[UR32][R28.64], R0 ;  /* 0x000000001c004986 */ /* 0x0001e8000c101120 */
[----:B0-----:R-:W4:Y:S04]  /*72720*/  LDL.LU.64 R28, [R1+0x29f0] ;  /* 0x0029f000011c7983 */ /* 0x001f280000300a00 */
[----:B------:R-:W2:Y:S04]  /*72730*/  LDL.LU.64 R24, [R1+0x1c8] ;  /* 0x0001c80001187983 */ /* 0x000ea80000300a00 */
[----:B------:R-:W2:Y:S04]  /*72740*/  LDL.LU.64 R46, [R1+0x1c0] ;  /* 0x0001c000012e7983 */ /* 0x000ea80000300a00 */
[----:B------:R-:W2:Y:S04]  /*72750*/  LDL.LU R56, [R1+0x80] ;  /* 0x0000800001387983 */ /* 0x000ea80000300800 */
[----:B------:R-:W2:Y:S01]  /*72760*/  LDL.LU.64 R44, [R1+0x1b8] ;  /* 0x0001b800012c7983 */ /* 0x000ea20000300a00 */
[----:B------:R-:W-:Y:S01]  /*72770*/  ISETP.LT.AND P3, PT, R48, UR4, !P0 ;  /* 0x0000000430007c0c */ /* 0x000fe2000c761270 */
[----:B------:R-:W-:Y:S01]  /*72780*/  ULDC UR4, c[0x0][0x228] ;  /* 0x00008a0000047ab9 */ /* 0x000fe20000000800 */
[----:B------:R-:W-:Y:S01]  /*72790*/  VIADD R0, R18, 0x21 ;  /* 0x0000002112007836 */ /* 0x000fe20000000000 */
[----:B------:R-:W-:Y:S01]  /*727a0*/  ISETP.LT.AND P6, PT, R49, UR4, !P0 ;  /* 0x0000000431007c0c */ /* 0x000fe2000c7c1270 */
[----:B------:R-:W-:Y:S01]  /*727b0*/  ULDC UR4, c[0x0][0x22c] ;  /* 0x00008b0000047ab9 */ /* 0x000fe20000000800 */
[----:B------:R-:W-:Y:S01]  /*727c0*/  ISETP.LT.AND P5, PT, R60, UR6, !P0 ;  /* 0x000000063c007c0c */ /* 0x000fe2000c7a1270 */
[----:B------:R-:W-:Y:S01]  /*727d0*/  ULDC UR6, c[0x0][0x228] ;  /* 0x00008a0000067ab9 */ /* 0x000fe20000000800 */
[----:B------:R-:W-:Y:S01]  /*727e0*/  ISETP.GE.AND P2, PT, R0, UR4, PT ;  /* 0x0000000400007c0c */ /* 0x000fe2000bf46270 */
[----:B------:R-:W-:Y:S01]  /*727f0*/  ULDC UR4, c[0x0][0x228] ;  /* 0x00008a0000047ab9 */ /* 0x000fe20000000800 */
[----:B------:R-:W-:Y:S01]  /*72800*/  ISETP.LT.AND P4, PT, R61, UR8, !P0 ;  /* 0x000000083d007c0c */ /* 0x000fe2000c781270 */
[----:B------:R-:W-:Y:S01]  /*72810*/  ULDC UR8, c[0x0][0x228] ;  /* 0x00008a0000087ab9 */ /* 0x000fe20000000800 */
[----:B------:R-:W-:-:S02]  /*72820*/  PRMT R20, R20, 0x7773, RZ ;  /* 0x0000777314147816 */ /* 0x000fc400000000ff */
[----:B------:R-:W-:Y:S01]  /*72830*/  ISETP.LT.AND P0, PT, R7, UR4, !P0 ;  /* 0x0000000407007c0c */ /* 0x000fe2000c701270 */
[----:B------:R-:W-:Y:S02]  /*72840*/  ULDC UR4, c[0x0][0x228] ;  /* 0x00008a0000047ab9 */ /* 0x000fe40000000800 */
[----:B---3--:R0:W-:Y:S01]  /*72850*/  @P3 STG.E.U8 desc[UR32][R58.64], R20 ;  /* 0x000000143a003986 */ /* 0x0081e2000c101120 */
[----:B------:R-:W-:Y:S01]  /*72860*/  ISETP.LT.AND P3, PT, R19, UR4, !P2 ;  /* 0x0000000413007c0c */ /* 0x000fe2000d761270 */
[----:B------:R-:W-:Y:S02]  /*72870*/  ULDC UR4, c[0x0][0x22c] ;  /* 0x00008b0000047ab9 */ /* 0x000fe40000000800 */
[----:B0-----:R-:W3:Y:S01]  /*72880*/  LDL.LU.64 R58, [R1+0x1b0] ;  /* 0x0001b000013a7983 */ /* 0x001ee20000300a00 */
[C---:B----4-:R-:W-:Y:S02]  /*72890*/  PRMT R3, R28.reuse, 0x7770, RZ ;  /* 0x000077701c037816 */ /* 0x050fe400000000ff */
[----:B------:R-:W-:-:S02]  /*728a0*/  PRMT R2, R28, 0x7771, RZ ;  /* 0x000077711c027816 */ /* 0x000fc400000000ff */
[C---:B------:R-:W-:Y:S02]  /*728b0*/  PRMT R0, R28.reuse, 0x7772, RZ ;  /* 0x000077721c007816 */ /* 0x040fe400000000ff */
[----:B------:R-:W-:Y:S01]  /*728c0*/  PRMT R28, R28, 0x7773, RZ ;  /* 0x000077731c1c7816 */ /* 0x000fe200000000ff */
[----:B------:R0:W-:Y:S04]  /*728d0*/  @P6 STG.E.U8 desc[UR32][R30.64], R3 ;  /* 0x000000031e006986 */ /* 0x0001e8000c101120 */
[----:B------:R-:W-:Y:S04]  /*728e0*/  @P5 STG.E.U8 desc[UR32][R26.64], R2 ;  /* 0x000000021a005986 */ /* 0x000fe8000c101120 */
[----:B------:R-:W-:Y:S04]  /*728f0*/  @P4 STG.E.U8 desc[UR32][R54.64], R0 ;  /* 0x0000000036004986 */ /* 0x000fe8000c101120 */
[----:B0-----:R-:W4:Y:S04]  /*72900*/  LDL.LU.64 R30, [R1+0x29e8] ;  /* 0x0029e800011e7983 */ /* 0x001f280000300a00 */
[----:B--2---:R0:W-:Y:S01]  /*72910*/  @P0 STG.E.U8 desc[UR32][R22.64], R28 ;  /* 0x0000001c16000986 */ /* 0x0041e2000c101120 */
[----:B------:R-:W-:Y:S01]  /*72920*/  ISETP.LT.AND P4, PT, R6, UR6, !P2 ;  /* 0x0000000606007c0c */ /* 0x000fe2000d781270 */
[----:B------:R-:W-:-:S02]  /*72930*/  ULDC UR6, c[0x0][0x228] ;  /* 0x00008a0000067ab9 */ /* 0x000fc40000000800 */
[----:B0-----:R-:W2:Y:S01]  /*72940*/  LDL.LU.64 R22, [R1+0x1a0] ;  /* 0x0001a00001167983 */ /* 0x001ea20000300a00 */
[----:B------:R-:W-:Y:S02]  /*72950*/  ISETP.LT.AND P6, PT, R11, UR6, !P2 ;  /* 0x000000060b007c0c */ /* 0x000fe4000d7c1270 */
[C---:B------:R-:W-:Y:S01]  /*72960*/  PRMT R3, R56.reuse, 0x7770, RZ ;  /* 0x0000777038037816 */ /* 0x040fe200000000ff */
[----:B------:R-:W4:Y:S01]  /*72970*/  LDL.LU.64 R54, [R1+0x198] ;  /* 0x0001980001367983 */ /* 0x000f220000300a00 */
[----:B------:R-:W-:Y:S01]  /*72980*/  PRMT R2, R56, 0x7771, RZ ;  /* 0x0000777138027816 */ /* 0x000fe200000000ff */
[----:B------:R-:W-:Y:S01]  /*72990*/  VIADD R0, R18, 0x22 ;  /* 0x0000002212007836 */ /* 0x000fe20000000000 */
[----:B------:R-:W-:Y:S01]  /*729a0*/  ISETP.LT.AND P5, PT, R48, UR8, !P2 ;  /* 0x0000000830007c0c */ /* 0x000fe2000d7a1270 */
[----:B------:R-:W4:Y:S01]  /*729b0*/  LDL.LU.64 R26, [R1+0x190] ;  /* 0x00019000011a7983 */ /* 0x000f220000300a00 */
[----:B------:R-:W-:Y:S01]  /*729c0*/  ULDC UR6, c[0x0][0x228] ;  /* 0x00008a0000067ab9 */ /* 0x000fe20000000800 */
[----:B------:R-:W-:-:S02]  /*729d0*/  ULDC UR8, c[0x0][0x228] ;  /* 0x00008a0000087ab9 */ /* 0x000fc40000000800 */
[----:B------:R0:W-:Y:S04]  /*729e0*/  @P3 STG.E.U8 desc[UR32][R24.64], R3 ;  /* 0x0000000318003986 */ /* 0x0001e8000c101120 */
[----:B------:R1:W-:Y:S04]  /*729f0*/  @P4 STG.E.U8 desc[UR32][R46.64], R2 ;  /* 0x000000022e004986 */ /* 0x0003e8000c101120 */
[----:B0-----:R-:W4:Y:S01]  /*72a00*/  LDL.LU.64 R24, [R1+0x170] ;  /* 0x0001700001187983 */ /* 0x001f220000300a00 */
[----:B-1----:R-:W-:-:S03]  /*72a10*/  PRMT R2, R56, 0x7772, RZ ;  /* 0x0000777238027816 */ /* 0x002fc600000000ff */
[----:B------:R-:W4:Y:S04]  /*72a20*/  LDL.LU.64 R46, [R1+0x140] ;  /* 0x00014000012e7983 */ /* 0x000f280000300a00 */
[----:B------:R0:W-:Y:S04]  /*72a30*/  @P6 STG.E.U8 desc[UR32][R44.64], R2 ;  /* 0x000000022c006986 */ /* 0x0001e8000c101120 */
[----:B0-----:R-:W4:Y:S01]  /*72a40*/  LDL.LU.64 R44, [R1+0x50] ;  /* 0x00005000012c7983 */ /* 0x001f220000300a00 */
[----:B------:R-:W-:Y:S01]  /*72a50*/  ISETP.GE.AND P0, PT, R0, UR4, PT ;  /* 0x0000000400007c0c */ /* 0x000fe2000bf06270 */
[----:B------:R-:W-:Y:S01]  /*72a60*/  ULDC UR4, c[0x0][0x228] ;  /* 0x00008a0000047ab9 */ /* 0x000fe20000000800 */
[----:B------:R-:W-:-:S02]  /*72a70*/  PRMT R0, R56, 0x7773, RZ ;  /* 0x0000777338007816 */ /* 0x000fc400000000ff */
[----:B------:R-:W-:Y:S01]  /*72a80*/  ISETP.LT.AND P4, PT, R49, UR4, !P2 ;  /* 0x0000000431007c0c */ /* 0x000fe2000d781270 */
[----:B------:R-:W-:Y:S02]  /*72a90*/  ULDC UR4, c[0x0][0x228] ;  /* 0x00008a0000047ab9 */ /* 0x000fe40000000800 */
[----:B---3--:R0:W-:Y:S01]  /*72aa0*/  @P5 STG.E.U8 desc[UR32][R58.64], R0 ;  /* 0x000000003a005986 */ /* 0x0081e2000c101120 */
[----:B------:R-:W-:Y:S01]  /*72ab0*/  ISETP.LT.AND P5, PT, R60, UR4, !P2 ;  /* 0x000000043c007c0c */ /* 0x000fe2000d7a1270 */
[----:B------:R-:W-:Y:S01]  /*72ac0*/  ULDC UR4, c[0x0][0x22c] ;  /* 0x00008b0000047ab9 */ /* 0x000fe20000000800 */
[----:B------:R-:W-:Y:S02]  /*72ad0*/  PRMT R2, R29, 0x7770, RZ ;  /* 0x000077701d027816 */ /* 0x000fe400000000ff */
[----:B------:R-:W-:Y:S01]  /*72ae0*/  ISETP.LT.AND P6, PT, R61, UR6, !P2 ;  /* 0x000000063d007c0c */ /* 0x000fe2000d7c1270 */
[----:B------:R-:W-:Y:S01]  /*72af0*/  ULDC UR6, c[0x0][0x228] ;  /* 0x00008a0000067ab9 */ /* 0x000fe20000000800 */
[----:B0-----:R-:W-:Y:S01]  /*72b00*/  VIADD R0, R18, 0x23 ;  /* 0x0000002312007836 */ /* 0x001fe20000000000 */
[----:B------:R-:W3:Y:S04]  /*72b10*/  LDL.LU.64 R58, [R1+0x40] ;  /* 0x00004000013a7983 */ /* 0x000ee80000300a00 */
[----:B------:R-:W-:Y:S01]  /*72b20*/  ISETP.GE.AND P3, PT, R0, UR4, PT ;  /* 0x0000000400007c0c */ /* 0x000fe2000bf66270 */
[----:B------:R-:W-:Y:S01]  /*72b30*/  ULDC UR4, c[0x0][0x228] ;  /* 0x00008a0000047ab9 */ /* 0x000fe20000000800 */
[----:B------:R-:W-:-:S02]  /*72b40*/  PRMT R0, R29, 0x7772, RZ ;  /* 0x000077721d007816 */ /* 0x000fc400000000ff */
[----:B------:R-:W-:Y:S01]  /*72b50*/  ISETP.LT.AND P2, PT, R7, UR4, !P2 ;  /* 0x0000000407007c0c */ /* 0x000fe2000d741270 */
[----:B------:R-:W-:Y:S01]  /*72b60*/  ULDC UR4, c[0x0][0x228] ;  /* 0x00008a0000047ab9 */ /* 0x000fe20000000800 */
[----:B--2---:R0:W-:Y:S01]  /*72b70*/  @P4 STG.E.U8 desc[UR32][R22.64], R2 ;  /* 0x0000000216004986 */ /* 0x0041e2000c101120 */
[----:B------:R-:W-:Y:S01]  /*72b80*/  ISETP.LT.AND P4, PT, R19, UR6, !P0 ;  /* 0x0000000613007c0c */ /* 0x000fe2000c781270 */
[----:B------:R-:W-:Y:S01]  /*72b90*/  ULDC UR6, c[0x0][0x228] ;  /* 0x00008a0000067ab9 */ /* 0x000fe20000000800 */
[----:B0-----:R-:W-:Y:S01]  /*72ba0*/  PRMT R2, R29, 0x7771, RZ ;  /* 0x000077711d027816 */ /* 0x001fe200000000ff */
[----:B------:R-:W2:Y:S04]  /*72bb0*/  LDL.LU.64 R22, [R1+0x29e0] ;  /* 0x0029e00001167983 */ /* 0x000ea80000300a00 */
[----:B----4-:R0:W-:Y:S04]  /*72bc0*/  @P5 STG.E.U8 desc[UR32][R54.64], R2 ;  /* 0x0000000236005986 */ /* 0x0101e8000c101120 */
[----:B------:R1:W-:Y:S01]  /*72bd0*/  @P6 STG.E.U8 desc[UR32][R26.64], R0 ;  /* 0x000000001a006986 */ /* 0x0003e2000c101120 */
[----:B------:R-:W-:Y:S01]  /*72be0*/  ISETP.LT.AND P6, PT, R6, UR4, !P0 ;  /* 0x0000000406007c0c */ /* 0x000fe2000c7c1270 */
[----:B------:R-:W-:-:S02]  /*72bf0*/  ULDC UR4, c[0x0][0x228] ;  /* 0x00008a0000047ab9 */ /* 0x000fc40000000800 */
[----:B0-----:R-:W4:Y:S01]  /*72c00*/  LDL.LU.64 R54, [R1+0x28] ;  /* 0x0000280001367983 */ /* 0x001f220000300a00 */
[----:B------:R-:W-:-:S03]  /*72c10*/  PRMT R2, R29, 0x7773, RZ ;  /* 0x000077731d027816 */ /* 0x000fc600000000ff */
[----:B-1----:R-:W2:Y:S04]  /*72c20*/  LDL.LU.64 R26, [R1+0x20] ;  /* 0x00002000011a7983 */ /* 0x002ea80000300a00 */
[----:B------:R-:W2:Y:S01]  /*72c30*/  LDL.LU R29, [R1+0x29d8] ;  /* 0x0029d800011d7983 */ /* 0x000ea20000300800 */
[----:B------:R-:W-:-:S03]  /*72c40*/  PRMT R0, R21, 0x7770, RZ ;  /* 0x0000777015007816 */ /* 0x000fc600000000ff */
[----:B------:R0:W-:Y:S04]  /*72c50*/  @P2 STG.E.U8 desc[UR32][R24.64], R2 ;  /* 0x0000000218002986 */ /* 0x0001e8000c101120 */
[----:B------:R1:W-:Y:S01]  /*72c60*/  @P4 STG.E.U8 desc[UR32][R46.64], R0 ;  /* 0x000000002e004986 */ /* 0x0003e2000c101120 */
[----:B0-----:R-:W-:-:S03]  /*72c70*/  PRMT R2, R21, 0x7771, RZ ;  /* 0x0000777115027816 */ /* 0x001fc600000000ff */
[----:B------:R-:W2:Y:S04]  /*72c80*/  LDL.LU.64 R24, [R1+0x18] ;  /* 0x0000180001187983 */ /* 0x000ea80000300a00 */
[----:B-1----:R-:W2:Y:S04]  /*72c90*/  LDL.LU.64 R46, [R1+0x10] ;  /* 0x00001000012e7983 */ /* 0x002ea80000300a00 */
[----:B------:R-:W2:Y:S04]  /*72ca0*/  LDL.LU R20, [R1+0x84] ;  /* 0x0000840001147983 */ /* 0x000ea80000300800 */
[----:B------:R0:W-:Y:S04]  /*72cb0*/  @P6 STG.E.U8 desc[UR32][R44.64], R2 ;  /* 0x000000022c006986 */ /* 0x0001e8000c101120 */
[----:B0-----:R-:W2:Y:S01]  /*72cc0*/  LDL.LU.64 R44, [R1+0x8] ;  /* 0x00000800012c7983 */ /* 0x001ea20000300a00 */
[----:B------:R-:W-:Y:S01]  /*72cd0*/  ISETP.LT.AND P5, PT, R11, UR4, !P0 ;  /* 0x000000040b007c0c */ /* 0x000fe2000c7a1270 */
[----:B------:R-:W-:-:S02]  /*72ce0*/  ULDC UR4, c[0x0][0x228] ;  /* 0x00008a0000047ab9 */ /* 0x000fc40000000800 */
[----:B------:R-:W-:Y:S02]  /*72cf0*/  ISETP.LT.AND P2, PT, R48, UR4, !P0 ;  /* 0x0000000430007c0c */ /* 0x000fe4000c741270 */
[C---:B------:R-:W-:Y:S01]  /*72d00*/  PRMT R0, R21.reuse, 0x7772, RZ ;  /* 0x0000777215007816 */ /* 0x040fe200000000ff */
[----:B------:R-:W-:Y:S01]  /*72d10*/  VIADD R2, R18, 0x24 ;  /* 0x0000002412027836 */ /* 0x000fe20000000000 */
[----:B------:R-:W-:Y:S01]  /*72d20*/  PRMT R21, R21, 0x7773, RZ ;  /* 0x0000777315157816 */ /* 0x000fe200000000ff */
[----:B------:R-:W-:Y:S01]  /*72d30*/  ULDC UR4, c[0x0][0x22c] ;  /* 0x00008b0000047ab9 */ /* 0x000fe20000000800 */
[----:B------:R-:W-:Y:S01]  /*72d40*/  ISETP.LT.AND P4, PT, R49, UR6, !P0 ;  /* 0x0000000631007c0c */ /* 0x000fe2000c781270 */
[----:B------:R-:W-:-:S03]  /*72d50*/  ULDC UR6, c[0x0][0x228] ;  /* 0x00008a0000067ab9 */ /* 0x000fc60000000800 */
[----:B---3--:R0:W-:Y:S01]  /*72d60*/  @P5 STG.E.U8 desc[UR32][R58.64], R0 ;  /* 0x000000003a005986 */ /* 0x0081e2000c101120 */
[----:B------:R-:W-:Y:S01]  /*72d70*/  ISETP.LT.AND P5, PT, R60, UR6, !P0 ;  /* 0x000000063c007c0c */ /* 0x000fe2000c7a1270 */
[----:B------:R-:W-:Y:S01]  /*72d80*/  ULDC UR6, c[0x0][0x228] ;  /* 0x00008a0000067ab9 */ /* 0x000fe20000000800 */
[----:B------:R-:W-:Y:S01]  /*72d90*/  ISETP.LT.AND P6, PT, R61, UR8, !P0 ;  /* 0x000000083d007c0c */ /* 0x000fe2000c7c1270 */
[----:B------:R-:W-:Y:S01]  /*72da0*/  ULDC UR8, c[0x0][0x228] ;  /* 0x00008a0000087ab9 */ /* 0x000fe20000000800 */
[----:B0-----:R-:W3:Y:S04]  /*72db0*/  LDL.LU.64 R58, [R1] ;  /* 0x00000000013a7983 */ /* 0x001ee80000300a00 */
[----:B----4-:R0:W-:Y:S01]  /*72dc0*/  @P2 STG.E.U8 desc[UR32][R54.64], R21 ;  /* 0x0000001536002986 */ /* 0x0101e2000c101120 */
[----:B------:R-:W-:Y:S01]  /*72dd0*/  ISETP.GE.AND P2, PT, R2, UR4, PT ;  /* 0x0000000402007c0c */ /* 0x000fe2000bf46270 */
[----:B------:R-:W-:-:S02]  /*72de0*/  ULDC UR4, c[0x0][0x228] ;  /* 0x00008a0000047ab9 */ /* 0x000fc40000000800 */
[----:B------:R-:W-:Y:S01]  /*72df0*/  ISETP.LT.AND P0, PT, R7, UR4, !P0 ;  /* 0x0000000407007c0c */ /* 0x000fe2000c701270 */
[----:B------:R-:W-:Y:S01]  /*72e00*/  ULDC UR4, c[0x0][0x228] ;  /* 0x00008a0000047ab9 */ /* 0x000fe20000000800 */
[C---:B--2---:R-:W-:Y:S02]  /*72e10*/  PRMT R0, R29.reuse, 0x7770, RZ ;  /* 0x000077701d007816 */ /* 0x044fe400000000ff */
[C---:B------:R-:W-:Y:S01]  /*72e20*/  PRMT R2, R29.reuse, 0x7771, RZ ;  /* 0x000077711d027816 */ /* 0x040fe200000000ff */
[----:B0-----:R-:W2:Y:S04]  /*72e30*/  LDL.LU.64 R54, [R1+0x188] ;  /* 0x0001880001367983 */ /* 0x001ea80000300a00 */
[----:B------:R0:W-:Y:S02]  /*72e40*/  @P4 STG.E.U8 desc[UR32][R26.64], R0 ;  /* 0x000000001a004986 */ /* 0x0001e4000c101120 */
[----:B0-----:R-:W-:-:S02]  /*72e50*/  PRMT R0, R29, 0x7772, RZ ;  /* 0x000077721d007816 */ /* 0x001fc400000000ff */
[----:B------:R-:W4:Y:S01]  /*72e60*/  LDL.LU.64 R26, [R1+0x1d8] ;  /* 0x0001d800011a7983 */ /* 0x000f220000300a00 */
[----:B------:R-:W-:-:S03]  /*72e70*/  PRMT R29, R29, 0x7773, RZ ;  /* 0x000077731d1d7816 */ /* 0x000fc600000000ff */
[----:B------:R-:W-:Y:S04]  /*72e80*/  @P5 STG.E.U8 desc[UR32][R24.64], R2 ;  /* 0x0000000218005986 */ /* 0x000fe8000c101120 */
[----:B------:R-:W-:Y:S04]  /*72e90*/  @P6 STG.E.U8 desc[UR32][R46.64], R0 ;  /* 0x000000002e006986 */ /* 0x000fe8000c101120 */
[----:B------:R-:W4:Y:S04]  /*72ea0*/  LDL.LU R56, [R1+0x74] ;  /* 0x0000740001387983 */ /* 0x000f280000300800 */
[----:B------:R0:W-:Y:S04]  /*72eb0*/  @P0 STG.E.U8 desc[UR32][R44.64], R29 ;  /* 0x0000001d2c000986 */ /* 0x0001e8000c101120 */
[----:B0-----:R-:W4:Y:S01]  /*72ec0*/  LDL.LU.64 R28, [R1+0x180] ;  /* 0x00018000011c7983 */ /* 0x001f220000300a00 */
[----:B------:R-:W-:Y:S01]  /*72ed0*/  ISETP.LT.AND P4, PT, R19, UR6, !P3 ;  /* 0x0000000613007c0c */ /* 0x000fe2000df81270 */
[----:B------:R-:W-:Y:S01]  /*72ee0*/  ULDC UR6, c[0x0][0x228] ;  /* 0x00008a0000067ab9 */ /* 0x000fe20000000800 */
[----:B------:R-:W-:Y:S01]  /*72ef0*/  PRMT R0, R20, 0x7770, RZ ;  /* 0x0000777014007816 */ /* 0x000fe200000000ff */
[----:B------:R-:W4:Y:S01]  /*72f00*/  LDL.LU.64 R24, [R1+0x200] ;  /* 0x0002000001187983 */ /* 0x000f220000300a00 */
[----:B------:R-:W-:Y:S01]  /*72f10*/  ISETP.LT.AND P6, PT, R6, UR4, !P3 ;  /* 0x0000000406007c0c */ /* 0x000fe2000dfc1270 */
[----:B------:R-:W-:Y:S01]  /*72f20*/  ULDC UR4, c[0x0][0x228] ;  /* 0x00008a0000047ab9 */ /* 0x000fe20000000800 */
[----:B------:R-:W-:Y:S01]  /*72f30*/  ISETP.LT.AND P5, PT, R11, UR6, !P3 ;  /* 0x000000060b007c0c */ /* 0x000fe2000dfa1270 */
[----:B------:R-:W4:Y:S01]  /*72f40*/  LDL.LU.64 R44, [R1+0x1f8] ;  /* 0x0001f800012c7983 */ /* 0x000f220000300a00 */
[----:B------:R-:W-:Y:S01]  /*72f50*/  PRMT R2, R20, 0x7771, RZ ;  /* 0x0000777114027816 */ /* 0x000fe200000000ff */
[----:B------:R-:W-:-:S04]  /*72f60*/  ULDC UR6, c[0x0][0x228] ;  /* 0x00008a0000067ab9 */ /* 0x000fc80000000800 */
[----:B---3--:R0:W-:Y:S01]  /*72f70*/  @P4 STG.E.U8 desc[UR32][R58.64], R0 ;  /* 0x000000003a004986 */ /* 0x0081e2000c101120 */
[----:B------:R-:W-:Y:S01]  /*72f80*/  ISETP.LT.AND P4, PT, R48, UR4, !P3 ;  /* 0x0000000430007c0c */ /* 0x000fe2000df81270 */
[----:B------:R-:W-:Y:S02]  /*72f90*/  ULDC UR4, c[0x0][0x228] ;  /* 0x00008a0000047ab9 */ /* 0x000fe40000000800 */
[----:B------:R-:W-:Y:S01]  /*72fa0*/  ISETP.LT.AND P0, PT, R49, UR4, !P3 ;  /* 0x0000000431007c0c */ /* 0x000fe2000df01270 */
[----:B------:R-:W-:Y:S01]  /*72fb0*/  ULDC UR4, c[0x0][0x228] ;  /* 0x00008a0000047ab9 */ /* 0x000fe20000000800 */
[C---:B0-----:R-:W-:Y:S01]  /*72fc0*/  PRMT R0, R20.reuse, 0x7772, RZ ;  /* 0x0000777214007816 */ /* 0x041fe200000000ff */
[----:B------:R-:W3:Y:S04]  /*72fd0*/  LDL.LU.64 R58, [R1+0x258] ;  /* 0x00025800013a7983 */ /* 0x000ee80000300a00 */
[----:B------:R-:W3:Y:S04]  /*72fe0*/  LDL.LU.64 R46, [R1+0x250] ;  /* 0x00025000012e7983 */ /* 0x000ee80000300a00 */
[----:B--2---:R0:W-:Y:S02]  /*72ff0*/  @P6 STG.E.U8 desc[UR32][R54.64], R2 ;  /* 0x0000000236006986 */ /* 0x0041e4000c101120 */
[----:B0-----:R-:W-:-:S02]  /*73000*/  PRMT R2, R20, 0x7773, RZ ;  /* 0x0000777314027816 */ /* 0x001fc400000000ff */
[----:B------:R-:W2:Y:S04]  /*73010*/  LDL.LU.64 R54, [R1+0x248] ;  /* 0x0002480001367983 */ /* 0x000ea80000300a00 */
[----:B----4-:R0:W-:Y:S04]  /*73020*/  @P5 STG.E.U8 desc[UR32][R28.64], R0 ;  /* 0x000000001c005986 */ /* 0x0101e8000c101120 */
[----:B------:R-:W-:Y:S01]  /*73030*/  @P4 STG.E.U8 desc[UR32][R26.64], R2 ;  /* 0x000000021a004986 */ /* 0x000fe2000c101120 */
[----:B0-----:R-:W-:-:S05]  /*73040*/  PRMT R0, R56, 0x7770, RZ ;  /* 0x0000777038007816 */ /* 0x001fca00000000ff */
        /* <DEDUP_REMOVED lines=8> */
[C---:B------:R-:W-:Y:S01]  /*730d0*/  PRMT R2, R56.reuse, 0x7771, RZ ;  /* 0x0000777138027816 */ /* 0x040fe200000000ff */
[----:B------:R-:W2:Y:S01]  /*730e0*/  LDL.LU.64 R26, [R1+0x2f0] ;  /* 0x0002f000011a7983 */ /* 0x000ea20000300a00 */
[----:B------:R-:W-:Y:S01]  /*730f0*/  ISETP.LT.AND P6, PT, R19, UR6, !P2 ;  /* 0x0000000613007c0c */ /* 0x000fe2000d7c1270 */
[----:B------:R-:W-:Y:S01]  /*73100*/  ULDC UR6, c[0x0][0x228] ;  /* 0x00008a0000067ab9 */ /* 0x000fe20000000800 */
[----:B------:R-:W-:-:S02]  /*73110*/  PRMT R0, R56, 0x7772, RZ ;  /* 0x0000777238007816 */ /* 0x000fc400000000ff */
[----:B------:R-:W-:Y:S01]  /*73120*/  ISETP.LT.AND P0, PT, R6, UR8, !P2 ;  /* 0x0000000806007c0c */ /* 0x000fe2000d701270 */
[----:B------:R0:W-:Y:S01]  /*73130*/  @P5 STG.E.U8 desc[UR32][R24.64], R2 ;  /* 0x0000000218005986 */ /* 0x0001e2000c101120 */
[----:B------:R-:W-:Y:S01]  /*73140*/  PRMT R3, R56, 0x7773, RZ ;  /* 0x0000777338037816 */ /* 0x000fe200000000ff */
[----:B------:R-:W-:Y:S02]  /*73150*/  ULDC UR8, c[0x0][0x228] ;  /* 0x00008a0000087ab9 */ /* 0x000fe40000000800 */
[----:B------:R1:W-:Y:S01]  /*73160*/  @P4 STG.E.U8 desc[UR32][R44.64], R0 ;  /* 0x000000002c004986 */ /* 0x0003e2000c101120 */
[----:B------:R-:W-:Y:S01]  /*73170*/  ISETP.LT.AND P4, PT, R11, UR4, !P2 ;  /* 0x000000040b007c0c */ /* 0x000fe2000d781270 */
[----:B------:R-:W-:Y:S02]  /*73180*/  ULDC UR4, c[0x0][0x228] ;  /* 0x00008a0000047ab9 */ /* 0x000fe40000000800 */
[----:B---3--:R3:W-:Y:S04]  /*73190*/  @P3 STG.E.U8 desc[UR32][R58.64], R3 ;  /* 0x000000033a003986 */ /* 0x0087e8000c101120 */
[----:B0-----:R-:W2:Y:S04]  /*731a0*/  LDL.LU.64 R24, [R1+0x2e8] ;  /* 0x0002e80001187983 */ /* 0x001ea80000300a00 */
[----:B-1----:R-:W2:Y:S04]  /*731b0*/  LDL.LU.64 R44, [R1+0x328] ;  /* 0x00032800012c7983 */ /* 0x002ea80000300a00 */
[----:B---3--:R-:W3:Y:S01]  /*731c0*/  LDL.LU.64 R58, [R1+0x320] ;  /* 0x00032000013a7983 */ /* 0x008ee20000300a00 */
[----:B----4-:R-:W-:-:S02]  /*731d0*/  PRMT R2, R22, 0x7770, RZ ;  /* 0x0000777016027816 */ /* 0x010fc400000000ff */
[----:B------:R-:W-:-:S03]  /*731e0*/  PRMT R0, R22, 0x7771, RZ ;  /* 0x0000777116007816 */ /* 0x000fc600000000ff */
[----:B------:R-:W-:Y:S04]  /*731f0*/  @P6 STG.E.U8 desc[UR32][R46.64], R2 ;  /* 0x000000022e006986 */ /* 0x000fe8000c101120 */
[----:B--2---:R0:W-:Y:S02]  /*73200*/  @P0 STG.E.U8 desc[UR32][R54.64], R0 ;  /* 0x0000000036000986 */ /* 0x0041e4000c101120 */
[----:B0-----:R-:W-:-:S05]  /*73210*/  PRMT R0, R22, 0x7772, RZ ;  /* 0x0000777216007816 */ /* 0x001fca00000000ff */
[----:B------:R0:W-:Y:S04]  /*73220*/  @P4 STG.E.U8 desc[UR32][R30.64], R0 ;  /* 0x000000001e004986 */ /* 0x0001e8000c101120 */
[----:B0-----:R-:W2:Y:S04]  /*73230*/  LDL.LU.64 R30, [R1+0x29c8] ;  /* 0x0029c800011e7983 */ /* 0x001ea80000300a00 */
[----:B------:R-:W4:Y:S01]  /*73240*/  LDL.LU.64 R54, [R1+0x348] ;  /* 0x0003480001367983 */ /* 0x000f220000300a00 */
[----:B------:R-:W-:Y:S01]  /*73250*/  ISETP.LT.AND P0, PT, R49, UR6, !P2 ;  /* 0x0000000631007c0c */ /* 0x000fe2000d701270 */
[----:B------:R-:W-:Y:S01]  /*73260*/  ULDC UR6, c[0x0][0x228] ;  /* 0x00008a0000067ab9 */ /* 0x000fe20000000800 */
[----:B------:R-:W-:Y:S01]  /*73270*/  ISETP.LT.AND P5, PT, R48, UR4, !P2 ;  /* 0x0000000430007c0c */ /* 0x000fe2000d7a1270 */
[----:B------:R-:W4:Y:S01]  /*73280*/  LDL.LU R56, [R1+0x88] ;  /* 0x0000880001387983 */ /* 0x000f220000300800 */
[----:B------:R-:W-:Y:S01]  /*73290*/  ISETP.LT.AND P6, PT, R60, UR6, !P2 ;  /* 0x000000063c007c0c */ /* 0x000fe2000d7c1270 */
[----:B------:R-:W-:Y:S01]  /*732a0*/  VIADD R0, R18, 0x25 ;  /* 0x0000002512007836 */ /* 0x000fe20000000000 */
[----:B------:R-:W-:Y:S01]  /*732b0*/  ULDC UR4, c[0x0][0x22c] ;  /* 0x00008b0000047ab9 */ /* 0x000fe20000000800 */
[----:B------:R-:W-:Y:S01]  /*732c0*/  PRMT R22, R22, 0x7773, RZ ;  /* 0x0000777316167816 */ /* 0x000fe200000000ff */
[----:B------:R-:W4:Y:S01]  /*732d0*/  LDL.LU.64 R28, [R1+0x3c8] ;  /* 0x0003c800011c7983 */ /* 0x000f220000300a00 */
[----:B------:R-:W-:Y:S01]  /*732e0*/  ULDC UR6, c[0x0][0x228] ;  /* 0x00008a0000067ab9 */ /* 0x000fe20000000800 */
[----:B------:R-:W-:Y:S01]  /*732f0*/  ISETP.GE.AND P3, PT, R0, UR4, PT ;  /* 0x0000000400007c0c */ /* 0x000fe2000bf66270 */
[----:B------:R-:W-:Y:S01]  /*73300*/  ULDC UR4, c[0x0][0x228] ;  /* 0x00008a0000047ab9 */ /* 0x000fe20000000800 */
[----:B------:R-:W4:Y:S04]  /*73310*/  LDL.LU.64 R46, [R1+0x3c0] ;  /* 0x0003c000012e7983 */ /* 0x000f280000300a00 */
[----:B------:R0:W-:Y:S04]  /*73320*/  @P5 STG.E.U8 desc[UR32][R26.64], R22 ;  /* 0x000000161a005986 */ /* 0x0001e8000c101120 */
[----:B0-----:R-:W4:Y:S01]  /*73330*/  LDL.LU.64 R26, [R1+0x3b8] ;  /* 0x0003b800011a7983 */ /* 0x001f220000300a00 */
[----:B------:R-:W-:Y:S01]  /*73340*/  ISETP.LT.AND P4, PT, R61, UR6, !P2 ;  /* 0x000000063d007c0c */ /* 0x000fe2000d781270 */
[----:B------:R-:W-:Y:S01]  /*73350*/  ULDC UR6, c[0x0][0x228] ;  /* 0x00008a0000067ab9 */ /* 0x000fe20000000800 */
[----:B--2---:R-:W-:-:S02]  /*73360*/  PRMT R0, R30, 0x7770, RZ ;  /* 0x000077701e007816 */ /* 0x004fc400000000ff */
[----:B------:R-:W-:-:S03]  /*73370*/  PRMT R2, R30, 0x7771, RZ ;  /* 0x000077711e027816 */ /* 0x000fc600000000ff */
[----:B------:R-:W-:Y:S04]  /*73380*/  @P0 STG.E.U8 desc[UR32][R24.64], R0 ;  /* 0x0000000018000986 */ /* 0x000fe8000c101120 */
[----:B------:R0:W-:Y:S04]  /*73390*/  @P6 STG.E.U8 desc[UR32][R44.64], R2 ;  /* 0x000000022c006986 */ /* 0x0001e8000c101120 */
[----:B0-----:R-:W2:Y:S04]  /*733a0*/  LDL.LU.64 R44, [R1+0x3e8] ;  /* 0x0003e800012c7983 */ /* 0x001ea80000300a00 */
[----:B------:R-:W2:Y:S01]  /*733b0*/  LDL.LU.64 R20, [R1+0x438] ;  /* 0x0004380001147983 */ /* 0x000ea20000300a00 */
[----:B------:R-:W-:-:S02]  /*733c0*/  PRMT R0, R30, 0x7772, RZ ;  /* 0x000077721e007816 */ /* 0x000fc400000000ff */
[----:B------:R-:W-:Y:S01]  /*733d0*/  ISETP.LT.AND P0, PT, R7, UR4, !P2 ;  /* 0x0000000407007c0c */ /* 0x000fe2000d701270 */
[----:B------:R-:W-:Y:S02]  /*733e0*/  ULDC UR4, c[0x0][0x228] ;  /* 0x00008a0000047ab9 */ /* 0x000fe40000000800 */
[----:B---3--:R0:W-:Y:S01]  /*733f0*/  @P4 STG.E.U8 desc[UR32][R58.64], R0 ;  /* 0x000000003a004986 */ /* 0x0081e2000c101120 */
[----:B------:R-:W-:-:S03]  /*73400*/  PRMT R30, R30, 0x7773, RZ ;  /* 0x000077731e1e7816 */ /* 0x000fc600000000ff */
[----:B0-----:R-:W3:Y:S06]  /*73410*/  LDL.LU.64 R58, [R1+0x430] ;  /* 0x00043000013a7983 */ /* 0x001eec0000300a00 */
[----:B----4-:R0:W-:Y:S04]  /*73420*/  @P0 STG.E.U8 desc[UR32][R54.64], R30 ;  /* 0x0000001e36000986 */ /* 0x0101e8000c101120 */
[----:B------:R-:W4:Y:S04]  /*73430*/  LDL.LU.64 R24, [R1+0x488] ;  /* 0x0004880001187983 */ /* 0x000f280000300a00 */
[----:B0-----:R-:W4:Y:S01]  /*73440*/  LDL.LU.64 R54, [R1+0x468] ;  /* 0x0004680001367983 */ /* 0x001f220000300a00 */
[----:B------:R-:W-:Y:S01]  /*73450*/  ISETP.LT.AND P4, PT, R19, UR4, !P3 ;  /* 0x0000000413007c0c */ /* 0x000fe2000df81270 */
[----:B------:R-:W-:Y:S01]  /*73460*/  VIADD R0, R18, 0x26 ;  /* 0x0000002612007836 */ /* 0x000fe20000000000 */
[----:B------:R-:W-:Y:S01]  /*73470*/  ISETP.LT.AND P5, PT, R6, UR6, !P3 ;  /* 0x0000000606007c0c */ /* 0x000fe2000dfa1270 */
[----:B------:R-:W-:Y:S01]  /*73480*/  ULDC UR4, c[0x0][0x22c] ;  /* 0x00008b0000047ab9 */ /* 0x000fe20000000800 */
[----:B------:R-:W-:Y:S01]  /*73490*/  ISETP.LT.AND P6, PT, R11, UR8, !P3 ;  /* 0x000000080b007c0c */ /* 0x000fe2000dfc1270 */
[----:B------:R-:W-:Y:S01]  /*734a0*/  ULDC UR6, c[0x0][0x228] ;  /* 0x00008a0000067ab9 */ /* 0x000fe20000000800 */
[----:B------:R-:W-:Y:S01]  /*734b0*/  ISETP.GE.AND P2, PT, R0, UR4, PT ;  /* 0x0000000400007c0c */ /* 0x000fe2000bf46270 */
[----:B------:R-:W-:Y:S01]  /*734c0*/  ULDC UR4, c[0x0][0x228] ;  /* 0x00008a0000047ab9 */ /* 0x000fe20000000800 */
[----:B------:R-:W-:Y:S01]  /*734d0*/  PRMT R3, R56, 0x7770, RZ ;  /* 0x0000777038037816 */ /* 0x000fe200000000ff */
[----:B------:R-:W-:Y:S01]  /*734e0*/  ULDC UR8, c[0x0][0x228] ;  /* 0x00008a0000087ab9 */ /* 0x000fe20000000800 */
[----:B------:R-:W-:Y:S01]  /*734f0*/  ISETP.LT.AND P0, PT, R48, UR4, !P3 ;  /* 0x0000000430007c0c */ /* 0x000fe2000df01270 */
[----:B------:R-:W-:Y:S01]  /*73500*/  ULDC UR4, c[0x0][0x228] ;  /* 0x00008a0000047ab9 */ /* 0x000fe20000000800 */
[C---:B------:R-:W-:Y:S01]  /*73510*/  PRMT R0, R56.reuse, 0x7771, RZ ;  /* 0x0000777138007816 */ /* 0x040fe200000000ff */
[----:B------:R-:W-:Y:S01]  /*73520*/  @P4 STG.E.U8 desc[UR32][R28.64], R3 ;  /* 0x000000031c004986 */ /* 0x000fe2000c101120 */
[----:B------:R-:W-:Y:S01]  /*73530*/  ISETP.LT.AND P4, PT, R49, UR4, !P3 ;  /* 0x0000000431007c0c */ /* 0x000fe2000df81270 */
[----:B------:R-:W-:Y:S01]  /*73540*/  ULDC UR4, c[0x0][0x22c] ;  /* 0x00008b0000047ab9 */ /* 0x000fe20000000800 */
[C---:B------:R-:W-:Y:S01]  /*73550*/  PRMT R2, R56.reuse, 0x7772, RZ ;  /* 0x0000777238027816 */ /* 0x040fe200000000ff */
[----:B------:R0:W-:Y:S04]  /*73560*/  @P5 STG.E.U8 desc[UR32][R46.64], R0 ;  /* 0x000000002e005986 */ /* 0x0001e8000c101120 */
[----:B------:R1:W-:Y:S01]  /*73570*/  @P6 STG.E.U8 desc[UR32][R26.64], R2 ;  /* 0x000000021a006986 */ /* 0x0003e2000c101120 */
[----:B0-----:R-:W-:-:S03]  /*73580*/  PRMT R0, R56, 0x7773, RZ ;  /* 0x0000777338007816 */ /* 0x001fc600000000ff */
[----:B------:R-:W4:Y:S01]  /*73590*/  LDL.LU.64 R46, [R1+0x4b8] ;  /* 0x0004b800012e7983 */ /* 0x000f220000300a00 */
[----:B-1----:R-:W-:-:S03]  /*735a0*/  PRMT R2, R23, 0x7770, RZ ;  /* 0x0000777017027816 */ /* 0x002fc600000000ff */
[----:B------:R-:W4:Y:S01]  /*735b0*/  LDL.LU.64 R26, [R1+0x528] ;  /* 0x00052800011a7983 */ /* 0x000f220000300a00 */
[----:B------:R-:W-:Y:S02]  /*735c0*/  PRMT R3, R23, 0x7771, RZ ;  /* 0x0000777117037816 */ /* 0x000fe400000000ff */
[----:B------:R-:W-:Y:S01]  /*735d0*/  ISETP.LT.AND P6, PT, R60, UR6, !P3 ;  /* 0x000000063c007c0c */ /* 0x000fe2000dfc1270 */
[----:B------:R-:W-:Y:S02]  /*735e0*/  ULDC UR6, c[0x0][0x228] ;  /* 0x00008a0000067ab9 */ /* 0x000fe40000000800 */
[----:B------:R-:W-:Y:S01]  /*735f0*/  ISETP.LT.AND P5, PT, R61, UR6, !P3 ;  /* 0x000000063d007c0c */ /* 0x000fe2000dfa1270 */
[----:B------:R-:W-:Y:S01]  /*73600*/  ULDC UR6, c[0x0][0x228] ;  /* 0x00008a0000067ab9 */ /* 0x000fe20000000800 */
[----:B------:R-:W-:Y:S01]  /*73610*/  ISETP.LT.AND P3, PT, R7, UR8, !P3 ;  /* 0x0000000807007c0c */ /* 0x000fe2000df61270 */
[----:B------:R-:W-:Y:S01]  /*73620*/  ULDC UR8, c[0x0][0x228] ;  /* 0x00008a0000087ab9 */ /* 0x000fe20000000800 */
[----:B--2---:R0:W-:Y:S04]  /*73630*/  @P0 STG.E.U8 desc[UR32][R44.64], R0 ;  /* 0x000000002c000986 */ /* 0x0041e8000c101120 */
[----:B------:R1:W-:Y:S01]  /*73640*/  @P4 STG.E.U8 desc[UR32][R20.64], R2 ;  /* 0x0000000214004986 */ /* 0x0003e2000c101120 */
[----:B0-----:R-:W-:-:S03]  /*73650*/  VIADD R0, R18, 0x27 ;  /* 0x0000002712007836 */ /* 0x001fc60000000000 */
[----:B------:R-:W2:Y:S01]  /*73660*/  LDL.LU.64 R44, [R1+0x520] ;  /* 0x00052000012c7983 */ /* 0x000ea20000300a00 */
[C---:B-1----:R-:W-:Y:S02]  /*73670*/  PRMT R2, R23.reuse, 0x7773, RZ ;  /* 0x0000777317027816 */ /* 0x042fe400000000ff */
[----:B------:R-:W-:Y:S01]  /*73680*/  ISETP.GE.AND P0, PT, R0, UR4, PT ;  /* 0x0000000400007c0c */ /* 0x000fe2000bf06270 */
[----:B------:R-:W-:Y:S01]  /*73690*/  ULDC UR4, c[0x0][0x228] ;  /* 0x00008a0000047ab9 */ /* 0x000fe20000000800 */
[----:B------:R-:W-:Y:S02]  /*736a0*/  PRMT R0, R23, 0x7772, RZ ;  /* 0x0000777217007816 */ /* 0x000fe400000000ff */
[----:B------:R-:W2:Y:S04]  /*736b0*/  LDL.LU R23, [R1+0x29c0] ;  /* 0x0029c00001177983 */ /* 0x000ea80000300800 */
[----:B---3--:R0:W-:Y:S04]  /*736c0*/  @P6 STG.E.U8 desc[UR32][R58.64], R3 ;  /* 0x000000033a006986 */ /* 0x0081e8000c101120 */
[----:B0-----:R-:W3:Y:S04]  /*736d0*/  LDL.LU.64 R58, [R1+0x518] ;  /* 0x00051800013a7983 */ /* 0x001ee80000300a00 */
[----:B----4-:R0:W-:Y:S04]  /*736e0*/  @P5 STG.E.U8 desc[UR32][R24.64], R0 ;  /* 0x0000000018005986 */ /* 0x0101e8000c101120 */
[----:B------:R-:W4:Y:S04]  /*736f0*/  LDL.LU.64 R28, [R1+0x5b0] ;  /* 0x0005b000011c7983 */ /* 0x000f280000300a00 */
[----:B------:R1:W-:Y:S04]  /*73700*/  @P3 STG.E.U8 desc[UR32][R54.64], R2 ;  /* 0x0000000236003986 */ /* 0x0003e8000c101120 */
[----:B0-----:R-:W4:Y:S04]  /*73710*/  LDL.LU.64 R24, [R1+0x5a8] ;  /* 0x0005a80001187983 */ /* 0x001f280000300a00 */
[----:B-1----:R-:W4:Y:S01]  /*73720*/  LDL.LU.64 R54, [R1+0x5a0] ;  /* 0x0005a00001367983 */ /* 0x002f220000300a00 */
[----:B------:R-:W-:Y:S01]  /*73730*/  ISETP.LT.AND P4, PT, R19, UR4, !P2 ;  /* 0x0000000413007c0c */ /* 0x000fe2000d781270 */
[----:B------:R-:W-:Y:S01]  /*73740*/  VIADD R0, R18, 0x28 ;  /* 0x0000002812007836 */ /* 0x000fe20000000000 */
[----:B------:R-:W-:Y:S01]  /*73750*/  ULDC UR4, c[0x0][0x22c] ;  /* 0x00008b0000047ab9 */ /* 0x000fe20000000800 */
[----:B------:R-:W-:Y:S01]  /*73760*/  ISETP.LT.AND P6, PT, R6, UR6, !P2 ;  /* 0x0000000606007c0c */ /* 0x000fe2000d7c1270 */
[----:B------:R-:W-:Y:S01]  /*73770*/  ULDC UR6, c[0x0][0x228] ;  /* 0x00008a0000067ab9 */ /* 0x000fe20000000800 */
[----:B------:R-:W4:Y:S01]  /*73780*/  LDL.LU R20, [R1+0x8c] ;  /* 0x00008c0001147983 */ /* 0x000f220000300800 */
[----:B------:R-:W-:Y:S01]  /*73790*/  ISETP.GE.AND P3, PT, R0, UR4, PT ;  /* 0x0000000400007c0c */ /* 0x000fe2000bf66270 */
[----:B------:R-:W-:Y:S01]  /*737a0*/  ULDC UR4, c[0x0][0x228] ;  /* 0x00008a0000047ab9 */ /* 0x000fe20000000800 */
[----:B------:R-:W-:Y:S01]  /*737b0*/  ISETP.LT.AND P5, PT, R11, UR6, !P2 ;  /* 0x000000060b007c0c */ /* 0x000fe2000d7a1270 */
[----:B------:R-:W-:Y:S01]  /*737c0*/  ULDC UR6, c[0x0][0x228] ;  /* 0x00008a0000067ab9 */ /* 0x000fe20000000800 */
[----:B------:R-:W-:-:S02]  /*737d0*/  PRMT R3, R31, 0x7772, RZ ;  /* 0x000077721f037816 */ /* 0x000fc400000000ff */
[----:B--2---:R-:W-:-:S05]  /*737e0*/  PRMT R2, R23, 0x7770, RZ ;  /* 0x0000777017027816 */ /* 0x004fca00000000ff */
[----:B------:R0:W-:Y:S01]  /*737f0*/  @P4 STG.E.U8 desc[UR32][R46.64], R2 ;  /* 0x000000022e004986 */ /* 0x0001e2000c101120 */
[----:B------:R-:W-:Y:S01]  /*73800*/  ISETP.LT.AND P4, PT, R48, UR4, !P2 ;  /* 0x0000000430007c0c */ /* 0x000fe2000d781270 */
[----:B------:R-:W-:Y:S01]  /*73810*/  ULDC UR4, c[0x0][0x228] ;  /* 0x00008a0000047ab9 */ /* 0x000fe20000000800 */
[----:B------:R-:W-:-:S05]  /*73820*/  PRMT R0, R23, 0x7771, RZ ;  /* 0x0000777117007816 */ /* 0x000fca00000000ff */
[----:B------:R1:W-:Y:S01]  /*73830*/  @P6 STG.E.U8 desc[UR32][R26.64], R0 ;  /* 0x000000001a006986 */ /* 0x0003e2000c101120 */
[----:B0-----:R-:W-:-:S03]  /*73840*/  PRMT R2, R23, 0x7772, RZ ;  /* 0x0000777217027816 */ /* 0x001fc600000000ff */
[----:B------:R-:W2:Y:S01]  /*73850*/  LDL.LU.64 R46, [R1+0x628] ;  /* 0x00062800012e7983 */ /* 0x000ea20000300a00 */
[----:B------:R-:W-:Y:S02]  /*73860*/  PRMT R23, R23, 0x7773, RZ ;  /* 0x0000777317177816 */ /* 0x000fe400000000ff */
[----:B------:R-:W-:Y:S01]  /*73870*/  ISETP.LT.AND P6, PT, R49, UR4, !P2 ;  /* 0x0000000431007c0c */ /* 0x000fe2000d7c1270 */
[----:B------:R0:W-:Y:S01]  /*73880*/  @P5 STG.E.U8 desc[UR32][R44.64], R2 ;  /* 0x000000022c005986 */ /* 0x0001e2000c101120 */
[----:B------:R-:W-:-:S03]  /*73890*/  ULDC UR4, c[0x0][0x228] ;  /* 0x00008a0000047ab9 */ /* 0x000fc60000000800 */
[----:B-1----:R-:W2:Y:S01]  /*738a0*/  LDL.LU.64 R26, [R1+0x620] ;  /* 0x00062000011a7983 */ /* 0x002ea20000300a00 */
[----:B------:R-:W-:Y:S01]  /*738b0*/  ISETP.LT.AND P5, PT, R60, UR4, !P2 ;  /* 0x000000043c007c0c */ /* 0x000fe2000d7a1270 */
[----:B------:R-:W-:Y:S02]  /*738c0*/  ULDC UR4, c[0x0][0x228] ;  /* 0x00008a0000047ab9 */ /* 0x000fe40000000800 */
[----:B---3--:R1:W-:Y:S01]  /*738d0*/  @P4 STG.E.U8 desc[UR32][R58.64], R23 ;  /* 0x000000173a004986 */ /* 0x0083e2000c101120 */
[----:B------:R-:W-:Y:S01]  /*738e0*/  ISETP.LT.AND P4, PT, R61, UR6, !P2 ;  /* 0x000000063d007c0c */ /* 0x000fe2000d781270 */
[----:B------:R-:W-:Y:S02]  /*738f0*/  ULDC UR6, c[0x0][0x228] ;  /* 0x00008a0000067ab9 */ /* 0x000fe40000000800 */
[----:B0-----:R-:W3:Y:S01]  /*73900*/  LDL.LU.64 R44, [R1+0x618] ;  /* 0x00061800012c7983 */ /* 0x001ee20000300a00 */
[----:B------:R-:W-:-:S03]  /*73910*/  PRMT R0, R31, 0x7770, RZ ;  /* 0x000077701f007816 */ /* 0x000fc600000000ff */
[----:B-1----:R-:W3:Y:S01]  /*73920*/  LDL.LU.64 R58, [R1+0x610] ;  /* 0x00061000013a7983 */ /* 0x002ee20000300a00 */
[----:B------:R-:W-:-:S03]  /*73930*/  PRMT R2, R31, 0x7771, RZ ;  /* 0x000077711f027816 */ /* 0x000fc600000000ff */
[----:B------:R-:W3:Y:S04]  /*73940*/  LDL.LU R56, [R1+0x7c] ;  /* 0x00007c0001387983 */ /* 0x000ee80000300800 */
[----:B----4-:R0:W-:Y:S04]  /*73950*/  @P6 STG.E.U8 desc[UR32][R28.64], R0 ;  /* 0x000000001c006986 */ /* 0x0101e8000c101120 */
[----:B------:R1:W-:Y:S04]  /*73960*/  @P5 STG.E.U8 desc[UR32][R24.64], R2 ;  /* 0x0000000218005986 */ /* 0x0003e8000c101120 */
[----:B------:R4:W-:Y:S04]  /*73970*/  @P4 STG.E.U8 desc[UR32][R54.64], R3 ;  /* 0x0000000336004986 */ /* 0x0009e8000c101120 */
[----:B0-----:R-:W3:Y:S04]  /*73980*/  LDL.LU.64 R28, [R1+0x6d8] ;  /* 0x0006d800011c7983 */ /* 0x001ee80000300a00 */
[----:B-1----:R-:W3:Y:S04]  /*73990*/  LDL.LU.64 R24, [R1+0x6a8] ;  /* 0x0006a80001187983 */ /* 0x002ee80000300a00 */
[----:B----4-:R-:W4:Y:S01]  /*739a0*/  LDL.LU.64 R54, [R1+0x6a0] ;  /* 0x0006a00001367983 */ /* 0x010f220000300a00 */
[----:B------:R-:W-:Y:S01]  /*739b0*/  ISETP.LT.AND P2, PT, R7, UR4, !P2 ;  /* 0x0000000407007c0c */ /* 0x000fe2000d741270 */
[----:B------:R-:W-:Y:S01]  /*739c0*/  ULDC UR4, c[0x0][0x228] ;  /* 0x00008a0000047ab9 */ /* 0x000fe20000000800 */
[----:B------:R-:W-:Y:S01]  /*739d0*/  ISETP.LT.AND P5, PT, R19, UR6, !P0 ;  /* 0x0000000613007c0c */ /* 0x000fe2000c7a1270 */
[----:B------:R-:W-:Y:S01]  /*739e0*/  ULDC UR6, c[0x0][0x228] ;  /* 0x00008a0000067ab9 */ /* 0x000fe20000000800 */
[----:B------:R-:W-:Y:S01]  /*739f0*/  ISETP.LT.AND P6, PT, R6, UR4, !P0 ;  /* 0x0000000406007c0c */ /* 0x000fe2000c7c1270 */
[----:B------:R-:W-:Y:S01]  /*73a00*/  ULDC UR4, c[0x0][0x228] ;  /* 0x00008a0000047ab9 */ /* 0x000fe20000000800 */
[----:B------:R-:W-:Y:S01]  /*73a10*/  ISETP.LT.AND P4, PT, R11, UR6, !P0 ;  /* 0x000000060b007c0c */ /* 0x000fe2000c781270 */
[----:B------:R-:W-:Y:S01]  /*73a20*/  ULDC UR6, c[0x0][0x228] ;  /* 0x00008a0000067ab9 */ /* 0x000fe20000000800 */
[----:B------:R-:W-:-:S02]  /*73a30*/  PRMT R31, R31, 0x7773, RZ ;  /* 0x000077731f1f7816 */ /* 0x000fc400000000ff */
[C---:B------:R-:W-:Y:S02]  /*73a40*/  PRMT R0, R20.reuse, 0x7770, RZ ;  /* 0x0000777014007816 */ /* 0x040fe400000000ff */
[C---:B------:R-:W-:Y:S02]  /*73a50*/  PRMT R2, R20.reuse, 0x7771, RZ ;  /* 0x0000777114027816 */ /* 0x040fe400000000ff */
[C---:B------:R-:W-:Y:S02]  /*73a60*/  PRMT R3, R20.reuse, 0x7772, RZ ;  /* 0x0000777214037816 */ /* 0x040fe400000000ff */
[----:B------:R-:W-:Y:S01]  /*73a70*/  PRMT R20, R20, 0x7773, RZ ;  /* 0x0000777314147816 */ /* 0x000fe200000000ff */
[----:B--2---:R0:W-:Y:S04]  /*73a80*/  @P2 STG.E.U8 desc[UR32][R46.64], R31 ;  /* 0x0000001f2e002986 */ /* 0x0041e8000c101120 */
[----:B------:R1:W-:Y:S01]  /*73a90*/  @P5 STG.E.U8 desc[UR32][R26.64], R0 ;  /* 0x000000001a005986 */ /* 0x0003e2000c101120 */
[----:B------:R-:W-:Y:S01]  /*73aa0*/  ISETP.LT.AND P5, PT, R48, UR4, !P0 ;  /* 0x0000000430007c0c */ /* 0x000fe2000c7a1270 */
[----:B------:R-:W-:-:S02]  /*73ab0*/  ULDC UR4, c[0x0][0x228] ;  /* 0x00008a0000047ab9 */ /* 0x000fc40000000800 */
[----:B0-----:R-:W2:Y:S04]  /*73ac0*/  LDL.LU.64 R46, [R1+0x6d0] ;  /* 0x0006d000012e7983 */ /* 0x001ea80000300a00 */
[----:B---3--:R0:W-:Y:S01]  /*73ad0*/  @P6 STG.E.U8 desc[UR32][R44.64], R2 ;  /* 0x000000022c006986 */ /* 0x0081e2000c101120 */
[----:B------:R-:W-:Y:S01]  /*73ae0*/  ISETP.LT.AND P6, PT, R49, UR6, !P0 ;  /* 0x0000000631007c0c */ /* 0x000fe2000c7c1270 */
[----:B------:R-:W-:Y:S02]  /*73af0*/  ULDC UR6, c[0x0][0x228] ;  /* 0x00008a0000067ab9 */ /* 0x000fe40000000800 */
[----:B------:R-:W-:Y:S01]  /*73b00*/  ISETP.LT.AND P2, PT, R61, UR6, !P0 ;  /* 0x000000063d007c0c */ /* 0x000fe2000c741270 */
[----:B-1----:R-:W3:Y:S01]  /*73b10*/  LDL.LU.64 R26, [R1+0x6c8] ;  /* 0x0006c800011a7983 */ /* 0x002ee20000300a00 */
[----:B------:R-:W-:-:S03]  /*73b20*/  ULDC UR6, c[0x0][0x228] ;  /* 0x00008a0000067ab9 */ /* 0x000fc60000000800 */
[----:B------:R1:W-:Y:S01]  /*73b30*/  @P4 STG.E.U8 desc[UR32][R58.64], R3 ;  /* 0x000000033a004986 */ /* 0x0003e2000c101120 */
[----:B------:R-:W-:Y:S01]  /*73b40*/  ISETP.LT.AND P4, PT, R60, UR4, !P0 ;  /* 0x000000043c007c0c */ /* 0x000fe2000c781270 */
[----:B------:R-:W-:Y:S01]  /*73b50*/  ULDC UR4, c[0x0][0x228] ;  /* 0x00008a0000047ab9 */ /* 0x000fe20000000800 */
[C---:B0-----:R-:W-:Y:S01]  /*73b60*/  PRMT R2, R56.reuse, 0x7771, RZ ;  /* 0x0000777138027816 */ /* 0x041fe200000000ff */
[----:B------:R-:W3:Y:S01]  /*73b70*/  LDL.LU.64 R44, [R1+0x728] ;  /* 0x00072800012c7983 */ /* 0x000ee20000300a00 */
[C---:B------:R-:W-:Y:S02]  /*73b80*/  PRMT R0, R56.reuse, 0x7772, RZ ;  /* 0x0000777238007816 */ /* 0x040fe400000000ff */
[----:B-1----:R-:W-:Y:S01]  /*73b90*/  PRMT R3, R56, 0x7770, RZ ;  /* 0x0000777038037816 */ /* 0x002fe200000000ff */
[----:B------:R-:W3:Y:S04]  /*73ba0*/  LDL.LU.64 R58, [R1+0x720] ;  /* 0x00072000013a7983 */ /* 0x000ee80000300a00 */
[----:B------:R-:W-:Y:S04]  /*73bb0*/  @P5 STG.E.U8 desc[UR32][R28.64], R20 ;  /* 0x000000141c005986 */ /* 0x000fe8000c101120 */
[----:B------:R-:W-:Y:S04]  /*73bc0*/  @P6 STG.E.U8 desc[UR32][R24.64], R3 ;  /* 0x0000000318006986 */ /* 0x000fe8000c101120 */
        /* <DEDUP_REMOVED lines=8> */
[----:B------:R-:W-:Y:S01]  /*73c50*/  ISETP.LT.AND P5, PT, R6, UR4, !P3 ;  /* 0x0000000406007c0c */ /* 0x000fe2000dfa1270 */
[----:B------:R-:W3:Y:S01]  /*73c60*/  LDL.LU.64 R54, [R1+0x7b0] ;  /* 0x0007b00001367983 */ /* 0x000ee20000300a00 */
[----:B------:R-:W-:Y:S01]  /*73c70*/  ULDC UR4, c[0x0][0x22c] ;  /* 0x00008b0000047ab9 */ /* 0x000fe20000000800 */
[----:B------:R-:W-:Y:S01]  /*73c80*/  PRMT R21, R56, 0x7773, RZ ;  /* 0x0000777338157816 */ /* 0x000fe200000000ff */
[----:B------:R-:W-:Y:S01]  /*73c90*/  ULDC UR6, c[0x0][0x228] ;  /* 0x00008a0000067ab9 */ /* 0x000fe20000000800 */
[----:B------:R-:W3:Y:S04]  /*73ca0*/  LDL.LU.64 R28, [R1+0x7a8] ;  /* 0x0007a800011c7983 */ /* 0x000ee80000300a00 */
[----:B------:R-:W3:Y:S01]  /*73cb0*/  LDL.LU R25, [R1+0xe0] ;  /* 0x0000e00001197983 */ /* 0x000ee20000300800 */
[----:B------:R-:W-:Y:S01]  /*73cc0*/  ISETP.GE.AND P2, PT, R0, UR4, PT ;  /* 0x0000000400007c0c */ /* 0x000fe2000bf46270 */
[----:B------:R-:W-:Y:S01]  /*73cd0*/  ULDC UR4, c[0x0][0x228] ;  /* 0x00008a0000047ab9 */ /* 0x000fe20000000800 */
[----:B------:R-:W-:Y:S01]  /*73ce0*/  ISETP.LT.AND P6, PT, R11, UR6, !P3 ;  /* 0x000000060b007c0c */ /* 0x000fe2000dfc1270 */
[----:B------:R-:W-:Y:S01]  /*73cf0*/  ULDC UR6, c[0x0][0x228] ;  /* 0x00008a0000067ab9 */ /* 0x000fe20000000800 */
[----:B--2---:R0:W-:Y:S04]  /*73d00*/  @P0 STG.E.U8 desc[UR32][R46.64], R21 ;  /* 0x000000152e000986 */ /* 0x0041e8000c101120 */
[----:B0-----:R-:W2:Y:S01]  /*73d10*/  LDL.LU.64 R46, [R1+0x800] ;  /* 0x00080000012e7983 */ /* 0x001ea20000300a00 */
[----:B----4-:R-:W-:-:S02]  /*73d20*/  PRMT R2, R36, 0x7770, RZ ;  /* 0x0000777024027816 */ /* 0x010fc400000000ff */
[----:B------:R-:W-:-:S03]  /*73d30*/  PRMT R0, R36, 0x7771, RZ ;  /* 0x0000777124007816 */ /* 0x000fc600000000ff */
[----:B---3--:R-:W-:Y:S04]  /*73d40*/  @P4 STG.E.U8 desc[UR32][R26.64], R2 ;  /* 0x000000021a004986 */ /* 0x008fe8000c101120 */
[----:B------:R0:W-:Y:S04]  /*73d50*/  @P5 STG.E.U8 desc[UR32][R44.64], R0 ;  /* 0x000000002c005986 */ /* 0x0001e8000c101120 */
[----:B0-----:R-:W3:Y:S01]  /*73d60*/  LDL.LU.64 R44, [R1+0x7d0] ;  /* 0x0007d000012c7983 */ /* 0x001ee20000300a00 */
[----:B------:R-:W-:-:S03]  /*73d70*/  PRMT R2, R36, 0x7772, RZ ;  /* 0x0000777224027816 */ /* 0x000fc600000000ff */
[----:B------:R-:W4:Y:S04]  /*73d80*/  LDL.LU.64 R26, [R1+0x828] ;  /* 0x00082800011a7983 */ /* 0x000f280000300a00 */
[----:B------:R0:W-:Y:S04]  /*73d90*/  @P6 STG.E.U8 desc[UR32][R58.64], R2 ;  /* 0x000000023a006986 */ /* 0x0001e8000c101120 */
[----:B0-----:R-:W4:Y:S01]  /*73da0*/  LDL.LU.64 R58, [R1+0x820] ;  /* 0x00082000013a7983 */ /* 0x001f220000300a00 */
[----:B------:R-:W-:Y:S01]  /*73db0*/  ISETP.LT.AND P4, PT, R48, UR4, !P3 ;  /* 0x0000000430007c0c */ /* 0x000fe2000df81270 */
[----:B------:R-:W-:-:S02]  /*73dc0*/  ULDC UR4, c[0x0][0x228] ;  /* 0x00008a0000047ab9 */ /* 0x000fc40000000800 */
        /* <DEDUP_REMOVED lines=8> */
[----:B------:R-:W-:Y:S02]  /*73e50*/  PRMT R0, R25, 0x7770, RZ ;  /* 0x0000777019007816 */ /* 0x000fe400000000ff */
[----:B------:R-:W-:Y:S01]  /*73e60*/  @P4 STG.E.U8 desc[UR32][R22.64], R36 ;  /* 0x0000002416004986 */ /* 0x000fe2000c101120 */
[----:B------:R-:W-:Y:S01]  /*73e70*/  ISETP.LT.AND P4, PT, R61, UR4, !P3 ;  /* 0x000000043d007c0c */ /* 0x000fe2000df81270 */
[----:B------:R-:W-:Y:S01]  /*73e80*/  ULDC UR4, c[0x0][0x228] ;  /* 0x00008a0000047ab9 */ /* 0x000fe20000000800 */
[----:B------:R-:W-:-:S02]  /*73e90*/  ISETP.LT.AND P3, PT, R7, UR6, !P3 ;  /* 0x0000000607007c0c */ /* 0x000fc4000df61270 */
[----:B------:R-:W-:Y:S01]  /*73ea0*/  PRMT R2, R25, 0x7771, RZ ;  /* 0x0000777119027816 */ /* 0x000fe200000000ff */
[----:B------:R0:W-:Y:S01]  /*73eb0*/  @P6 STG.E.U8 desc[UR32][R54.64], R0 ;  /* 0x0000000036006986 */ /* 0x0001e2000c101120 */
[----:B------:R-:W-:Y:S01]  /*73ec0*/  ISETP.LT.AND P6, PT, R19, UR4, !P2 ;  /* 0x0000000413007c0c */ /* 0x000fe2000d7c1270 */
[----:B------:R-:W-:Y:S01]  /*73ed0*/  ULDC UR4, c[0x0][0x228] ;  /* 0x00008a0000047ab9 */ /* 0x000fe20000000800 */
[----:B------:R-:W-:Y:S01]  /*73ee0*/  ULDC UR6, c[0x0][0x228] ;  /* 0x00008a0000067ab9 */ /* 0x000fe20000000800 */
[----:B------:R1:W-:Y:S04]  /*73ef0*/  @P5 STG.E.U8 desc[UR32][R28.64], R2 ;  /* 0x000000021c005986 */ /* 0x0003e8000c101120 */
[----:B0-----:R-:W4:Y:S01]  /*73f00*/  LDL.LU.64 R54, [R1+0x8a0] ;  /* 0x0008a00001367983 */ /* 0x001f220000300a00 */
[----:B------:R-:W-:-:S03]  /*73f10*/  PRMT R0, R25, 0x7772, RZ ;  /* 0x0000777219007816 */ /* 0x000fc600000000ff */
[----:B-1----:R-:W4:Y:S01]  /*73f20*/  LDL.LU.64 R28, [R1+0x898] ;  /* 0x00089800011c7983 */ /* 0x002f220000300a00 */
[----:B------:R-:W-:-:S03]  /*73f30*/  PRMT R2, R25, 0x7773, RZ ;  /* 0x0000777319027816 */ /* 0x000fc600000000ff */
[----:B------:R-:W4:Y:S01]  /*73f40*/  LDL.LU R56, [R1+0xc0] ;  /* 0x0000c00001387983 */ /* 0x000f220000300800 */
[----:B------:R-:W-:Y:S01]  /*73f50*/  ISETP.LT.AND P5, PT, R6, UR4, !P2 ;  /* 0x0000000406007c0c */ /* 0x000fe2000d7a1270 */
[----:B------:R-:W-:Y:S02]  /*73f60*/  ULDC UR4, c[0x0][0x228] ;  /* 0x00008a0000047ab9 */ /* 0x000fe40000000800 */
[----:B--2---:R0:W-:Y:S04]  /*73f70*/  @P4 STG.E.U8 desc[UR32][R46.64], R0 ;  /* 0x000000002e004986 */ /* 0x0041e8000c101120 */
[----:B0-----:R-:W2:Y:S01]  /*73f80*/  LDL.LU.64 R46, [R1+0x8c8] ;  /* 0x0008c800012e7983 */ /* 0x001ea20000300a00 */
[----:B------:R-:W-:-:S03]  /*73f90*/  PRMT R0, R37, 0x7770, RZ ;  /* 0x0000777025007816 */ /* 0x000fc600000000ff */
[----:B---3--:R0:W-:Y:S04]  /*73fa0*/  @P3 STG.E.U8 desc[UR32][R44.64], R2 ;  /* 0x000000022c003986 */ /* 0x0081e8000c101120 */
[----:B----4-:R1:W-:Y:S04]  /*73fb0*/  @P6 STG.E.U8 desc[UR32][R26.64], R0 ;  /* 0x000000001a006986 */ /* 0x0103e8000c101120 */
[----:B0-----:R-:W3:Y:S01]  /*73fc0*/  LDL.LU.64 R44, [R1+0x8c0] ;  /* 0x0008c000012c7983 */ /* 0x001ee20000300a00 */
[----:B------:R-:W-:-:S03]  /*73fd0*/  PRMT R2, R37, 0x7771, RZ ;  /* 0x0000777125027816 */ /* 0x000fc600000000ff */
[----:B-1----:R-:W4:Y:S04]  /*73fe0*/  LDL.LU.64 R26, [R1+0x918] ;  /* 0x00091800011a7983 */ /* 0x002f280000300a00 */
[----:B------:R0:W-:Y:S04]  /*73ff0*/  @P5 STG.E.U8 desc[UR32][R58.64], R2 ;  /* 0x000000023a005986 */ /* 0x0001e8000c101120 */
[----:B0-----:R-:W4:Y:S01]  /*74000*/  LDL.LU.64 R58, [R1+0x8f8] ;  /* 0x0008f800013a7983 */ /* 0x001f220000300a00 */
[----:B------:R-:W-:Y:S02]  /*74010*/  ISETP.LT.AND P3, PT, R11, UR4, !P2 ;  /* 0x000000040b007c0c */ /* 0x000fe4000d761270 */
[----:B------:R-:W-:Y:S01]  /*74020*/  ISETP.LT.AND P4, PT, R48, UR6, !P2 ;  /* 0x0000000630007c0c */ /* 0x000fe2000d781270 */
[----:B------:R-:W-:Y:S01]  /*74030*/  ULDC UR6, c[0x0][0x228] ;  /* 0x00008a0000067ab9 */ /* 0x000fe20000000800 */
[----:B------:R-:W-:Y:S01]  /*74040*/  PRMT R2, R37, 0x7772, RZ ;  /* 0x0000777225027816 */ /* 0x000fe200000000ff */
[----:B------:R-:W-:Y:S01]  /*74050*/  VIADD R0, R18, 0x2b ;  /* 0x0000002b12007836 */ /* 0x000fe20000000000 */
[----:B------:R-:W-:Y:S01]  /*74060*/  ISETP.LT.AND P5, PT, R49, UR6, !P2 ;  /* 0x0000000631007c0c */ /* 0x000fe2000d7a1270 */
[----:B------:R-:W-:Y:S01]  /*74070*/  ULDC UR4, c[0x0][0x22c] ;  /* 0x00008b0000047ab9 */ /* 0x000fe20000000800 */
[----:B------:R-:W-:Y:S01]  /*74080*/  PRMT R3, R37, 0x7773, RZ ;  /* 0x0000777325037816 */ /* 0x000fe200000000ff */
[----:B------:R-:W-:Y:S01]  /*74090*/  ULDC UR6, c[0x0][0x228] ;  /* 0x00008a0000067ab9 */ /* 0x000fe20000000800 */
[----:B------:R-:W-:Y:S01]  /*740a0*/  ISETP.LT.AND P6, PT, R60, UR8, !P2 ;  /* 0x000000083c007c0c */ /* 0x000fe2000d7c1270 */
[----:B------:R-:W4:Y:S01]  /*740b0*/  LDL.LU R37, [R1+0x29b0] ;  /* 0x0029b00001257983 */ /* 0x000f220000300800 */
[----:B------:R-:W-:-:S03]  /*740c0*/  ULDC UR8, c[0x0][0x228] ;  /* 0x00008a0000087ab9 */ /* 0x000fc60000000800 */
[----:B------:R-:W4:Y:S04]  /*740d0*/  LDL.LU.64 R24, [R1+0x950] ;  /* 0x0009500001187983 */ /* 0x000f280000300a00 */
[----:B------:R0:W-:Y:S01]  /*740e0*/  @P3 STG.E.U8 desc[UR32][R54.64], R2 ;  /* 0x0000000236003986 */ /* 0x0001e2000c101120 */
[----:B------:R-:W-:Y:S01]  /*740f0*/  ISETP.GE.AND P3, PT, R0, UR4, PT ;  /* 0x0000000400007c0c */ /* 0x000fe2000bf66270 */
[----:B------:R-:W-:Y:S02]  /*74100*/  ULDC UR4, c[0x0][0x228] ;  /* 0x00008a0000047ab9 */ /* 0x000fe40000000800 */
[----:B------:R-:W-:Y:S01]  /*74110*/  @P4 STG.E.U8 desc[UR32][R28.64], R3 ;  /* 0x000000031c004986 */ /* 0x000fe2000c101120 */
[----:B------:R-:W-:Y:S01]  /*74120*/  ISETP.LT.AND P4, PT, R61, UR4, !P2 ;  /* 0x000000043d007c0c */ /* 0x000fe2000d781270 */
[----:B------:R-:W-:Y:S01]  /*74130*/  ULDC UR4, c[0x0][0x228] ;  /* 0x00008a0000047ab9 */ /* 0x000fe20000000800 */
[C---:B------:R-:W-:Y:S01]  /*74140*/  PRMT R0, R56.reuse, 0x7770, RZ ;  /* 0x0000777038007816 */ /* 0x040fe200000000ff */
[----:B0-----:R-:W4:Y:S01]  /*74150*/  LDL.LU.64 R54, [R1+0x948] ;  /* 0x0009480001367983 */ /* 0x001f220000300a00 */
[----:B------:R-:W-:-:S02]  /*74160*/  PRMT R2, R56, 0x7771, RZ ;  /* 0x0000777138027816 */ /* 0x000fc400000000ff */
[----:B------:R-:W-:Y:S01]  /*74170*/  ISETP.LT.AND P2, PT, R7, UR6, !P2 ;  /* 0x0000000607007c0c */ /* 0x000fe2000d741270 */
[----:B------:R-:W4:Y:S01]  /*74180*/  LDL.LU.64 R30, [R1+0x9a0] ;  /* 0x0009a000011e7983 */ /* 0x000f220000300a00 */
[----:B------:R-:W-:-:S03]  /*74190*/  ULDC UR6, c[0x0][0x228] ;  /* 0x00008a0000067ab9 */ /* 0x000fc60000000800 */
[----:B--2---:R0:W-:Y:S02]  /*741a0*/  @P5 STG.E.U8 desc[UR32][R46.64], R0 ;  /* 0x000000002e005986 */ /* 0x0041e4000c101120 */
[C---:B0-----:R-:W-:Y:S02]  /*741b0*/  PRMT R0, R56.reuse, 0x7772, RZ ;  /* 0x0000777238007816 */ /* 0x041fe400000000ff */
[----:B---3--:R0:W-:Y:S04]  /*741c0*/  @P6 STG.E.U8 desc[UR32][R44.64], R2 ;  /* 0x000000022c006986 */ /* 0x0081e8000c101120 */
[----:B----4-:R1:W-:Y:S04]  /*741d0*/  @P4 STG.E.U8 desc[UR32][R26.64], R0 ;  /* 0x000000001a004986 */ /* 0x0103e8000c101120 */
[----:B0-----:R-:W2:Y:S04]  /*741e0*/  LDL.LU.64 R44, [R1+0x998] ;  /* 0x00099800012c7983 */ /* 0x001ea80000300a00 */
[----:B------:R-:W3:Y:S01]  /*741f0*/  LDL.LU R47, [R1+0xe4] ;  /* 0x0000e400012f7983 */ /* 0x000ee20000300800 */
[----:B------:R-:W-:-:S03]  /*74200*/  PRMT R2, R56, 0x7773, RZ ;  /* 0x0000777338027816 */ /* 0x000fc600000000ff */
[----:B-1----:R-:W4:Y:S04]  /*74210*/  LDL.LU.64 R26, [R1+0x9d0] ;  /* 0x0009d000011a7983 */ /* 0x002f280000300a00 */
[----:B------:R0:W-:Y:S04]  /*74220*/  @P2 STG.E.U8 desc[UR32][R58.64], R2 ;  /* 0x000000023a002986 */ /* 0x0001e8000c101120 */
[----:B0-----:R-:W4:Y:S01]  /*74230*/  LDL.LU.64 R58, [R1+0x9c8] ;  /* 0x0009c800013a7983 */ /* 0x001f220000300a00 */
[----:B------:R-:W-:Y:S01]  /*74240*/  ISETP.LT.AND P6, PT, R19, UR4, !P0 ;  /* 0x0000000413007c0c */ /* 0x000fe2000c7c1270 */
[----:B------:R-:W-:Y:S01]  /*74250*/  ULDC UR4, c[0x0][0x228] ;  /* 0x00008a0000047ab9 */ /* 0x000fe20000000800 */
[----:B------:R-:W-:Y:S01]  /*74260*/  ISETP.LT.AND P5, PT, R6, UR6, !P0 ;  /* 0x0000000606007c0c */ /* 0x000fe2000c7a1270 */
[----:B------:R-:W4:Y:S01]  /*74270*/  LDL.LU R46, [R1+0xd4] ;  /* 0x0000d400012e7983 */ /* 0x000f220000300800 */
[----:B------:R-:W-:Y:S01]  /*74280*/  ISETP.LT.AND P4, PT, R11, UR4, !P0 ;  /* 0x000000040b007c0c */ /* 0x000fe2000c781270 */
[----:B------:R-:W-:Y:S01]  /*74290*/  ULDC UR4, c[0x0][0x228] ;  /* 0x00008a0000047ab9 */ /* 0x000fe20000000800 */
[C---:B------:R-:W-:Y:S01]  /*742a0*/  PRMT R0, R37.reuse, 0x7770, RZ ;  /* 0x0000777025007816 */ /* 0x040fe200000000ff */
[----:B------:R-:W4:Y:S01]  /*742b0*/  LDL.LU.64 R22, [R1+0xa18] ;  /* 0x000a180001167983 */ /* 0x000f220000300a00 */
[----:B------:R-:W-:Y:S01]  /*742c0*/  PRMT R2, R37, 0x7771, RZ ;  /* 0x0000777125027816 */ /* 0x000fe200000000ff */
[----:B------:R-:W-:Y:S01]  /*742d0*/  ULDC UR6, c[0x0][0x228] ;  /* 0x00008a0000067ab9 */ /* 0x000fe20000000800 */
[----:B------:R-:W-:Y:S01]  /*742e0*/  ISETP.LT.AND P2, PT, R48, UR4, !P0 ;  /* 0x0000000430007c0c */ /* 0x000fe2000c741270 */
[----:B------:R-:W-:Y:S01]  /*742f0*/  ULDC UR4, c[0x0][0x228] ;  /* 0x00008a0000047ab9 */ /* 0x000fe20000000800 */
[----:B------:R-:W4:Y:S04]  /*74300*/  LDL.LU.64 R28, [R1+0x9f0] ;  /* 0x0009f000011c7983 */ /* 0x000f280000300a00 */
[----:B------:R0:W-:Y:S04]  /*74310*/  @P6 STG.E.U8 desc[UR32][R24.64], R0 ;  /* 0x0000000018006986 */ /* 0x0001e8000c101120 */
[----:B------:R1:W-:Y:S01]  /*74320*/  @P5 STG.E.U8 desc[UR32][R54.64], R2 ;  /* 0x0000000236005986 */ /* 0x0003e2000c101120 */
[----:B------:R-:W-:Y:S01]  /*74330*/  ISETP.LT.AND P5, PT, R49, UR4, !P0 ;  /* 0x0000000431007c0c */ /* 0x000fe2000c7a1270 */
[----:B------:R-:W-:Y:S01]  /*74340*/  ULDC UR4, c[0x0][0x228] ;  /* 0x00008a0000047ab9 */ /* 0x000fe20000000800 */
[C---:B0-----:R-:W-:Y:S01]  /*74350*/  PRMT R0, R37.reuse, 0x7772, RZ ;  /* 0x0000777225007816 */ /* 0x041fe200000000ff */
[----:B------:R-:W4:Y:S04]  /*74360*/  LDL.LU.64 R24, [R1+0x9e8] ;  /* 0x0009e80001187983 */ /* 0x000f280000300a00 */
[----:B-1----:R-:W4:Y:S01]  /*74370*/  LDL.LU.64 R54, [R1+0xa10] ;  /* 0x000a100001367983 */ /* 0x002f220000300a00 */
[----:B------:R-:W-:-:S03]  /*74380*/  PRMT R37, R37, 0x7773, RZ ;  /* 0x0000777325257816 */ /* 0x000fc600000000ff */
[----:B------:R3:W-:Y:S01]  /*74390*/  @P4 STG.E.U8 desc[UR32][R30.64], R0 ;  /* 0x000000001e004986 */ /* 0x0007e2000c101120 */
[----:B------:R-:W-:Y:S01]  /*743a0*/  ISETP.LT.AND P4, PT, R60, UR6, !P0 ;  /* 0x000000063c007c0c */ /* 0x000fe2000c781270 */
[----:B------:R-:W-:Y:S02]  /*743b0*/  ULDC UR6, c[0x0][0x228] ;  /* 0x00008a0000067ab9 */ /* 0x000fe40000000800 */
[----:B--2---:R0:W-:Y:S01]  /*743c0*/  @P2 STG.E.U8 desc[UR32][R44.64], R37 ;  /* 0x000000252c002986 */ /* 0x0041e2000c101120 */
[C---:B---3--:R-:W-:Y:S02]  /*743d0*/  PRMT R0, R47.reuse, 0x7770, RZ ;  /* 0x000077702f007816 */ /* 0x048fe400000000ff */
[----:B------:R-:W-:-:S03]  /*743e0*/  PRMT R2, R47, 0x7771, RZ ;  /* 0x000077712f027816 */ /* 0x000fc600000000ff */
[----:B----4-:R1:W-:Y:S04]  /*743f0*/  @P5 STG.E.U8 desc[UR32][R26.64], R0 ;  /* 0x000000001a005986 */ /* 0x0103e8000c101120 */
[----:B0-----:R-:W2:Y:S04]  /*74400*/  LDL.LU.64 R44, [R1+0xac0] ;  /* 0x000ac000012c7983 */ /* 0x001ea80000300a00 */
[----:B------:R-:W3:Y:S04]  /*74410*/  LDL.LU R56, [R1+0xc4] ;  /* 0x0000c40001387983 */ /* 0x000ee80000300800 */
[----:B-1----:R-:W4:Y:S04]  /*74420*/  LDL.LU.64 R26, [R1+0xad8] ;  /* 0x000ad800011a7983 */ /* 0x002f280000300a00 */
        /* <DEDUP_REMOVED lines=11> */
[----:B------:R-:W-:Y:S02]  /*744e0*/  PRMT R2, R47, 0x7773, RZ ;  /* 0x000077732f027816 */ /* 0x000fe400000000ff */
[----:B------:R-:W-:Y:S01]  /*744f0*/  PRMT R3, R46, 0x7770, RZ ;  /* 0x000077702e037816 */ /* 0x000fe200000000ff */
[----:B------:R0:W-:Y:S01]  /*74500*/  @P2 STG.E.U8 desc[UR32][R22.64], R0 ;  /* 0x0000000016002986 */ /* 0x0001e2000c101120 */
[----:B------:R-:W-:Y:S01]  /*74510*/  ISETP.LT.AND P5, PT, R11, UR4, !P3 ;  /* 0x000000040b007c0c */ /* 0x000fe2000dfa1270 */
[----:B------:R-:W-:Y:S01]  /*74520*/  ULDC UR4, c[0x0][0x22c] ;  /* 0x00008b0000047ab9 */ /* 0x000fe20000000800 */
[----:B------:R-:W-:Y:S01]  /*74530*/  ISETP.LT.AND P2, PT, R48, UR6, !P3 ;  /* 0x0000000630007c0c */ /* 0x000fe2000df41270 */
[----:B------:R1:W-:Y:S01]  /*74540*/  @P0 STG.E.U8 desc[UR32][R28.64], R2 ;  /* 0x000000021c000986 */ /* 0x0003e2000c101120 */
[----:B------:R-:W-:-:S03]  /*74550*/  ULDC UR6, c[0x0][0x228] ;  /* 0x00008a0000067ab9 */ /* 0x000fc60000000800 */
[----:B------:R-:W-:Y:S01]  /*74560*/  @P6 STG.E.U8 desc[UR32][R24.64], R3 ;  /* 0x0000000318006986 */ /* 0x000fe2000c101120 */
[----:B0-----:R-:W-:-:S05]  /*74570*/  PRMT R0, R46, 0x7771, RZ ;  /* 0x000077712e007816 */ /* 0x001fca00000000ff */
[----:B------:R0:W-:Y:S01]  /*74580*/  @P4 STG.E.U8 desc[UR32][R54.64], R0 ;  /* 0x0000000036004986 */ /* 0x0001e2000c101120 */
[----:B------:R-:W-:Y:S01]  /*74590*/  ISETP.LT.AND P4, PT, R49, UR6, !P3 ;  /* 0x0000000631007c0c */ /* 0x000fe2000df81270 */
[----:B------:R-:W-:Y:S01]  /*745a0*/  ULDC UR6, c[0x0][0x228] ;  /* 0x00008a0000067ab9 */ /* 0x000fe20000000800 */
[----:B-1----:R-:W-:Y:S02]  /*745b0*/  PRMT R2, R46, 0x7772, RZ ;  /* 0x000077722e027816 */ /* 0x002fe400000000ff */
[----:B------:R-:W-:Y:S01]  /*745c0*/  ISETP.LT.AND P6, PT, R60, UR6, !P3 ;  /* 0x000000063c007c0c */ /* 0x000fe2000dfc1270 */
[----:B------:R-:W-:Y:S01]  /*745d0*/  ULDC UR6, c[0x0][0x228] ;  /* 0x00008a0000067ab9 */ /* 0x000fe20000000800 */
[----:B0-----:R-:W-:Y:S01]  /*745e0*/  VIADD R0, R18, 0x2c ;  /* 0x0000002c12007836 */ /* 0x001fe20000000000 */
[----:B------:R-:W3:Y:S04]  /*745f0*/  LDL.LU.64 R54, [R1+0xae8] ;  /* 0x000ae80001367983 */ /* 0x000ee80000300a00 */
[----:B------:R-:W-:Y:S01]  /*74600*/  ISETP.GE.AND P0, PT, R0, UR4, PT ;  /* 0x0000000400007c0c */ /* 0x000fe2000bf06270 */
[----:B------:R-:W3:Y:S01]  /*74610*/  LDL.LU.64 R30, [R1+0xb00] ;  /* 0x000b0000011e7983 */ /* 0x000ee20000300a00 */
[----:B------:R-:W-:Y:S01]  /*74620*/  PRMT R0, R46, 0x7773, RZ ;  /* 0x000077732e007816 */ /* 0x000fe200000000ff */
[----:B------:R-:W-:-:S02]  /*74630*/  ULDC UR4, c[0x0][0x228] ;  /* 0x00008a0000047ab9 */ /* 0x000fc40000000800 */
[----:B--2---:R3:W-:Y:S04]  /*74640*/  @P5 STG.E.U8 desc[UR32][R44.64], R2 ;  /* 0x000000022c005986 */ /* 0x0047e8000c101120 */
[----:B----4-:R0:W-:Y:S01]  /*74650*/  @P2 STG.E.U8 desc[UR32][R26.64], R0 ;  /* 0x000000001a002986 */ /* 0x0101e2000c101120 */
[----:B---3--:R-:W-:-:S03]  /*74660*/  PRMT R2, R56, 0x7770, RZ ;  /* 0x0000777038027816 */ /* 0x008fc600000000ff */
[----:B------:R-:W2:Y:S04]  /*74670*/  LDL.LU.64 R44, [R1+0xaf8] ;  /* 0x000af800012c7983 */ /* 0x000ea80000300a00 */
[----:B------:R-:W3:Y:S01]  /*74680*/  LDL.LU.64 R22, [R1+0xaf0] ;  /* 0x000af00001167983 */ /* 0x000ee20000300a00 */
[----:B0-----:R-:W-:-:S03]  /*74690*/  PRMT R0, R56, 0x7771, RZ ;  /* 0x0000777138007816 */ /* 0x001fc600000000ff */
[----:B------:R-:W-:Y:S04]  /*746a0*/  @P4 STG.E.U8 desc[UR32][R58.64], R2 ;  /* 0x000000023a004986 */ /* 0x000fe8000c101120 */
[----:B------:R0:W-:Y:S04]  /*746b0*/  @P6 STG.E.U8 desc[UR32][R38.64], R0 ;  /* 0x0000000026006986 */ /* 0x0001e8000c101120 */
[----:B0-----:R-:W4:Y:S04]  /*746c0*/  LDL.LU.64 R38, [R1+0x29a8] ;  /* 0x0029a80001267983 */ /* 0x001f280000300a00 */
[----:B------:R-:W3:Y:S01]  /*746d0*/  LDL.LU.64 R58, [R1+0xb08] ;  /* 0x000b0800013a7983 */ /* 0x000ee20000300a00 */
[----:B------:R-:W-:Y:S01]  /*746e0*/  ISETP.LT.AND P4, PT, R61, UR4, !P3 ;  /* 0x000000043d007c0c */ /* 0x000fe2000df81270 */
[----:B------:R-:W-:Y:S01]  /*746f0*/  ULDC UR4, c[0x0][0x228] ;  /* 0x00008a0000047ab9 */ /* 0x000fe20000000800 */
[----:B------:R-:W-:Y:S01]  /*74700*/  VIADD R0, R18, 0x2d ;  /* 0x0000002d12007836 */ /* 0x000fe20000000000 */
[----:B------:R-:W3:Y:S01]  /*74710*/  LDL.LU.64 R28, [R1+0xb18] ;  /* 0x000b1800011c7983 */ /* 0x000ee20000300a00 */
[----:B------:R-:W-:Y:S01]  /*74720*/  ISETP.LT.AND P3, PT, R7, UR4, !P3 ;  /* 0x0000000407007c0c */ /* 0x000fe2000df61270 */
[----:B------:R-:W-:Y:S01]  /*74730*/  ULDC UR4, c[0x0][0x22c] ;  /* 0x00008b0000047ab9 */ /* 0x000fe20000000800 */
[----:B------:R-:W-:Y:S01]  /*74740*/  ISETP.LT.AND P6, PT, R19, UR6, !P0 ;  /* 0x0000000613007c0c */ /* 0x000fe2000c7c1270 */
[----:B------:R-:W3:Y:S01]  /*74750*/  LDL.LU.64 R24, [R1+0xb10] ;  /* 0x000b100001187983 */ /* 0x000ee20000300a00 */
[----:B------:R-:W-:Y:S01]  /*74760*/  PRMT R2, R56, 0x7772, RZ ;  /* 0x0000777238027816 */ /* 0x000fe200000000ff */
[----:B------:R-:W-:-:S02]  /*74770*/  ULDC UR6, c[0x0][0x228] ;  /* 0x00008a0000067ab9 */ /* 0x000fc40000000800 */
[----:B------:R-:W3:Y:S01]  /*74780*/  LDL.LU R46, [R1+0xe8] ;  /* 0x0000e800012e7983 */ /* 0x000ee20000300800 */
[----:B------:R-:W-:Y:S01]  /*74790*/  ISETP.GE.AND P2, PT, R0, UR4, PT ;  /* 0x0000000400007c0c */ /* 0x000fe2000bf46270 */
[----:B------:R-:W-:Y:S01]  /*747a0*/  ULDC UR4, c[0x0][0x228] ;  /* 0x00008a0000047ab9 */ /* 0x000fe20000000800 */
[----:B------:R-:W-:Y:S01]  /*747b0*/  ISETP.LT.AND P5, PT, R6, UR8, !P0 ;  /* 0x0000000806007c0c */ /* 0x000fe2000c7a1270 */
[----:B------:R-:W3:Y:S01]  /*747c0*/  LDL.LU.64 R26, [R1+0xb30] ;  /* 0x000b3000011a7983 */ /* 0x000ee20000300a00 */
[----:B------:R-:W-:Y:S01]  /*747d0*/  PRMT R0, R56, 0x7773, RZ ;  /* 0x0000777338007816 */ /* 0x000fe200000000ff */
[----:B------:R-:W-:Y:S02]  /*747e0*/  ULDC UR8, c[0x0][0x228] ;  /* 0x00008a0000087ab9 */ /* 0x000fe40000000800 */
[----:B------:R0:W-:Y:S01]  /*747f0*/  @P4 STG.E.U8 desc[UR32][R54.64], R2 ;  /* 0x0000000236004986 */ /* 0x0001e2000c101120 */
[----:B------:R-:W-:Y:S01]  /*74800*/  ISETP.LT.AND P4, PT, R11, UR4, !P0 ;  /* 0x000000040b007c0c */ /* 0x000fe2000c781270 */
[----:B------:R-:W-:-:S02]  /*74810*/  ULDC UR4, c[0x0][0x228] ;  /* 0x00008a0000047ab9 */ /* 0x000fc40000000800 */
[----:B------:R1:W-:Y:S04]  /*74820*/  @P3 STG.E.U8 desc[UR32][R30.64], R0 ;  /* 0x000000001e003986 */ /* 0x0003e8000c101120 */
[----:B0-----:R-:W3:Y:S01]  /*74830*/  LDL.LU.64 R54, [R1+0xb38] ;  /* 0x000b380001367983 */ /* 0x001ee20000300a00 */
[C---:B----4-:R-:W-:Y:S02]  /*74840*/  PRMT R2, R38.reuse, 0x7770, RZ ;  /* 0x0000777026027816 */ /* 0x050fe400000000ff */
[C---:B------:R-:W-:Y:S02]  /*74850*/  PRMT R3, R38.reuse, 0x7771, RZ ;  /* 0x0000777126037816 */ /* 0x040fe400000000ff */
[----:B-1----:R-:W-:Y:S01]  /*74860*/  PRMT R0, R38, 0x7772, RZ ;  /* 0x0000777226007816 */ /* 0x002fe200000000ff */
[----:B--2---:R0:W-:Y:S04]  /*74870*/  @P6 STG.E.U8 desc[UR32][R44.64], R2 ;  /* 0x000000022c006986 */ /* 0x0041e8000c101120 */
[----:B---3--:R-:W-:Y:S04]  /*74880*/  @P5 STG.E.U8 desc[UR32][R22.64], R3 ;  /* 0x0000000316005986 */ /* 0x008fe8000c101120 */
[----:B0-----:R-:W2:Y:S04]  /*74890*/  LDL.LU.64 R44, [R1+0xb28] ;  /* 0x000b2800012c7983 */ /* 0x001ea80000300a00 */
        /* <DEDUP_REMOVED lines=8> */
[----:B------:R-:W-:Y:S01]  /*74920*/  PRMT R38, R38, 0x7773, RZ ;  /* 0x0000777326267816 */ /* 0x000fe200000000ff */
[----:B------:R-:W4:Y:S01]  /*74930*/  LDL.LU.64 R22, [R1+0xb60] ;  /* 0x000b600001167983 */ /* 0x000f220000300a00 */
[----:B------:R-:W-:Y:S01]  /*74940*/  ISETP.LT.AND P4, PT, R61, UR4, !P0 ;  /* 0x000000043d007c0c */ /* 0x000fe2000c781270 */
[----:B------:R-:W-:Y:S01]  /*74950*/  ULDC UR4, c[0x0][0x228] ;  /* 0x00008a0000047ab9 */ /* 0x000fe20000000800 */
[----:B------:R-:W-:-:S02]  /*74960*/  PRMT R2, R46, 0x7770, RZ ;  /* 0x000077702e027816 */ /* 0x000fc400000000ff */
[----:B------:R-:W-:Y:S01]  /*74970*/  ISETP.LT.AND P0, PT, R7, UR6, !P0 ;  /* 0x0000000607007c0c */ /* 0x000fe2000c701270 */
[----:B------:R0:W-:Y:S01]  /*74980*/  @P3 STG.E.U8 desc[UR32][R28.64], R38 ;  /* 0x000000261c003986 */ /* 0x0001e2000c101120 */
[C---:B------:R-:W-:Y:S01]  /*74990*/  PRMT R0, R46.reuse, 0x7771, RZ ;  /* 0x000077712e007816 */ /* 0x040fe200000000ff */
[----:B------:R-:W-:Y:S02]  /*749a0*/  ULDC UR6, c[0x0][0x228] ;  /* 0x00008a0000067ab9 */ /* 0x000fe40000000800 */
[----:B------:R1:W-:Y:S01]  /*749b0*/  @P6 STG.E.U8 desc[UR32][R24.64], R2 ;  /* 0x0000000218006986 */ /* 0x0003e2000c101120 */
[----:B------:R-:W-:Y:S01]  /*749c0*/  ISETP.LT.AND P3, PT, R19, UR4, !P2 ;  /* 0x0000000413007c0c */ /* 0x000fe2000d761270 */
[----:B------:R-:W-:Y:S02]  /*749d0*/  ULDC UR4, c[0x0][0x228] ;  /* 0x00008a0000047ab9 */ /* 0x000fe40000000800 */
[----:B------:R1:W-:Y:S04]  /*749e0*/  @P5 STG.E.U8 desc[UR32][R26.64], R0 ;  /* 0x000000001a005986 */ /* 0x0003e8000c101120 */
[----:B0-----:R-:W4:Y:S04]  /*749f0*/  LDL.LU.64 R28, [R1+0xb58] ;  /* 0x000b5800011c7983 */ /* 0x001f280000300a00 */
[----:B-1----:R-:W4:Y:S01]  /*74a00*/  LDL.LU.64 R24, [R1+0xb50] ;  /* 0x000b500001187983 */ /* 0x002f220000300a00 */
[----:B------:R-:W-:-:S03]  /*74a10*/  PRMT R2, R46, 0x7772, RZ ;  /* 0x000077722e027816 */ /* 0x000fc600000000ff */
[----:B------:R-:W4:Y:S01]  /*74a20*/  LDL.LU R56, [R1+0xc8] ;  /* 0x0000c80001387983 */ /* 0x000f220000300800 */
[----:B------:R-:W-:-:S03]  /*74a30*/  PRMT R0, R46, 0x7773, RZ ;  /* 0x000077732e007816 */ /* 0x000fc600000000ff */
[----:B------:R0:W-:Y:S01]  /*74a40*/  @P4 STG.E.U8 desc[UR32][R54.64], R2 ;  /* 0x0000000236004986 */ /* 0x0001e2000c101120 */
[----:B------:R-:W-:Y:S01]  /*74a50*/  ISETP.LT.AND P6, PT, R6, UR4, !P2 ;  /* 0x0000000406007c0c */ /* 0x000fe2000d7c1270 */
[----:B------:R-:W-:Y:S01]  /*74a60*/  ULDC UR4, c[0x0][0x22c] ;  /* 0x00008b0000047ab9 */ /* 0x000fe20000000800 */
[C---:B------:R-:W-:Y:S01]  /*74a70*/  PRMT R3, R39.reuse, 0x7773, RZ ;  /* 0x0000777327037816 */ /* 0x040fe200000000ff */
[----:B0-----:R-:W4:Y:S01]  /*74a80*/  LDL.LU.64 R54, [R1+0xb48] ;  /* 0x000b480001367983 */ /* 0x001f220000300a00 */
[----:B------:R-:W-:-:S03]  /*74a90*/  PRMT R2, R39, 0x7770, RZ ;  /* 0x0000777027027816 */ /* 0x000fc600000000ff */
[----:B------:R-:W4:Y:S04]  /*74aa0*/  LDL.LU.64 R46, [R1+0xb68] ;  /* 0x000b6800012e7983 */ /* 0x000f280000300a00 */
[----:B------:R-:W4:Y:S04]  /*74ab0*/  LDL.LU.64 R26, [R1+0xb88] ;  /* 0x000b8800011a7983 */ /* 0x000f280000300a00 */
[----:B--2---:R0:W-:Y:S02]  /*74ac0*/  @P0 STG.E.U8 desc[UR32][R44.64], R0 ;  /* 0x000000002c000986 */ /* 0x0041e4000c101120 */
[----:B0-----:R-:W-:-:S02]  /*74ad0*/  VIADD R0, R18, 0x2e ;  /* 0x0000002e12007836 */ /* 0x001fc40000000000 */
[----:B------:R-:W2:Y:S03]  /*74ae0*/  LDL.LU.64 R44, [R1+0xb80] ;  /* 0x000b8000012c7983 */ /* 0x000ea60000300a00 */
[----:B------:R-:W-:Y:S01]  /*74af0*/  ISETP.GE.AND P0, PT, R0, UR4, PT ;  /* 0x0000000400007c0c */ /* 0x000fe2000bf06270 */
[----:B---3--:R0:W-:Y:S01]  /*74b00*/  @P3 STG.E.U8 desc[UR32][R58.64], R2 ;  /* 0x000000023a003986 */ /* 0x0081e2000c101120 */
[C---:B------:R-:W-:Y:S01]  /*74b10*/  PRMT R0, R39.reuse, 0x7771, RZ ;  /* 0x0000777127007816 */ /* 0x040fe200000000ff */
[----:B------:R-:W-:Y:S02]  /*74b20*/  ULDC UR4, c[0x0][0x228] ;  /* 0x00008a0000047ab9 */ /* 0x000fe40000000800 */
[----:B0-----:R-:W3:Y:S01]  /*74b30*/  LDL.LU.64 R58, [R1+0xb78] ;  /* 0x000b7800013a7983 */ /* 0x001ee20000300a00 */
[----:B------:R-:W-:-:S03]  /*74b40*/  PRMT R2, R39, 0x7772, RZ ;  /* 0x0000777227027816 */ /* 0x000fc600000000ff */
[----:B------:R-:W3:Y:S01]  /*74b50*/  LDL.LU R39, [R1+0x29a0] ;  /* 0x0029a00001277983 */ /* 0x000ee20000300800 */
[----:B------:R-:W-:Y:S01]  /*74b60*/  ISETP.LT.AND P5, PT, R11, UR6, !P2 ;  /* 0x000000060b007c0c */ /* 0x000fe2000d7a1270 */
[----:B------:R-:W-:Y:S01]  /*74b70*/  ULDC UR6, c[0x0][0x228] ;  /* 0x00008a0000067ab9 */ /* 0x000fe20000000800 */
[----:B------:R-:W-:Y:S01]  /*74b80*/  ISETP.LT.AND P4, PT, R48, UR8, !P2 ;  /* 0x0000000830007c0c */ /* 0x000fe2000d781270 */
[----:B----4-:R0:W-:Y:S01]  /*74b90*/  @P6 STG.E.U8 desc[UR32][R22.64], R0 ;  /* 0x0000000016006986 */ /* 0x0101e2000c101120 */
[----:B------:R-:W-:Y:S01]  /*74ba0*/  ISETP.LT.AND P3, PT, R49, UR4, !P2 ;  /* 0x0000000431007c0c */ /* 0x000fe2000d761270 */
[----:B------:R-:W-:Y:S01]  /*74bb0*/  ULDC UR4, c[0x0][0x228] ;  /* 0x00008a0000047ab9 */ /* 0x000fe20000000800 */
[----:B------:R-:W-:-:S07]  /*74bc0*/  ULDC UR8, c[0x0][0x228] ;  /* 0x00008a0000087ab9 */ /* 0x000fce0000000800 */
[----:B------:R1:W-:Y:S01]  /*74bd0*/  @P5 STG.E.U8 desc[UR32][R28.64], R2 ;  /* 0x000000021c005986 */ /* 0x0003e2000c101120 */
[----:B------:R-:W-:Y:S01]  /*74be0*/  ISETP.LT.AND P5, PT, R61, UR6, !P2 ;  /* 0x000000063d007c0c */ /* 0x000fe2000d7a1270 */
[----:B------:R-:W-:Y:S02]  /*74bf0*/  ULDC UR6, c[0x0][0x228] ;  /* 0x00008a0000067ab9 */ /* 0x000fe40000000800 */
[----:B------:R-:W-:Y:S01]  /*74c00*/  @P4 STG.E.U8 desc[UR32][R24.64], R3 ;  /* 0x0000000318004986 */ /* 0x000fe2000c101120 */
[----:B------:R-:W-:Y:S01]  /*74c10*/  ISETP.LT.AND P4, PT, R60, UR4, !P2 ;  /* 0x000000043c007c0c */ /* 0x000fe2000d781270 */
[----:B------:R-:W-:Y:S01]  /*74c20*/  ULDC UR4, c[0x0][0x22c] ;  /* 0x00008b0000047ab9 */ /* 0x000fe20000000800 */
[----:B0-----:R-:W-:Y:S02]  /*74c30*/  PRMT R0, R56, 0x7770, RZ ;  /* 0x0000777038007816 */ /* 0x001fe400000000ff */
[----:B------:R-:W-:Y:S01]  /*74c40*/  ISETP.LT.AND P6, PT, R7, UR6, !P2 ;  /* 0x0000000607007c0c */ /* 0x000fe2000d7c1270 */
[----:B------:R-:W-:Y:S01]  /*74c50*/  ULDC UR6, c[0x0][0x228] ;  /* 0x00008a0000067ab9 */ /* 0x000fe20000000800 */
[----:B-1----:R-:W-:Y:S01]  /*74c60*/  VIADD R2, R18, 0x2f ;  /* 0x0000002f12027836 */ /* 0x002fe20000000000 */
[----:B------:R0:W-:Y:S01]  /*74c70*/  @P3 STG.E.U8 desc[UR32][R54.64], R0 ;  /* 0x0000000036003986 */ /* 0x0001e2000c101120 */
[----:B------:R-:W-:Y:S01]  /*74c80*/  ISETP.LT.AND P3, PT, R19, UR6, !P0 ;  /* 0x0000000613007c0c */ /* 0x000fe2000c761270 */
[----:B------:R-:W-:-:S02]  /*74c90*/  ULDC UR6, c[0x0][0x228] ;  /* 0x00008a0000067ab9 */ /* 0x000fc40000000800 */
[----:B------:R-:W-:Y:S01]  /*74ca0*/  ISETP.GE.AND P2, PT, R2, UR4, PT ;  /* 0x0000000402007c0c */ /* 0x000fe2000bf46270 */
[----:B------:R-:W-:Y:S01]  /*74cb0*/  ULDC UR4, c[0x0][0x228] ;  /* 0x00008a0000047ab9 */ /* 0x000fe20000000800 */
[C---:B------:R-:W-:Y:S01]  /*74cc0*/  PRMT R2, R56.reuse, 0x7772, RZ ;  /* 0x0000777238027816 */ /* 0x040fe200000000ff */
[----:B0-----:R-:W4:Y:S01]  /*74cd0*/  LDL.LU.64 R54, [R1+0xba0] ;  /* 0x000ba00001367983 */ /* 0x001f220000300a00 */
[----:B------:R-:W-:-:S03]  /*74ce0*/  PRMT R0, R56, 0x7771, RZ ;  /* 0x0000777138007816 */ /* 0x000fc600000000ff */
[----:B------:R-:W4:Y:S04]  /*74cf0*/  LDL.LU.64 R28, [R1+0xb98] ;  /* 0x000b9800011c7983 */ /* 0x000f280000300a00 */
[----:B------:R0:W-:Y:S04]  /*74d00*/  @P4 STG.E.U8 desc[UR32][R46.64], R0 ;  /* 0x000000002e004986 */ /* 0x0001e8000c101120 */
[----:B------:R3:W-:Y:S04]  /*74d10*/  @P5 STG.E.U8 desc[UR32][R26.64], R2 ;  /* 0x000000021a005986 */ /* 0x0007e8000c101120 */
[----:B------:R-:W4:Y:S01]  /*74d20*/  LDL.LU.64 R24, [R1+0xb90] ;  /* 0x000b900001187983 */ /* 0x000f220000300a00 */
[----:B0-----:R-:W-:-:S03]  /*74d30*/  PRMT R0, R56, 0x7773, RZ ;  /* 0x0000777338007816 */ /* 0x001fc600000000ff */
[----:B------:R-:W4:Y:S04]  /*74d40*/  LDL.LU R46, [R1+0xec] ;  /* 0x0000ec00012e7983 */ /* 0x000f280000300800 */
[----:B--2---:R-:W-:Y:S01]  /*74d50*/  @P6 STG.E.U8 desc[UR32][R44.64], R0 ;  /* 0x000000002c006986 */ /* 0x004fe2000c101120 */
[----:B---3--:R-:W-:-:S05]  /*74d60*/  PRMT R2, R39, 0x7770, RZ ;  /* 0x0000777027027816 */ /* 0x008fca00000000ff */
[----:B------:R0:W-:Y:S04]  /*74d70*/  @P3 STG.E.U8 desc[UR32][R58.64], R2 ;  /* 0x000000023a003986 */ /* 0x0001e8000c101120 */
[----:B0-----:R-:W2:Y:S01]  /*74d80*/  LDL.LU.64 R58, [R1+0xbc8] ;  /* 0x000bc800013a7983 */ /* 0x001ea20000300a00 */
[----:B------:R-:W-:Y:S01]  /*74d90*/  ISETP.LT.AND P6, PT, R6, UR4, !P0 ;  /* 0x0000000406007c0c */ /* 0x000fe2000c7c1270 */
[----:B------:R-:W-:Y:S01]  /*74da0*/  ULDC UR4, c[0x0][0x228] ;  /* 0x00008a0000047ab9 */ /* 0x000fe20000000800 */
[----:B------:R-:W-:Y:S01]  /*74db0*/  VIADD R2, R18, 0x30 ;  /* 0x0000003012027836 */ /* 0x000fe20000000000 */
[----:B------:R-:W-:Y:S01]  /*74dc0*/  ISETP.LT.AND P5, PT, R11, UR4, !P0 ;  /* 0x000000040b007c0c */ /* 0x000fe2000c7a1270 */
[----:B------:R-:W-:Y:S01]  /*74dd0*/  ULDC UR4, c[0x0][0x22c] ;  /* 0x00008b0000047ab9 */ /* 0x000fe20000000800 */
[C---:B------:R-:W-:Y:S01]  /*74de0*/  PRMT R0, R39.reuse, 0x7771, RZ ;  /* 0x0000777127007816 */ /* 0x040fe200000000ff */
[----:B------:R-:W3:Y:S01]  /*74df0*/  LDL.LU.64 R26, [R1+0xbc0] ;  /* 0x000bc000011a7983 */ /* 0x000ee20000300a00 */
[----:B------:R-:W-:Y:S01]  /*74e00*/  ISETP.LT.AND P4, PT, R48, UR6, !P0 ;  /* 0x0000000630007c0c */ /* 0x000fe2000c781270 */
[----:B------:R-:W-:Y:S01]  /*74e10*/  ULDC UR6, c[0x0][0x228] ;  /* 0x00008a0000067ab9 */ /* 0x000fe20000000800 */
[----:B------:R-:W-:Y:S01]  /*74e20*/  ISETP.GE.AND P3, PT, R2, UR4, PT ;  /* 0x0000000402007c0c */ /* 0x000fe2000bf66270 */
[----:B------:R-:W-:Y:S01]  /*74e30*/  ULDC UR4, c[0x0][0x228] ;  /* 0x00008a0000047ab9 */ /* 0x000fe20000000800 */
[----:B------:R-:W3:Y:S01]  /*74e40*/  LDL.LU.64 R44, [R1+0xbb8] ;  /* 0x000bb800012c7983 */ /* 0x000ee20000300a00 */
[----:B------:R-:W-:-:S02]  /*74e50*/  PRMT R2, R39, 0x7772, RZ ;  /* 0x0000777227027816 */ /* 0x000fc400000000ff */
[----:B------:R-:W-:Y:S01]  /*74e60*/  PRMT R39, R39, 0x7773, RZ ;  /* 0x0000777327277816 */ /* 0x000fe200000000ff */
[----:B----4-:R0:W-:Y:S01]  /*74e70*/  @P6 STG.E.U8 desc[UR32][R54.64], R0 ;  /* 0x0000000036006986 */ /* 0x0101e2000c101120 */
[----:B------:R-:W-:Y:S01]  /*74e80*/  ISETP.LT.AND P6, PT, R49, UR4, !P0 ;  /* 0x0000000431007c0c */ /* 0x000fe2000c7c1270 */
[----:B------:R-:W-:Y:S02]  /*74e90*/  ULDC UR4, c[0x0][0x228] ;  /* 0x00008a0000047ab9 */ /* 0x000fe40000000800 */
[----:B0-----:R-:W4:Y:S04]  /*74ea0*/  LDL.LU.64 R54, [R1+0xbb0] ;  /* 0x000bb00001367983 */ /* 0x001f280000300a00 */
[----:B------:R-:W4:Y:S04]  /*74eb0*/  LDL.LU R56, [R1+0xdc] ;  /* 0x0000dc0001387983 */ /* 0x000f280000300800 */
[----:B------:R-:W-:Y:S01]  /*74ec0*/  @P5 STG.E.U8 desc[UR32][R28.64], R2 ;  /* 0x000000021c005986 */ /* 0x000fe2000c101120 */
[----:B------:R-:W-:-:S03]  /*74ed0*/  PRMT R0, R46, 0x7770, RZ ;  /* 0x000077702e007816 */ /* 0x000fc600000000ff */
[----:B------:R0:W-:Y:S04]  /*74ee0*/  @P4 STG.E.U8 desc[UR32][R24.64], R39 ;  /* 0x0000002718004986 */ /* 0x0001e8000c101120 */
[----:B0-----:R-:W4:Y:S04]  /*74ef0*/  LDL.LU.64 R38, [R1+0xbe8] ;  /* 0x000be80001267983 */ /* 0x001f280000300a00 */
[----:B------:R-:W4:Y:S04]  /*74f00*/  LDL.LU.64 R36, [R1+0xbe0] ;  /* 0x000be00001247983 */ /* 0x000f280000300a00 */
[----:B------:R-:W4:Y:S04]  /*74f10*/  LDL.LU.64 R28, [R1+0xbd8] ;  /* 0x000bd800011c7983 */ /* 0x000f280000300a00 */
[----:B--2---:R0:W-:Y:S04]  /*74f20*/  @P6 STG.E.U8 desc[UR32][R58.64], R0 ;  /* 0x000000003a006986 */ /* 0x0041e8000c101120 */
[----:B0-----:R-:W2:Y:S04]  /*74f30*/  LDL.LU.64 R58, [R1+0xbd0] ;  /* 0x000bd000013a7983 */ /* 0x001ea80000300a00 */
[----:B------:R-:W2:Y:S01]  /*74f40*/  LDL.LU R25, [R1+0xcc] ;  /* 0x0000cc0001197983 */ /* 0x000ea20000300800 */
        /* <DEDUP_REMOVED lines=8> */
[----:B------:R-:W-:-:S02]  /*74fd0*/  PRMT R3, R46, 0x7772, RZ ;  /* 0x000077722e037816 */ /* 0x000fc400000000ff */
[----:B------:R-:W-:Y:S02]  /*74fe0*/  PRMT R20, R46, 0x7773, RZ ;  /* 0x000077732e147816 */ /* 0x000fe400000000ff */
[----:B------:R-:W-:Y:S01]  /*74ff0*/  ISETP.LT.AND P6, PT, R6, UR6, !P2 ;  /* 0x0000000606007c0c */ /* 0x000fe2000d7c1270 */
[----:B---3--:R0:W-:Y:S01]  /*75000*/  @P5 STG.E.U8 desc[UR32][R26.64], R2 ;  /* 0x000000021a005986 */ /* 0x0081e2000c101120 */
[----:B------:R-:W-:Y:S01]  /*75010*/  ISETP.LT.AND P5, PT, R19, UR4, !P2 ;  /* 0x0000000413007c0c */ /* 0x000fe2000d7a1270 */
[----:B------:R-:W-:Y:S01]  /*75020*/  ULDC UR4, c[0x0][0x228] ;  /* 0x00008a0000047ab9 */ /* 0x000fe20000000800 */
[----:B------:R-:W-:Y:S01]  /*75030*/  ULDC UR6, c[0x0][0x228] ;  /* 0x00008a0000067ab9 */ /* 0x000fe20000000800 */
[----:B------:R1:W-:Y:S01]  /*75040*/  @P4 STG.E.U8 desc[UR32][R44.64], R3 ;  /* 0x000000032c004986 */ /* 0x0003e2000c101120 */
[----:B------:R-:W-:Y:S01]  /*75050*/  ISETP.LT.AND P4, PT, R11, UR8, !P2 ;  /* 0x000000080b007c0c */ /* 0x000fe2000d781270 */
[----:B------:R-:W-:Y:S02]  /*75060*/  ULDC UR8, c[0x0][0x228] ;  /* 0x00008a0000087ab9 */ /* 0x000fe40000000800 */
[----:B------:R-:W3:Y:S04]  /*75070*/  LDL.LU.64 R46, [R1+0xc08] ;  /* 0x000c0800012e7983 */ /* 0x000ee80000300a00 */
[----:B----4-:R4:W-:Y:S01]  /*75080*/  @P0 STG.E.U8 desc[UR32][R54.64], R20 ;  /* 0x0000001436000986 */ /* 0x0109e2000c101120 */
[----:B------:R-:W-:Y:S01]  /*75090*/  ISETP.LT.AND P0, PT, R48, UR4, !P2 ;  /* 0x0000000430007c0c */ /* 0x000fe2000d701270 */
[----:B------:R-:W-:-:S02]  /*750a0*/  ULDC UR4, c[0x0][0x228] ;  /* 0x00008a0000047ab9 */ /* 0x000fc40000000800 */
[----:B0-----:R-:W3:Y:S04]  /*750b0*/  LDL.LU.64 R26, [R1+0xc00] ;  /* 0x000c0000011a7983 */ /* 0x001ee80000300a00 */
[----:B-1----:R-:W3:Y:S04]  /*750c0*/  LDL.LU.64 R44, [R1+0xbf8] ;  /* 0x000bf800012c7983 */ /* 0x002ee80000300a00 */
[----:B----4-:R-:W4:Y:S01]  /*750d0*/  LDL.LU.64 R54, [R1+0xbf0] ;  /* 0x000bf00001367983 */ /* 0x010f220000300a00 */
[----:B------:R-:W-:-:S03]  /*750e0*/  PRMT R3, R56, 0x7770, RZ ;  /* 0x0000777038037816 */ /* 0x000fc600000000ff */
[----:B------:R-:W4:Y:S01]  /*750f0*/  LDL.LU R22, [R1+0xb0] ;  /* 0x0000b00001167983 */ /* 0x000f220000300800 */
[C---:B------:R-:W-:Y:S02]  /*75100*/  PRMT R2, R56.reuse, 0x7771, RZ ;  /* 0x0000777138027816 */ /* 0x040fe400000000ff */
[C---:B------:R-:W-:Y:S02]  /*75110*/  PRMT R0, R56.reuse, 0x7772, RZ ;  /* 0x0000777238007816 */ /* 0x040fe400000000ff */
[----:B------:R-:W-:Y:S01]  /*75120*/  PRMT R20, R56, 0x7773, RZ ;  /* 0x0000777338147816 */ /* 0x000fe200000000ff */
[----:B------:R-:W-:Y:S04]  /*75130*/  @P5 STG.E.U8 desc[UR32][R38.64], R3 ;  /* 0x0000000326005986 */ /* 0x000fe8000c101120 */
[----:B------:R-:W-:Y:S04]  /*75140*/  @P6 STG.E.U8 desc[UR32][R36.64], R2 ;  /* 0x0000000224006986 */ /* 0x000fe8000c101120 */
[----:B------:R0:W-:Y:S04]  /*75150*/  @P4 STG.E.U8 desc[UR32][R28.64], R0 ;  /* 0x000000001c004986 */ /* 0x0001e8000c101120 */
[----:B--2---:R1:W-:Y:S01]  /*75160*/  @P0 STG.E.U8 desc[UR32][R58.64], R20 ;  /* 0x000000143a000986 */ /* 0x0043e2000c101120 */
[----:B0-----:R-:W-:-:S02]  /*75170*/  PRMT R0, R25, 0x7770, RZ ;  /* 0x0000777019007816 */ /* 0x001fc400000000ff */
[C---:B------:R-:W-:Y:S01]  /*75180*/  PRMT R2, R25.reuse, 0x7771, RZ ;  /* 0x0000777119027816 */ /* 0x040fe200000000ff */
[----:B-1----:R-:W2:Y:S01]  /*75190*/  LDL.LU.64 R58, [R1+0xc18] ;  /* 0x000c1800013a7983 */ /* 0x002ea20000300a00 */
[----:B------:R-:W-:-:S03]  /*751a0*/  PRMT R3, R25, 0x7772, RZ ;  /* 0x0000777219037816 */ /* 0x000fc600000000ff */
[----:B------:R-:W2:Y:S01]  /*751b0*/  LDL.LU R56, [R1+0x60] ;  /* 0x0000600001387983 */ /* 0x000ea20000300800 */
[----:B------:R-:W-:-:S03]  /*751c0*/  PRMT R20, R25, 0x7773, RZ ;  /* 0x0000777319147816 */ /* 0x000fc600000000ff */
[----:B------:R-:W2:Y:S04]  /*751d0*/  LDL.LU.64 R28, [R1+0xc38] ;  /* 0x000c3800011c7983 */ /* 0x000ea80000300a00 */
[----:B------:R-:W2:Y:S01]  /*751e0*/  LDL.LU.64 R24, [R1+0xc30] ;  /* 0x000c300001187983 */ /* 0x000ea20000300a00 */
        /* <DEDUP_REMOVED lines=8> */
[----:B------:R-:W-:Y:S01]  /*75270*/  ISETP.LT.AND P6, PT, R19, UR6, !P3 ;  /* 0x0000000613007c0c */ /* 0x000fe2000dfc1270 */
[----:B------:R-:W-:-:S04]  /*75280*/  ULDC UR6, c[0x0][0x228] ;  /* 0x00008a0000067ab9 */ /* 0x000fc80000000800 */
[----:B------:R4:W-:Y:S04]  /*75290*/  @P5 STG.E.U8 desc[UR32][R30.64], R0 ;  /* 0x000000001e005986 */ /* 0x0009e8000c101120 */
[----:B---3--:R0:W-:Y:S04]  /*752a0*/  @P4 STG.E.U8 desc[UR32][R46.64], R2 ;  /* 0x000000022e004986 */ /* 0x0081e8000c101120 */
[----:B------:R-:W-:Y:S04]  /*752b0*/  @P0 STG.E.U8 desc[UR32][R26.64], R3 ;  /* 0x000000031a000986 */ /* 0x000fe8000c101120 */
[----:B------:R-:W-:Y:S01]  /*752c0*/  @P2 STG.E.U8 desc[UR32][R44.64], R20 ;  /* 0x000000142c002986 */ /* 0x000fe2000c101120 */
[----:B------:R-:W-:Y:S01]  /*752d0*/  ISETP.LT.AND P2, PT, R6, UR4, !P3 ;  /* 0x0000000406007c0c */ /* 0x000fe2000df41270 */
[----:B------:R-:W-:Y:S01]  /*752e0*/  ULDC UR4, c[0x0][0x228] ;  /* 0x00008a0000047ab9 */ /* 0x000fe20000000800 */
[----:B----4-:R-:W-:-:S02]  /*752f0*/  PRMT R0, R22, 0x7770, RZ ;  /* 0x0000777016007816 */ /* 0x010fc400000000ff */
[----:B------:R-:W-:Y:S01]  /*75300*/  ISETP.LT.AND P4, PT, R11, UR4, !P3 ;  /* 0x000000040b007c0c */ /* 0x000fe2000df81270 */
[----:B------:R-:W-:Y:S01]  /*75310*/  ULDC UR4, c[0x0][0x22c] ;  /* 0x00008b0000047ab9 */ /* 0x000fe20000000800 */
[----:B------:R-:W-:Y:S01]  /*75320*/  ISETP.LT.AND P5, PT, R48, UR6, !P3 ;  /* 0x0000000630007c0c */ /* 0x000fe2000dfa1270 */
[----:B------:R1:W-:Y:S01]  /*75330*/  @P6 STG.E.U8 desc[UR32][R54.64], R0 ;  /* 0x0000000036006986 */ /* 0x0003e2000c101120 */
[----:B------:R-:W-:Y:S01]  /*75340*/  ISETP.LT.AND P6, PT, R49, UR8, !P3 ;  /* 0x0000000831007c0c */ /* 0x000fe2000dfc1270 */
[----:B------:R-:W-:Y:S01]  /*75350*/  ULDC UR6, c[0x0][0x228] ;  /* 0x00008a0000067ab9 */ /* 0x000fe20000000800 */
[----:B0-----:R-:W-:Y:S01]  /*75360*/  PRMT R2, R22, 0x7771, RZ ;  /* 0x0000777116027816 */ /* 0x001fe200000000ff */
[----:B------:R-:W-:Y:S01]  /*75370*/  ULDC UR8, c[0x0][0x228] ;  /* 0x00008a0000087ab9 */ /* 0x000fe20000000800 */
[----:B-1----:R-:W-:Y:S01]  /*75380*/  VIADD R0, R18, 0x31 ;  /* 0x0000003112007836 */ /* 0x002fe20000000000 */
[----:B------:R-:W3:Y:S04]  /*75390*/  LDL.LU.64 R54, [R1+0xc28] ;  /* 0x000c280001367983 */ /* 0x000ee80000300a00 */
[----:B------:R-:W-:Y:S01]  /*753a0*/  ISETP.GE.AND P0, PT, R0, UR4, PT ;  /* 0x0000000400007c0c */ /* 0x000fe2000bf06270 */
[----:B------:R-:W4:Y:S01]  /*753b0*/  LDL.LU.64 R26, [R1+0xc50] ;  /* 0x000c5000011a7983 */ /* 0x000f220000300a00 */
[----:B------:R-:W-:Y:S01]  /*753c0*/  PRMT R0, R22, 0x7772, RZ ;  /* 0x0000777216007816 */ /* 0x000fe200000000ff */
[----:B------:R-:W-:-:S02]  /*753d0*/  ULDC UR4, c[0x0][0x228] ;  /* 0x00008a0000047ab9 */ /* 0x000fc40000000800 */
[----:B------:R-:W4:Y:S04]  /*753e0*/  LDL.LU.64 R46, [R1+0xc48] ;  /* 0x000c4800012e7983 */ /* 0x000f280000300a00 */
[----:B------:R-:W4:Y:S04]  /*753f0*/  LDL.LU.64 R44, [R1+0xc58] ;  /* 0x000c5800012c7983 */ /* 0x000f280000300a00 */
[----:B--2---:R0:W-:Y:S01]  /*75400*/  @P2 STG.E.U8 desc[UR32][R58.64], R2 ;  /* 0x000000023a002986 */ /* 0x0041e2000c101120 */
[----:B------:R-:W-:-:S03]  /*75410*/  PRMT R3, R56, 0x7770, RZ ;  /* 0x0000777038037816 */ /* 0x000fc600000000ff */
[----:B------:R-:W-:Y:S01]  /*75420*/  @P4 STG.E.U8 desc[UR32][R28.64], R0 ;  /* 0x000000001c004986 */ /* 0x000fe2000c101120 */
[----:B0-----:R-:W-:-:S03]  /*75430*/  PRMT R2, R22, 0x7773, RZ ;  /* 0x0000777316027816 */ /* 0x001fc600000000ff */
[----:B------:R-:W2:Y:S04]  /*75440*/  LDL.LU.64 R58, [R1+0xc68] ;  /* 0x000c6800013a7983 */ /* 0x000ea80000300a00 */
[----:B------:R-:W-:Y:S04]  /*75450*/  @P5 STG.E.U8 desc[UR32][R24.64], R2 ;  /* 0x0000000218005986 */ /* 0x000fe8000c101120 */
[----:B------:R0:W-:Y:S04]  /*75460*/  @P6 STG.E.U8 desc[UR32][R40.64], R3 ;  /* 0x0000000328006986 */ /* 0x0001e8000c101120 */
[----:B0-----:R-:W2:Y:S01]  /*75470*/  LDL.LU.64 R40, [R1+0x2998] ;  /* 0x0029980001287983 */ /* 0x001ea20000300a00 */
[----:B------:R-:W-:Y:S01]  /*75480*/  ISETP.LT.AND P2, PT, R60, UR4, !P3 ;  /* 0x000000043c007c0c */ /* 0x000fe2000df41270 */
[----:B------:R-:W-:-:S02]  /*75490*/  ULDC UR4, c[0x0][0x228] ;  /* 0x00008a0000047ab9 */ /* 0x000fc40000000800 */
[----:B------:R-:W-:Y:S01]  /*754a0*/  ISETP.LT.AND P4, PT, R61, UR4, !P3 ;  /* 0x000000043d007c0c */ /* 0x000fe2000df81270 */
[----:B------:R-:W-:Y:S01]  /*754b0*/  ULDC UR4, c[0x0][0x228] ;  /* 0x00008a0000047ab9 */ /* 0x000fe20000000800 */
[----:B------:R-:W-:Y:S02]  /*754c0*/  PRMT R0, R56, 0x7771, RZ ;  /* 0x0000777138007816 */ /* 0x000fe400000000ff */
[----:B------:R-:W-:Y:S01]  /*754d0*/  ISETP.LT.AND P3, PT, R7, UR6, !P3 ;  /* 0x0000000607007c0c */ /* 0x000fe2000df61270 */
[----:B------:R-:W-:Y:S01]  /*754e0*/  ULDC UR6, c[0x0][0x228] ;  /* 0x00008a0000067ab9 */ /* 0x000fe20000000800 */
[----:B------:R-:W-:Y:S01]  /*754f0*/  ISETP.LT.AND P5, PT, R19, UR4, !P0 ;  /* 0x0000000413007c0c */ /* 0x000fe2000c7a1270 */
[----:B------:R-:W-:Y:S02]  /*75500*/  ULDC UR4, c[0x0][0x228] ;  /* 0x00008a0000047ab9 */ /* 0x000fe40000000800 */
[----:B------:R-:W-:Y:S01]  /*75510*/  ISETP.LT.AND P6, PT, R6, UR4, !P0 ;  /* 0x0000000406007c0c */ /* 0x000fe2000c7c1270 */
[----:B------:R-:W-:Y:S01]  /*75520*/  ULDC UR4, c[0x0][0x228] ;  /* 0x00008a0000047ab9 */ /* 0x000fe20000000800 */
[C---:B------:R-:W-:Y:S01]  /*75530*/  PRMT R2, R56.reuse, 0x7773, RZ ;  /* 0x0000777338027816 */ /* 0x040fe200000000ff */
[----:B---3--:R0:W-:Y:S01]  /*75540*/  @P2 STG.E.U8 desc[UR32][R54.64], R0 ;  /* 0x0000000036002986 */ /* 0x0081e2000c101120 */
[----:B------:R-:W-:Y:S01]  /*75550*/  ISETP.LT.AND P2, PT, R11, UR6, !P0 ;  /* 0x000000060b007c0c */ /* 0x000fe2000c741270 */
[----:B------:R-:W-:Y:S01]  /*75560*/  ULDC UR6, c[0x0][0x228] ;  /* 0x00008a0000067ab9 */ /* 0x000fe20000000800 */
[----:B0-----:R-:W-:Y:S01]  /*75570*/  PRMT R0, R56, 0x7772, RZ ;  /* 0x0000777238007816 */ /* 0x001fe200000000ff */
[----:B------:R-:W3:Y:S04]  /*75580*/  LDL.LU.64 R54, [R1+0xc70] ;  /* 0x000c700001367983 */ /* 0x000ee80000300a00 */
[----:B----4-:R0:W-:Y:S04]  /*75590*/  @P4 STG.E.U8 desc[UR32][R26.64], R0 ;  /* 0x000000001a004986 */ /* 0x0101e8000c101120 */
[----:B------:R1:W-:Y:S04]  /*755a0*/  @P3 STG.E.U8 desc[UR32][R46.64], R2 ;  /* 0x000000022e003986 */ /* 0x0003e8000c101120 */
[----:B0-----:R-:W4:Y:S04]  /*755b0*/  LDL.LU.64 R26, [R1+0xc98] ;  /* 0x000c9800011a7983 */ /* 0x001f280000300a00 */
[----:B------:R-:W4:Y:S04]  /*755c0*/  LDL.LU.64 R28, [R1+0xc90] ;  /* 0x000c9000011c7983 */ /* 0x000f280000300a00 */
[----:B------:R-:W4:Y:S01]  /*755d0*/  LDL.LU.64 R24, [R1+0xc88] ;  /* 0x000c880001187983 */ /* 0x000f220000300a00 */
[----:B--2---:R-:W-:-:S02]  /*755e0*/  PRMT R0, R40, 0x7770, RZ ;  /* 0x0000777028007816 */ /* 0x004fc400000000ff */
[----:B-1----:R-:W-:-:S03]  /*755f0*/  PRMT R2, R40, 0x7771, RZ ;  /* 0x0000777128027816 */ /* 0x002fc600000000ff */
[----:B------:R0:W-:Y:S04]  /*75600*/  @P5 STG.E.U8 desc[UR32][R44.64], R0 ;  /* 0x000000002c005986 */ /* 0x0001e8000c101120 */
[----:B------:R-:W-:Y:S01]  /*75610*/  @P6 STG.E.U8 desc[UR32][R58.64], R2 ;  /* 0x000000023a006986 */ /* 0x000fe2000c101120 */
[----:B0-----:R-:W-:-:S05]  /*75620*/  PRMT R0, R40, 0x7772, RZ ;  /* 0x0000777228007816 */ /* 0x001fca00000000ff */
[----:B------:R0:W-:Y:S04]  /*75630*/  @P2 STG.E.U8 desc[UR32][R32.64], R0 ;  /* 0x0000000020002986 */ /* 0x0001e8000c101120 */
[----:B0-----:R-:W2:Y:S04]  /*75640*/  LDL.LU.64 R32, [R1+0x2990] ;  /* 0x0029900001207983 */ /* 0x001ea80000300a00 */
[----:B------:R-:W4:Y:S01]  /*75650*/  LDL.LU.64 R44, [R1+0xc80] ;  /* 0x000c8000012c7983 */ /* 0x000f220000300a00 */
[----:B------:R-:W-:Y:S01]  /*75660*/  ISETP.LT.AND P6, PT, R48, UR4, !P0 ;  /* 0x0000000430007c0c */ /* 0x000fe2000c7c1270 */
[----:B------:R-:W-:-:S02]  /*75670*/  ULDC UR4, c[0x0][0x228] ;  /* 0x00008a0000047ab9 */ /* 0x000fc40000000800 */
[----:B------:R-:W-:Y:S01]  /*75680*/  ISETP.LT.AND P2, PT, R49, UR4, !P0 ;  /* 0x0000000431007c0c */ /* 0x000fe2000c741270 */
[----:B------:R-:W-:Y:S01]  /*75690*/  VIADD R0, R18, 0x32 ;  /* 0x0000003212007836 */ /* 0x000fe20000000000 */
[----:B------:R-:W4:Y:S01]  /*756a0*/  LDL.LU R58, [R1+0xb4] ;  /* 0x0000b400013a7983 */ /* 0x000f220000300800 */
[----:B------:R-:W-:Y:S01]  /*756b0*/  PRMT R40, R40, 0x7773, RZ ;  /* 0x0000777328287816 */ /* 0x000fe200000000ff */
[----:B------:R-:W-:Y:S02]  /*756c0*/  ULDC UR4, c[0x0][0x22c] ;  /* 0x00008b0000047ab9 */ /* 0x000fe40000000800 */
[----:B------:R-:W-:Y:S01]  /*756d0*/  ISETP.GE.AND P3, PT, R0, UR4, PT ;  /* 0x0000000400007c0c */ /* 0x000fe2000bf66270 */
[----:B------:R-:W4:Y:S01]  /*756e0*/  LDL.LU.64 R22, [R1+0xca8] ;  /* 0x000ca80001167983 */ /* 0x000f220000300a00 */
[----:B------:R-:W-:Y:S01]  /*756f0*/  ISETP.LT.AND P4, PT, R60, UR6, !P0 ;  /* 0x000000063c007c0c */ /* 0x000fe2000c781270 */
[----:B------:R-:W-:Y:S01]  /*75700*/  ULDC UR4, c[0x0][0x228] ;  /* 0x00008a0000047ab9 */ /* 0x000fe20000000800 */
[----:B------:R-:W-:Y:S01]  /*75710*/  ISETP.LT.AND P5, PT, R61, UR8, !P0 ;  /* 0x000000083d007c0c */ /* 0x000fe2000c7a1270 */
[----:B---3--:R0:W-:Y:S01]  /*75720*/  @P6 STG.E.U8 desc[UR32][R54.64], R40 ;  /* 0x0000002836006986 */ /* 0x0081e2000c101120 */
[----:B------:R-:W-:Y:S01]  /*75730*/  ISETP.LT.AND P0, PT, R7, UR4, !P0 ;  /* 0x0000000407007c0c */ /* 0x000fe2000c701270 */
[----:B------:R-:W-:Y:S01]  /*75740*/  ULDC UR4, c[0x0][0x228] ;  /* 0x00008a0000047ab9 */ /* 0x000fe20000000800 */
[----:B------:R-:W-:Y:S01]  /*75750*/  ULDC UR6, c[0x0][0x228] ;  /* 0x00008a0000067ab9 */ /* 0x000fe20000000800 */
[----:B------:R-:W-:Y:S01]  /*75760*/  ULDC UR8, c[0x0][0x228] ;  /* 0x00008a0000087ab9 */ /* 0x000fe20000000800 */
[----:B0-----:R-:W3:Y:S04]  /*75770*/  LDL.LU.64 R54, [R1+0xca0] ;  /* 0x000ca00001367983 */ /* 0x001ee80000300a00 */
[----:B------:R-:W3:Y:S01]  /*75780*/  LDL.LU.64 R46, [R1+0xcb8] ;  /* 0x000cb800012e7983 */ /* 0x000ee20000300a00 */
[----:B--2---:R-:W-:-:S05]  /*75790*/  PRMT R0, R32, 0x7770, RZ ;  /* 0x0000777020007816 */ /* 0x004fca00000000ff */
[----:B----4-:R0:W-:Y:S01]  /*757a0*/  @P2 STG.E.U8 desc[UR32][R26.64], R0 ;  /* 0x000000001a002986 */ /* 0x0101e2000c101120 */
[C---:B------:R-:W-:Y:S02]  /*757b0*/  PRMT R2, R32.reuse, 0x7771, RZ ;  /* 0x0000777120027816 */ /* 0x040fe400000000ff */
[C---:B------:R-:W-:Y:S01]  /*757c0*/  PRMT R3, R32.reuse, 0x7772, RZ ;  /* 0x0000777220037816 */ /* 0x040fe200000000ff */
[----:B0-----:R-:W2:Y:S04]  /*757d0*/  LDL.LU.64 R26, [R1+0xcb0] ;  /* 0x000cb000011a7983 */ /* 0x001ea80000300a00 */
[----:B------:R-:W4:Y:S01]  /*757e0*/  LDL.LU R56, [R1+0x64] ;  /* 0x0000640001387983 */ /* 0x000f220000300800 */
[----:B------:R-:W-:-:S03]  /*757f0*/  PRMT R32, R32, 0x7773, RZ ;  /* 0x0000777320207816 */ /* 0x000fc600000000ff */
[----:B------:R0:W-:Y:S04]  /*75800*/  @P4 STG.E.U8 desc[UR32][R28.64], R2 ;  /* 0x000000021c004986 */ /* 0x0001e8000c101120 */
[----:B------:R1:W-:Y:S04]  /*75810*/  @P5 STG.E.U8 desc[UR32][R24.64], R3 ;  /* 0x0000000318005986 */ /* 0x0003e8000c101120 */
[----:B0-----:R-:W4:Y:S04]  /*75820*/  LDL.LU.64 R28, [R1+0xcc0] ;  /* 0x000cc000011c7983 */ /* 0x001f280000300a00 */
[----:B------:R0:W-:Y:S04]  /*75830*/  @P0 STG.E.U8 desc[UR32][R44.64], R32 ;  /* 0x000000202c000986 */ /* 0x0001e8000c101120 */
[----:B-1----:R-:W4:Y:S04]  /*75840*/  LDL.LU.64 R24, [R1+0xcd0] ;  /* 0x000cd00001187983 */ /* 0x002f280000300a00 */
[----:B0-----:R-:W4:Y:S01]  /*75850*/  LDL.LU.64 R44, [R1+0xcc8] ;  /* 0x000cc800012c7983 */ /* 0x001f220000300a00 */
[----:B------:R-:W-:-:S02]  /*75860*/  ISETP.LT.AND P5, PT, R19, UR4, !P3 ;  /* 0x0000000413007c0c */ /* 0x000fc4000dfa1270 */
        /* <DEDUP_REMOVED lines=8> */
[----:B------:R-:W-:Y:S01]  /*758f0*/  PRMT R3, R58, 0x7771, RZ ;  /* 0x000077713a037816 */ /* 0x000fe200000000ff */
[----:B------:R-:W-:Y:S01]  /*75900*/  ULDC UR8, c[0x0][0x228] ;  /* 0x00008a0000087ab9 */ /* 0x000fe20000000800 */
[----:B------:R-:W-:Y:S01]  /*75910*/  ISETP.GE.AND P2, PT, R0, UR4, PT ;  /* 0x0000000400007c0c */ /* 0x000fe2000bf46270 */
[----:B------:R0:W-:Y:S01]  /*75920*/  @P5 STG.E.U8 desc[UR32][R22.64], R2 ;  /* 0x0000000216005986 */ /* 0x0001e2000c101120 */
[----:B------:R-:W-:Y:S01]  /*75930*/  PRMT R0, R58, 0x7772, RZ ;  /* 0x000077723a007816 */ /* 0x000fe200000000ff */
[----:B------:R-:W-:-:S02]  /*75940*/  ULDC UR4, c[0x0][0x228] ;  /* 0x00008a0000047ab9 */ /* 0x000fc40000000800 */
[----:B---3--:R1:W-:Y:S01]  /*75950*/  @P6 STG.E.U8 desc[UR32][R54.64], R3 ;  /* 0x0000000336006986 */ /* 0x0083e2000c101120 */
[----:B------:R-:W-:Y:S01]  /*75960*/  ISETP.LT.AND P6, PT, R49, UR4, !P3 ;  /* 0x0000000431007c0c */ /* 0x000fe2000dfc1270 */
[----:B------:R-:W-:Y:S02]  /*75970*/  ULDC UR4, c[0x0][0x228] ;  /* 0x00008a0000047ab9 */ /* 0x000fe40000000800 */
[----:B------:R3:W-:Y:S01]  /*75980*/  @P0 STG.E.U8 desc[UR32][R46.64], R0 ;  /* 0x000000002e000986 */ /* 0x0007e2000c101120 */
[----:B0-----:R-:W-:-:S03]  /*75990*/  PRMT R2, R58, 0x7773, RZ ;  /* 0x000077733a027816 */ /* 0x001fc600000000ff */
[----:B-1----:R-:W4:Y:S01]  /*759a0*/  LDL.LU.64 R54, [R1+0xce0] ;  /* 0x000ce00001367983 */ /* 0x002f220000300a00 */
[----:B------:R-:W-:Y:S01]  /*759b0*/  ISETP.LT.AND P5, PT, R61, UR6, !P3 ;  /* 0x000000063d007c0c */ /* 0x000fe2000dfa1270 */
[----:B------:R-:W-:Y:S02]  /*759c0*/  ULDC UR6, c[0x0][0x228] ;  /* 0x00008a0000067ab9 */ /* 0x000fe40000000800 */
[----:B------:R-:W4:Y:S01]  /*759d0*/  LDL.LU.64 R58, [R1+0xcd8] ;  /* 0x000cd800013a7983 */ /* 0x000f220000300a00 */
[----:B---3--:R-:W-:-:S03]  /*759e0*/  VIADD R0, R18, 0x34 ;  /* 0x0000003412007836 */ /* 0x008fc60000000000 */
[----:B------:R-:W3:Y:S04]  /*759f0*/  LDL.LU.64 R46, [R1+0xcf8] ;  /* 0x000cf800012e7983 */ /* 0x000ee80000300a00 */
[----:B--2---:R0:W-:Y:S01]  /*75a00*/  @P4 STG.E.U8 desc[UR32][R26.64], R2 ;  /* 0x000000021a004986 */ /* 0x0041e2000c101120 */
[----:B------:R-:W-:Y:S01]  /*75a10*/  ISETP.LT.AND P4, PT, R60, UR4, !P3 ;  /* 0x000000043c007c0c */ /* 0x000fe2000df81270 */
[----:B------:R-:W-:Y:S02]  /*75a20*/  ULDC UR4, c[0x0][0x22c] ;  /* 0x00008b0000047ab9 */ /* 0x000fe40000000800 */
[----:B------:R-:W-:Y:S01]  /*75a30*/  ISETP.GE.AND P0, PT, R0, UR4, PT ;  /* 0x0000000400007c0c */ /* 0x000fe2000bf06270 */
[----:B------:R-:W-:Y:S01]  /*75a40*/  ULDC UR4, c[0x0][0x228] ;  /* 0x00008a0000047ab9 */ /* 0x000fe20000000800 */
[----:B----4-:R-:W-:-:S02]  /*75a50*/  PRMT R0, R56, 0x7771, RZ ;  /* 0x0000777138007816 */ /* 0x010fc400000000ff */
[C---:B0-----:R-:W-:Y:S01]  /*75a60*/  PRMT R2, R56.reuse, 0x7770, RZ ;  /* 0x0000777038027816 */ /* 0x041fe200000000ff */
[----:B------:R-:W2:Y:S04]  /*75a70*/  LDL.LU.64 R26, [R1+0xcf0] ;  /* 0x000cf000011a7983 */ /* 0x000ea80000300a00 */
[----:B------:R0:W-:Y:S04]  /*75a80*/  @P6 STG.E.U8 desc[UR32][R28.64], R2 ;  /* 0x000000021c006986 */ /* 0x0001e8000c101120 */
[----:B------:R-:W-:Y:S01]  /*75a90*/  @P4 STG.E.U8 desc[UR32][R24.64], R0 ;  /* 0x0000000018004986 */ /* 0x000fe2000c101120 */
[----:B0-----:R-:W-:-:S03]  /*75aa0*/  PRMT R2, R56, 0x7772, RZ ;  /* 0x0000777238027816 */ /* 0x001fc600000000ff */
[----:B------:R-:W4:Y:S04]  /*75ab0*/  LDL.LU.64 R28, [R1+0xd08] ;  /* 0x000d0800011c7983 */ /* 0x000f280000300a00 */
        /* <DEDUP_REMOVED lines=12> */
[----:B------:R-:W-:-:S03]  /*75b80*/  PRMT R2, R41, 0x7770, RZ ;  /* 0x0000777029027816 */ /* 0x000fc600000000ff */
[----:B------:R0:W-:Y:S01]  /*75b90*/  @P3 STG.E.U8 desc[UR32][R54.64], R0 ;  /* 0x0000000036003986 */ /* 0x0001e2000c101120 */
[----:B------:R-:W-:Y:S01]  /*75ba0*/  ISETP.LT.AND P3, PT, R48, UR4, !P2 ;  /* 0x0000000430007c0c */ /* 0x000fe2000d761270 */
[----:B------:R-:W-:Y:S02]  /*75bb0*/  ULDC UR4, c[0x0][0x22c] ;  /* 0x00008b0000047ab9 */ /* 0x000fe40000000800 */
[----:B------:R1:W-:Y:S01]  /*75bc0*/  @P6 STG.E.U8 desc[UR32][R58.64], R2 ;  /* 0x000000023a006986 */ /* 0x0003e2000c101120 */
[----:B0-----:R-:W-:-:S03]  /*75bd0*/  PRMT R0, R41, 0x7771, RZ ;  /* 0x0000777129007816 */ /* 0x001fc600000000ff */
[----:B-1----:R-:W4:Y:S01]  /*75be0*/  LDL.LU.64 R58, [R1+0xd10] ;  /* 0x000d1000013a7983 */ /* 0x002f220000300a00 */
[----:B------:R-:W-:-:S03]  /*75bf0*/  PRMT R2, R41, 0x7772, RZ ;  /* 0x0000777229027816 */ /* 0x000fc600000000ff */
[----:B---3--:R0:W-:Y:S01]  /*75c00*/  @P4 STG.E.U8 desc[UR32][R46.64], R0 ;  /* 0x000000002e004986 */ /* 0x0081e2000c101120 */
[----:B------:R-:W-:Y:S01]  /*75c10*/  ISETP.LT.AND P4, PT, R49, UR6, !P2 ;  /* 0x0000000631007c0c */ /* 0x000fe2000d781270 */
[----:B------:R-:W-:Y:S02]  /*75c20*/  ULDC UR6, c[0x0][0x228] ;  /* 0x00008a0000067ab9 */ /* 0x000fe40000000800 */
[----:B------:R-:W3:Y:S01]  /*75c30*/  LDL.LU R55, [R1+0xb8] ;  /* 0x0000b80001377983 */ /* 0x000ee20000300800 */
[----:B------:R-:W-:-:S03]  /*75c40*/  PRMT R41, R41, 0x7773, RZ ;  /* 0x0000777329297816 */ /* 0x000fc600000000ff */
[----:B0-----:R-:W3:Y:S04]  /*75c50*/  LDL.LU.64 R46, [R1+0xd28] ;  /* 0x000d2800012e7983 */ /* 0x001ee80000300a00 */
[----:B--2---:R0:W-:Y:S04]  /*75c60*/  @P5 STG.E.U8 desc[UR32][R26.64], R2 ;  /* 0x000000021a005986 */ /* 0x0041e8000c101120 */
[----:B0-----:R-:W2:Y:S01]  /*75c70*/  LDL.LU.64 R26, [R1+0xd20] ;  /* 0x000d2000011a7983 */ /* 0x001ea20000300a00 */
[----:B------:R-:W-:-:S03]  /*75c80*/  PRMT R2, R33, 0x7770, RZ ;  /* 0x0000777021027816 */ /* 0x000fc600000000ff */
[----:B------:R-:W2:Y:S04]  /*75c90*/  LDL.LU.64 R22, [R1+0xd38] ;  /* 0x000d380001167983 */ /* 0x000ea80000300a00 */
[----:B----4-:R0:W-:Y:S04]  /*75ca0*/  @P3 STG.E.U8 desc[UR32][R28.64], R41 ;  /* 0x000000291c003986 */ /* 0x0101e8000c101120 */
[----:B0-----:R-:W4:Y:S04]  /*75cb0*/  LDL.LU.64 R28, [R1+0xd30] ;  /* 0x000d3000011c7983 */ /* 0x001f280000300a00 */
[----:B------:R0:W-:Y:S04]  /*75cc0*/  @P4 STG.E.U8 desc[UR32][R44.64], R2 ;  /* 0x000000022c004986 */ /* 0x0001e8000c101120 */
[----:B0-----:R-:W4:Y:S04]  /*75cd0*/  LDL.LU.64 R44, [R1+0xd48] ;  /* 0x000d4800012c7983 */ /* 0x001f280000300a00 */
[----:B------:R-:W4:Y:S01]  /*75ce0*/  LDL.LU R56, [R1+0x68] ;  /* 0x0000680001387983 */ /* 0x000f220000300800 */
        /* <DEDUP_REMOVED lines=9> */
[----:B------:R-:W-:Y:S01]  /*75d80*/  ISETP.LT.AND P2, PT, R7, UR4, !P2 ;  /* 0x0000000407007c0c */ /* 0x000fe2000d741270 */
[----:B------:R-:W-:Y:S01]  /*75d90*/  ULDC UR4, c[0x0][0x228] ;  /* 0x00008a0000047ab9 */ /* 0x000fe20000000800 */
[----:B------:R-:W-:-:S02]  /*75da0*/  PRMT R0, R33, 0x7771, RZ ;  /* 0x0000777121007816 */ /* 0x000fc400000000ff */
[C---:B------:R-:W-:Y:S02]  /*75db0*/  PRMT R2, R33.reuse, 0x7772, RZ ;  /* 0x0000777221027816 */ /* 0x040fe400000000ff */
[----:B------:R-:W-:Y:S01]  /*75dc0*/  PRMT R33, R33, 0x7773, RZ ;  /* 0x0000777321217816 */ /* 0x000fe200000000ff */
[----:B------:R3:W-:Y:S01]  /*75dd0*/  @P5 STG.E.U8 desc[UR32][R24.64], R0 ;  /* 0x0000000018005986 */ /* 0x0007e2000c101120 */
[----:B------:R-:W-:Y:S01]  /*75de0*/  ISETP.LT.AND P5, PT, R6, UR4, !P0 ;  /* 0x0000000406007c0c */ /* 0x000fe2000c7a1270 */
[----:B------:R-:W-:Y:S02]  /*75df0*/  ULDC UR4, c[0x0][0x228] ;  /* 0x00008a0000047ab9 */ /* 0x000fe40000000800 */
[----:B------:R0:W-:Y:S01]  /*75e00*/  @P6 STG.E.U8 desc[UR32][R58.64], R2 ;  /* 0x000000023a006986 */ /* 0x0001e2000c101120 */
[----:B------:R-:W-:Y:S01]  /*75e10*/  ISETP.LT.AND P6, PT, R11, UR6, !P0 ;  /* 0x000000060b007c0c */ /* 0x000fe2000c7c1270 */
[----:B------:R-:W-:Y:S01]  /*75e20*/  ULDC UR6, c[0x0][0x228] ;  /* 0x00008a0000067ab9 */ /* 0x000fe20000000800 */
[C---:B---3--:R-:W-:Y:S01]  /*75e30*/  PRMT R0, R55.reuse, 0x7770, RZ ;  /* 0x0000777037007816 */ /* 0x048fe200000000ff */
[----:B------:R1:W-:Y:S01]  /*75e40*/  @P2 STG.E.U8 desc[UR32][R46.64], R33 ;  /* 0x000000212e002986 */ /* 0x0003e2000c101120 */
[----:B------:R-:W-:Y:S01]  /*75e50*/  ISETP.LT.AND P2, PT, R48, UR4, !P0 ;  /* 0x0000000430007c0c */ /* 0x000fe2000c741270 */
[----:B------:R-:W-:Y:S01]  /*75e60*/  ULDC UR4, c[0x0][0x228] ;  /* 0x00008a0000047ab9 */ /* 0x000fe20000000800 */
[----:B0-----:R-:W-:Y:S01]  /*75e70*/  PRMT R2, R55, 0x7772, RZ ;  /* 0x0000777237027816 */ /* 0x001fe200000000ff */
[----:B------:R-:W3:Y:S04]  /*75e80*/  LDL.LU.64 R58, [R1+0xd58] ;  /* 0x000d5800013a7983 */ /* 0x000ee80000300a00 */
[----:B------:R-:W3:Y:S04]  /*75e90*/  LDL.LU.64 R24, [R1+0xd50] ;  /* 0x000d500001187983 */ /* 0x000ee80000300a00 */
[----:B-1----:R-:W3:Y:S04]  /*75ea0*/  LDL.LU.64 R46, [R1+0xd68] ;  /* 0x000d6800012e7983 */ /* 0x002ee80000300a00 */
[----:B--2---:R0:W-:Y:S01]  /*75eb0*/  @P4 STG.E.U8 desc[UR32][R26.64], R0 ;  /* 0x000000001a004986 */ /* 0x0041e2000c101120 */
[----:B------:R-:W-:Y:S01]  /*75ec0*/  ISETP.LT.AND P4, PT, R49, UR6, !P0 ;  /* 0x0000000631007c0c */ /* 0x000fe2000c781270 */
[----:B------:R-:W-:Y:S01]  /*75ed0*/  ULDC UR6, c[0x0][0x228] ;  /* 0x00008a0000067ab9 */ /* 0x000fe20000000800 */
[C---:B0-----:R-:W-:Y:S01]  /*75ee0*/  PRMT R0, R55.reuse, 0x7771, RZ ;  /* 0x0000777137007816 */ /* 0x041fe200000000ff */
[----:B------:R-:W2:Y:S04]  /*75ef0*/  LDL.LU.64 R26, [R1+0xd60] ;  /* 0x000d6000011a7983 */ /* 0x000ea80000300a00 */
[----:B------:R0:W-:Y:S04]  /*75f00*/  @P5 STG.E.U8 desc[UR32][R22.64], R0 ;  /* 0x0000000016005986 */ /* 0x0001e8000c101120 */
[----:B----4-:R1:W-:Y:S01]  /*75f10*/  @P6 STG.E.U8 desc[UR32][R28.64], R2 ;  /* 0x000000021c006986 */ /* 0x0103e2000c101120 */
[----:B0-----:R-:W-:-:S03]  /*75f20*/  PRMT R0, R55, 0x7773, RZ ;  /* 0x0000777337007816 */ /* 0x001fc600000000ff */
[----:B------:R-:W4:Y:S04]  /*75f30*/  LDL.LU.64 R54, [R1+0xd78] ;  /* 0x000d780001367983 */ /* 0x000f280000300a00 */
[----:B------:R-:W-:Y:S01]  /*75f40*/  @P2 STG.E.U8 desc[UR32][R44.64], R0 ;  /* 0x000000002c002986 */ /* 0x000fe2000c101120 */
[----:B-1----:R-:W-:-:S05]  /*75f50*/  PRMT R2, R56, 0x7770, RZ ;  /* 0x0000777038027816 */ /* 0x002fca00000000ff */
[----:B------:R0:W-:Y:S04]  /*75f60*/  @P4 STG.E.U8 desc[UR32][R42.64], R2 ;  /* 0x000000022a004986 */ /* 0x0001e8000c101120 */
[----:B0-----:R-:W2:Y:S01]  /*75f70*/  LDL.LU.64 R42, [R1+0x2988] ;  /* 0x00298800012a7983 */ /* 0x001ea20000300a00 */
[----:B------:R-:W-:Y:S01]  /*75f80*/  ISETP.LT.AND P5, PT, R60, UR4, !P0 ;  /* 0x000000043c007c0c */ /* 0x000fe2000c7a1270 */
[----:B------:R-:W-:Y:S01]  /*75f90*/  ULDC UR4, c[0x0][0x228] ;  /* 0x00008a0000047ab9 */ /* 0x000fe20000000800 */
[----:B------:R-:W-:Y:S01]  /*75fa0*/  ISETP.LT.AND P6, PT, R61, UR6, !P0 ;  /* 0x000000063d007c0c */ /* 0x000fe2000c7c1270 */
[----:B------:R-:W-:Y:S01]  /*75fb0*/  ULDC UR6, c[0x0][0x228] ;  /* 0x00008a0000067ab9 */ /* 0x000fe20000000800 */
[C---:B------:R-:W-:Y:S01]  /*75fc0*/  PRMT R0, R56.reuse, 0x7771, RZ ;  /* 0x0000777138007816 */ /* 0x040fe200000000ff */
[----:B------:R-:W4:Y:S01]  /*75fd0*/  LDL.LU.64 R44, [R1+0xd90] ;  /* 0x000d9000012c7983 */ /* 0x000f220000300a00 */
[----:B------:R-:W-:Y:S01]  /*75fe0*/  ISETP.LT.AND P0, PT, R7, UR4, !P0 ;  /* 0x0000000407007c0c */ /* 0x000fe2000c701270 */
[----:B------:R-:W-:Y:S01]  /*75ff0*/  ULDC UR4, c[0x0][0x228] ;  /* 0x00008a0000047ab9 */ /* 0x000fe20000000800 */
[----:B------:R-:W-:-:S02]  /*76000*/  PRMT R2, R56, 0x7772, RZ ;  /* 0x0000777238027816 */ /* 0x000fc400000000ff */
[----:B------:R-:W-:Y:S01]  /*76010*/  ISETP.LT.AND P2, PT, R19, UR6, !P3 ;  /* 0x0000000613007c0c */ /* 0x000fe2000df41270 */
[----:B------:R-:W-:Y:S02]  /*76020*/  ULDC UR6, c[0x0][0x228] ;  /* 0x00008a0000067ab9 */ /* 0x000fe40000000800 */
[----:B---3--:R0:W-:Y:S04]  /*76030*/  @P5 STG.E.U8 desc[UR32][R58.64], R0 ;  /* 0x000000003a005986 */ /* 0x0081e8000c101120 */
[----:B------:R1:W-:Y:S01]  /*76040*/  @P6 STG.E.U8 desc[UR32][R24.64], R2 ;  /* 0x0000000218006986 */ /* 0x0003e2000c101120 */
[----:B------:R-:W-:Y:S01]  /*76050*/  ISETP.LT.AND P6, PT, R6, UR4, !P3 ;  /* 0x0000000406007c0c */ /* 0x000fe2000dfc1270 */
[----:B------:R-:W-:Y:S01]  /*76060*/  ULDC UR4, c[0x0][0x228] ;  /* 0x00008a0000047ab9 */ /* 0x000fe20000000800 */
[----:B0-----:R-:W-:Y:S01]  /*76070*/  PRMT R0, R56, 0x7773, RZ ;  /* 0x0000777338007816 */ /* 0x001fe200000000ff */
[----:B------:R-:W3:Y:S04]  /*76080*/  LDL.LU.64 R58, [R1+0xd88] ;  /* 0x000d8800013a7983 */ /* 0x000ee80000300a00 */
[----:B------:R0:W-:Y:S04]  /*76090*/  @P0 STG.E.U8 desc[UR32][R46.64], R0 ;  /* 0x000000002e000986 */ /* 0x0001e8000c101120 */
[----:B-1----:R-:W3:Y:S04]  /*760a0*/  LDL.LU.64 R24, [R1+0xda0] ;  /* 0x000da00001187983 */ /* 0x002ee80000300a00 */
[----:B0-----:R-:W3:Y:S01]  /*760b0*/  LDL.LU.64 R46, [R1+0xd98] ;  /* 0x000d9800012e7983 */ /* 0x001ee20000300a00 */
[----:B--2---:R-:W-:-:S02]  /*760c0*/  PRMT R2, R42, 0x7770, RZ ;  /* 0x000077702a027816 */ /* 0x004fc400000000ff */
[----:B------:R-:W-:-:S03]  /*760d0*/  PRMT R0, R42, 0x7771, RZ ;  /* 0x000077712a007816 */ /* 0x000fc600000000ff */
[----:B------:R-:W-:Y:S04]  /*760e0*/  @P2 STG.E.U8 desc[UR32][R26.64], R2 ;  /* 0x000000021a002986 */ /* 0x000fe8000c101120 */
[----:B------:R0:W-:Y:S04]  /*760f0*/  @P6 STG.E.U8 desc[UR32][R34.64], R0 ;  /* 0x0000000022006986 */ /* 0x0001e8000c101120 */
[----:B0-----:R-:W2:Y:S01]  /*76100*/  LDL.LU.64 R34, [R1+0x2980] ;  /* 0x0029800001227983 */ /* 0x001ea20000300a00 */
[----:B------:R-:W-:Y:S01]  /*76110*/  ISETP.LT.AND P5, PT, R11, UR4, !P3 ;  /* 0x000000040b007c0c */ /* 0x000fe2000dfa1270 */
[----:B------:R-:W-:Y:S01]  /*76120*/  ULDC UR4, c[0x0][0x228] ;  /* 0x00008a0000047ab9 */ /* 0x000fe20000000800 */
[----:B------:R-:W-:-:S02]  /*76130*/  PRMT R2, R42, 0x7772, RZ ;  /* 0x000077722a027816 */ /* 0x000fc400000000ff */
[----:B------:R-:W-:Y:S01]  /*76140*/  ISETP.LT.AND P4, PT, R48, UR4, !P3 ;  /* 0x0000000430007c0c */ /* 0x000fe2000df81270 */
[----:B------:R-:W-:Y:S01]  /*76150*/  ULDC UR4, c[0x0][0x228] ;  /* 0x00008a0000047ab9 */ /* 0x000fe20000000800 */
[----:B------:R-:W-:Y:S01]  /*76160*/  ISETP.LT.AND P6, PT, R49, UR6, !P3 ;  /* 0x0000000631007c0c */ /* 0x000fe2000dfc1270 */
[----:B------:R-:W-:-:S06]  /*76170*/  VIADD R0, R18, 0x36 ;  /* 0x0000003612007836 */ /* 0x000fcc0000000000 */
[----:B----4-:R0:W-:Y:S01]  /*76180*/  @P5 STG.E.U8 desc[UR32][R54.64], R2 ;  /* 0x0000000236005986 */ /* 0x0101e2000c101120 */
[----:B------:R-:W-:Y:S01]  /*76190*/  PRMT R42, R42, 0x7773, RZ ;  /* 0x000077732a2a7816 */ /* 0x000fe200000000ff */
[----:B------:R-:W-:Y:S02]  /*761a0*/  ULDC UR6, c[0x0][0x228] ;  /* 0x00008a0000067ab9 */ /* 0x000fe40000000800 */
[----:B0-----:R-:W4:Y:S04]  /*761b0*/  LDL.LU.64 R54, [R1+0xda8] ;  /* 0x000da80001367983 */ /* 0x001f280000300a00 */
[----:B------:R-:W4:Y:S04]  /*761c0*/  LDL.LU R30, [R1+0xbc] ;  /* 0x0000bc00011e7983 */ /* 0x000f280000300800 */
[----:B------:R-:W4:Y:S04]  /*761d0*/  LDL.LU.64 R22, [R1+0xdc8] ;  /* 0x000dc80001167983 */ /* 0x000f280000300a00 */
[----:B------:R-:W4:Y:S04]  /*761e0*/  LDL.LU.64 R26, [R1+0xdc0] ;  /* 0x000dc000011a7983 */ /* 0x000f280000300a00 */
[----:B------:R0:W-:Y:S04]  /*761f0*/  @P4 STG.E.U8 desc[UR32][R44.64], R42 ;  /* 0x0000002a2c004986 */ /* 0x0001e8000c101120 */
[----:B0-----:R-:W4:Y:S01]  /*76200*/  LDL.LU.64 R44, [R1+0xdb8] ;  /* 0x000db800012c7983 */ /* 0x001f220000300a00 */
[----:B--2---:R-:W-:-:S05]  /*76210*/  PRMT R2, R34, 0x7770, RZ ;  /* 0x0000777022027816 */ /* 0x004fca00000000ff */
[----:B---3--:R0:W-:Y:S04]  /*76220*/  @P6 STG.E.U8 desc[UR32][R58.64], R2 ;  /* 0x000000023a006986 */ /* 0x0081e8000c101120 */
[----:B0-----:R-:W2:Y:S01]  /*76230*/  LDL.LU.64 R58, [R1+0xdb0] ;  /* 0x000db000013a7983 */ /* 0x001ea20000300a00 */
[----:B------:R-:W-:Y:S01]  /*76240*/  ISETP.LT.AND P0, PT, R60, UR4, !P3 ;  /* 0x000000043c007c0c */ /* 0x000fe2000df01270 */
[----:B------:R-:W-:Y:S01]  /*76250*/  ULDC UR4, c[0x0][0x228] ;  /* 0x00008a0000047ab9 */ /* 0x000fe20000000800 */
[----:B------:R-:W-:Y:S01]  /*76260*/  ISETP.LT.AND P2, PT, R61, UR6, !P3 ;  /* 0x000000063d007c0c */ /* 0x000fe2000df41270 */
[----:B------:R-:W3:Y:S01]  /*76270*/  LDL.LU R56, [R1+0x6c] ;  /* 0x00006c0001387983 */ /* 0x000ee20000300800 */
[----:B------:R-:W-:Y:S01]  /*76280*/  ISETP.GE.AND P5, PT, R0, UR21, PT ;  /* 0x0000001500007c0c */ /* 0x000fe2000bfa6270 */
[----:B------:R-:W-:Y:S01]  /*76290*/  ULDC UR6, c[0x0][0x228] ;  /* 0x00008a0000067ab9 */ /* 0x000fe20000000800 */
[C---:B------:R-:W-:Y:S01]  /*762a0*/  PRMT R0, R34.reuse, 0x7771, RZ ;  /* 0x0000777122007816 */ /* 0x040fe200000000ff */
[----:B------:R-:W3:Y:S01]  /*762b0*/  LDL.LU.64 R28, [R1+0xdf0] ;  /* 0x000df000011c7983 */ /* 0x000ee20000300a00 */
[----:B------:R-:W-:Y:S01]  /*762c0*/  ISETP.LT.AND P3, PT, R7, UR4, !P3 ;  /* 0x0000000407007c0c */ /* 0x000fe2000df61270 */
[----:B------:R-:W-:Y:S01]  /*762d0*/  ULDC UR4, c[0x0][0x228] ;  /* 0x00008a0000047ab9 */ /* 0x000fe20000000800 */
[----:B------:R-:W-:-:S03]  /*762e0*/  PRMT R2, R34, 0x7772, RZ ;  /* 0x0000777222027816 */ /* 0x000fc600000000ff */
[----:B------:R0:W-:Y:S01]  /*762f0*/  @P0 STG.E.U8 desc[UR32][R24.64], R0 ;  /* 0x0000000018000986 */ /* 0x0001e2000c101120 */
[----:B------:R-:W-:Y:S01]  /*76300*/  ISETP.LT.AND P0, PT, R19, UR4, !P5 ;  /* 0x0000000413007c0c */ /* 0x000fe2000ef01270 */
[----:B------:R-:W-:Y:S01]  /*76310*/  ULDC UR4, c[0x0][0x228] ;  /* 0x00008a0000047ab9 */ /* 0x000fe20000000800 */
[----:B------:R-:W-:Y:S02]  /*76320*/  ISETP.LT.AND P6, PT, R6, UR6, !P5 ;  /* 0x0000000606007c0c */ /* 0x000fe4000efc1270 */
[----:B------:R-:W-:Y:S01]  /*76330*/  PRMT R34, R34, 0x7773, RZ ;  /* 0x0000777322227816 */ /* 0x000fe200000000ff */
[----:B------:R1:W-:Y:S01]  /*76340*/  @P2 STG.E.U8 desc[UR32][R46.64], R2 ;  /* 0x000000022e002986 */ /* 0x0003e2000c101120 */
[----:B------:R-:W-:Y:S01]  /*76350*/  ISETP.LT.AND P4, PT, R11, UR8, !P5 ;  /* 0x000000080b007c0c */ /* 0x000fe2000ef81270 */
[----:B------:R-:W-:Y:S01]  /*76360*/  ULDC UR6, c[0x0][0x228] ;  /* 0x00008a0000067ab9 */ /* 0x000fe20000000800 */
[----:B----4-:R-:W-:Y:S01]  /*76370*/  PRMT R3, R30, 0x7770, RZ ;  /* 0x000077701e037816 */ /* 0x010fe200000000ff */
[----:B------:R4:W-:Y:S01]  /*76380*/  @P3 STG.E.U8 desc[UR32][R54.64], R34 ;  /* 0x0000002236003986 */ /* 0x0009e2000c101120 */
[----:B------:R-:W-:-:S03]  /*76390*/  ISETP.LT.AND P3, PT, R48, UR10, !P5 ;  /* 0x0000000a30007c0c */ /* 0x000fc6000ef61270 */
[----:B0-----:R-:W3:Y:S01]  /*763a0*/  LDL.LU.64 R24, [R1+0xde8] ;  /* 0x000de80001187983 */ /* 0x001ee20000300a00 */
[----:B------:R-:W-:-:S03]  /*763b0*/  VIADD R0, R18, 0x37 ;  /* 0x0000003712007836 */ /* 0x000fc60000000000 */
[----:B-1----:R-:W3:Y:S01]  /*763c0*/  LDL.LU.64 R46, [R1+0xde0] ;  /* 0x000de000012e7983 */ /* 0x002ee20000300a00 */
[----:B------:R-:W-:-:S03]  /*763d0*/  PRMT R2, R30, 0x7771, RZ ;  /* 0x000077711e027816 */ /* 0x000fc600000000ff */
[----:B----4-:R-:W4:Y:S01]  /*763e0*/  LDL.LU.64 R54, [R1+0xdd8] ;  /* 0x000dd80001367983 */ /* 0x010f220000300a00 */
[----:B------:R-:W-:-:S03]  /*763f0*/  ISETP.GE.AND P2, PT, R0, UR19, PT ;  /* 0x0000001300007c0c */ /* 0x000fc6000bf46270 */
[----:B------:R-:W-:Y:S01]  /*76400*/  @P0 STG.E.U8 desc[UR32][R22.64], R3 ;  /* 0x0000000316000986 */ /* 0x000fe2000c101120 */
[----:B------:R-:W-:-:S03]  /*76410*/  PRMT R0, R30, 0x7772, RZ ;  /* 0x000077721e007816 */ /* 0x000fc600000000ff */
[----:B------:R0:W-:Y:S01]  /*76420*/  @P6 STG.E.U8 desc[UR32][R26.64], R2 ;  /* 0x000000021a006986 */ /* 0x0001e2000c101120 */
[----:B------:R-:W-:-:S03]  /*76430*/  PRMT R20, R30, 0x7773, RZ ;  /* 0x000077731e147816 */ /* 0x000fc600000000ff */
[----:B------:R1:W-:Y:S04]  /*76440*/  @P4 STG.E.U8 desc[UR32][R44.64], R0 ;  /* 0x000000002c004986 */ /* 0x0003e8000c101120 */
[----:B0-----:R-:W4:Y:S04]  /*76450*/  LDL.LU.64 R26, [R1+0xdf8] ;  /* 0x000df800011a7983 */ /* 0x001f280000300a00 */
[----:B-1----:R-:W4:Y:S04]  /*76460*/  LDL.LU.64 R44, [R1+0xe18] ;  /* 0x000e1800012c7983 */ /* 0x002f280000300a00 */
[----:B--2---:R0:W-:Y:S04]  /*76470*/  @P3 STG.E.U8 desc[UR32][R58.64], R20 ;  /* 0x000000143a003986 */ /* 0x0041e8000c101120 */
[----:B0-----:R-:W2:Y:S01]  /*76480*/  LDL.LU.64 R58, [R1+0xe10] ;  /* 0x000e1000013a7983 */ /* 0x001ea20000300a00 */
[----:B------:R-:W-:Y:S01]  /*76490*/  ISETP.LT.AND P0, PT, R49, UR4, !P5 ;  /* 0x0000000431007c0c */ /* 0x000fe2000ef01270 */
[----:B------:R-:W-:Y:S01]  /*764a0*/  ULDC UR4, c[0x0][0x228] ;  /* 0x00008a0000047ab9 */ /* 0x000fe20000000800 */
[----:B------:R-:W-:Y:S01]  /*764b0*/  VIADD R0, R18, 0x38 ;  /* 0x0000003812007836 */ /* 0x000fe20000000000 */
[----:B------:R-:W-:Y:S01]  /*764c0*/  ISETP.LT.AND P6, PT, R60, UR4, !P5 ;  /* 0x000000043c007c0c */ /* 0x000fe2000efc1270 */
[----:B------:R-:W-:-:S02]  /*764d0*/  ULDC UR4, c[0x0][0x228] ;  /* 0x00008a0000047ab9 */ /* 0x000fc40000000800 */
[----:B------:R-:W-:Y:S01]  /*764e0*/  ISETP.LT.AND P4, PT, R61, UR4, !P5 ;  /* 0x000000043d007c0c */ /* 0x000fe2000ef81270 */
[----:B------:R-:W-:Y:S01]  /*764f0*/  ULDC UR4, c[0x0][0x228] ;  /* 0x00008a0000047ab9 */ /* 0x000fe20000000800 */
[----:B------:R-:W-:Y:S02]  /*76500*/  ISETP.GE.AND P3, PT, R0, UR17, PT ;  /* 0x0000001100007c0c */ /* 0x000fe4000bf66270 */
[----:B------:R-:W-:Y:S01]  /*76510*/  ISETP.LT.AND P5, PT, R7, UR6, !P5 ;  /* 0x0000000607007c0c */ /* 0x000fe2000efa1270 */
[----:B------:R-:W-:Y:S01]  /*76520*/  ULDC UR6, c[0x0][0x228] ;  /* 0x00008a0000067ab9 */ /* 0x000fe20000000800 */
[C---:B---3--:R-:W-:Y:S02]  /*76530*/  PRMT R0, R56.reuse, 0x7770, RZ ;  /* 0x0000777038007816 */ /* 0x048fe400000000ff */
[C---:B------:R-:W-:Y:S02]  /*76540*/  PRMT R2, R56.reuse, 0x7771, RZ ;  /* 0x0000777138027816 */ /* 0x040fe400000000ff */
[C---:B------:R-:W-:Y:S01]  /*76550*/  PRMT R3, R56.reuse, 0x7772, RZ ;  /* 0x0000777238037816 */ /* 0x040fe200000000ff */
[----:B------:R0:W-:Y:S01]  /*76560*/  @P0 STG.E.U8 desc[UR32][R28.64], R0 ;  /* 0x000000001c000986 */ /* 0x0001e2000c101120 */
[----:B------:R-:W-:Y:S01]  /*76570*/  ISETP.LT.AND P0, PT, R19, UR4, !P2 ;  /* 0x0000000413007c0c */ /* 0x000fe2000d701270 */
[----:B------:R-:W-:Y:S01]  /*76580*/  ULDC UR4, c[0x0][0x228] ;  /* 0x00008a0000047ab9 */ /* 0x000fe20000000800 */
[----:B------:R-:W-:Y:S01]  /*76590*/  PRMT R20, R56, 0x7773, RZ ;  /* 0x0000777338147816 */ /* 0x000fe200000000ff */
[----:B------:R1:W-:Y:S01]  /*765a0*/  @P6 STG.E.U8 desc[UR32][R24.64], R2 ;  /* 0x0000000218006986 */ /* 0x0003e2000c101120 */
[----:B------:R-:W-:Y:S01]  /*765b0*/  ISETP.LT.AND P6, PT, R11, UR6, !P2 ;  /* 0x000000060b007c0c */ /* 0x000fe2000d7c1270 */
[----:B------:R-:W-:-:S02]  /*765c0*/  ULDC UR6, c[0x0][0x228] ;  /* 0x00008a0000067ab9 */ /* 0x000fc40000000800 */
[----:B------:R-:W-:Y:S01]  /*765d0*/  @P4 STG.E.U8 desc[UR32][R46.64], R3 ;  /* 0x000000032e004986 */ /* 0x000fe2000c101120 */
[----:B------:R-:W-:Y:S01]  /*765e0*/  ISETP.LT.AND P4, PT, R6, UR4, !P2 ;  /* 0x0000000406007c0c */ /* 0x000fe2000d781270 */
[----:B------:R-:W-:Y:S02]  /*765f0*/  ULDC UR4, c[0x0][0x228] ;  /* 0x00008a0000047ab9 */ /* 0x000fe40000000800 */
[----:B----4-:R3:W-:Y:S01]  /*76600*/  @P5 STG.E.U8 desc[UR32][R54.64], R20 ;  /* 0x0000001436005986 */ /* 0x0107e2000c101120 */
[----:B0-----:R-:W-:Y:S02]  /*76610*/  PRMT R0, R43, 0x7770, RZ ;  /* 0x000077702b007816 */ /* 0x001fe400000000ff */
[----:B------:R-:W-:Y:S01]  /*76620*/  ISETP.LT.AND P5, PT, R48, UR4, !P2 ;  /* 0x0000000430007c0c */ /* 0x000fe2000d7a1270 */
[----:B-1----:R-:W-:Y:S01]  /*76630*/  VIADD R2, R18, 0x39 ;  /* 0x0000003912027836 */ /* 0x002fe20000000000 */
[----:B------:R-:W4:Y:S01]  /*76640*/  LDL.LU.64 R28, [R1+0xe38] ;  /* 0x000e3800011c7983 */ /* 0x000f220000300a00 */
[----:B------:R-:W-:-:S03]  /*76650*/  ULDC UR4, c[0x0][0x228] ;  /* 0x00008a0000047ab9 */ /* 0x000fc60000000800 */
[----:B---3--:R-:W3:Y:S04]  /*76660*/  LDL.LU.64 R54, [R1+0xe30] ;  /* 0x000e300001367983 */ /* 0x008ee80000300a00 */
[----:B------:R0:W-:Y:S01]  /*76670*/  @P0 STG.E.U8 desc[UR32][R26.64], R0 ;  /* 0x000000001a000986 */ /* 0x0001e2000c101120 */
[----:B------:R-:W-:Y:S02]  /*76680*/  ISETP.GE.AND P0, PT, R2, UR15, PT ;  /* 0x0000000f02007c0c */ /* 0x000fe4000bf06270 */
[C---:B------:R-:W-:Y:S01]  /*76690*/  PRMT R2, R43.reuse, 0x7772, RZ ;  /* 0x000077722b027816 */ /* 0x040fe200000000ff */
[----:B------:R-:W3:Y:S04]  /*766a0*/  LDL.LU.64 R24, [R1+0xe28] ;  /* 0x000e280001187983 */ /* 0x000ee80000300a00 */
[----:B------:R-:W3:Y:S01]  /*766b0*/  LDL.LU.64 R46, [R1+0xe20] ;  /* 0x000e2000012e7983 */ /* 0x000ee20000300a00 */
[----:B0-----:R-:W-:-:S03]  /*766c0*/  PRMT R0, R43, 0x7771, RZ ;  /* 0x000077712b007816 */ /* 0x001fc600000000ff */
[----:B------:R-:W3:Y:S01]  /*766d0*/  LDL.LU.64 R26, [R1+0xe48] ;  /* 0x000e4800011a7983 */ /* 0x000ee20000300a00 */
[----:B------:R-:W-:-:S03]  /*766e0*/  PRMT R43, R43, 0x7773, RZ ;  /* 0x000077732b2b7816 */ /* 0x000fc600000000ff */
[----:B------:R-:W-:Y:S04]  /*766f0*/  @P4 STG.E.U8 desc[UR32][R44.64], R0 ;  /* 0x000000002c004986 */ /* 0x000fe8000c101120 */
[----:B--2---:R-:W-:Y:S04]  /*76700*/  @P6 STG.E.U8 desc[UR32][R58.64], R2 ;  /* 0x000000023a006986 */ /* 0x004fe8000c101120 */
[----:B------:R0:W-:Y:S04]  /*76710*/  @P5 STG.E.U8 desc[UR32][R16.64], R43 ;  /* 0x0000002b10005986 */ /* 0x0001e8000c101120 */
[----:B0-----:R-:W2:Y:S01]  /*76720*/  LDL.LU.64 R16, [R1+0x2978] ;  /* 0x0029780001107983 */ /* 0x001ea20000300a00 */
[----:B------:R-:W-:Y:S01]  /*76730*/  ISETP.LT.AND P4, PT, R49, UR4, !P2 ;  /* 0x0000000431007c0c */ /* 0x000fe2000d781270 */
[----:B------:R-:W-:-:S02]  /*76740*/  ULDC UR4, c[0x0][0x228] ;  /* 0x00008a0000047ab9 */ /* 0x000fc40000000800 */
[----:B------:R-:W-:Y:S01]  /*76750*/  ISETP.LT.AND P5, PT, R60, UR4, !P2 ;  /* 0x000000043c007c0c */ /* 0x000fe2000d7a1270 */
[----:B------:R-:W-:Y:S01]  /*76760*/  ULDC UR4, c[0x0][0x228] ;  /* 0x00008a0000047ab9 */ /* 0x000fe20000000800 */
[C---:B------:R-:W-:Y:S01]  /*76770*/  PRMT R0, R35.reuse, 0x7770, RZ ;  /* 0x0000777023007816 */ /* 0x040fe200000000ff */
[----:B------:R-:W2:Y:S01]  /*76780*/  LDL.LU.64 R44, [R1+0xe60] ;  /* 0x000e6000012c7983 */ /* 0x000ea20000300a00 */
[----:B------:R-:W-:Y:S02]  /*76790*/  PRMT R2, R35, 0x7771, RZ ;  /* 0x0000777123027816 */ /* 0x000fe400000000ff */
[----:B------:R-:W-:Y:S01]  /*767a0*/  ISETP.LT.AND P6, PT, R61, UR6, !P2 ;  /* 0x000000063d007c0c */ /* 0x000fe2000d7c1270 */
[----:B------:R-:W-:Y:S01]  /*767b0*/  ULDC UR6, c[0x0][0x228] ;  /* 0x00008a0000067ab9 */ /* 0x000fe20000000800 */
[----:B------:R-:W-:Y:S01]  /*767c0*/  ISETP.LT.AND P2, PT, R7, UR4, !P2 ;  /* 0x0000000407007c0c */ /* 0x000fe2000d741270 */
[----:B------:R-:W-:Y:S01]  /*767d0*/  ULDC UR4, c[0x0][0x228] ;  /* 0x00008a0000047ab9 */ /* 0x000fe20000000800 */
[----:B------:R-:W-:Y:S01]  /*767e0*/  PRMT R3, R35, 0x7772, RZ ;  /* 0x0000777223037816 */ /* 0x000fe200000000ff */
[----:B------:R-:W2:Y:S04]  /*767f0*/  LDL.LU.64 R58, [R1+0xe50] ;  /* 0x000e5000013a7983 */ /* 0x000ea80000300a00 */
[----:B----4-:R-:W-:Y:S01]  /*76800*/  @P4 STG.E.U8 desc[UR32][R28.64], R0 ;  /* 0x000000001c004986 */ /* 0x010fe2000c101120 */
[----:B------:R-:W-:Y:S01]  /*76810*/  ISETP.LT.AND P4, PT, R19, UR4, !P3 ;  /* 0x0000000413007c0c */ /* 0x000fe2000df81270 */
[----:B------:R-:W-:-:S02]  /*76820*/  ULDC UR4, c[0x0][0x228] ;  /* 0x00008a0000047ab9 */ /* 0x000fc40000000800 */
[----:B---3--:R0:W-:Y:S01]  /*76830*/  @P5 STG.E.U8 desc[UR32][R54.64], R2 ;  /* 0x0000000236005986 */ /* 0x0081e2000c101120 */
[----:B------:R-:W-:Y:S01]  /*76840*/  ISETP.LT.AND P5, PT, R6, UR6, !P3 ;  /* 0x0000000606007c0c */ /* 0x000fe2000dfa1270 */
[----:B------:R-:W-:Y:S01]  /*76850*/  ULDC UR6, c[0x0][0x228] ;  /* 0x00008a0000067ab9 */ /* 0x000fe20000000800 */
[----:B------:R-:W-:Y:S01]  /*76860*/  PRMT R35, R35, 0x7773, RZ ;  /* 0x0000777323237816 */ /* 0x000fe200000000ff */
[----:B------:R-:W-:Y:S04]  /*76870*/  @P6 STG.E.U8 desc[UR32][R24.64], R3 ;  /* 0x0000000318006986 */ /* 0x000fe8000c101120 */
[----:B------:R-:W-:Y:S04]  /*76880*/  @P2 STG.E.U8 desc[UR32][R46.64], R35 ;  /* 0x000000232e002986 */ /* 0x000fe8000c101120 */
[----:B0-----:R-:W3:Y:S01]  /*76890*/  LDL.LU.64 R54, [R1+0xe70] ;  /* 0x000e700001367983 */ /* 0x001ee20000300a00 */
[----:B--2---:R-:W-:-:S02]  /*768a0*/  PRMT R0, R16, 0x7770, RZ ;  /* 0x0000777010007816 */ /* 0x004fc400000000ff */
[----:B------:R-:W-:-:S03]  /*768b0*/  PRMT R2, R16, 0x7771, RZ ;  /* 0x0000777110027816 */ /* 0x000fc600000000ff */
[----:B------:R-:W-:Y:S04]  /*768c0*/  @P4 STG.E.U8 desc[UR32][R26.64], R0 ;  /* 0x000000001a004986 */ /* 0x000fe8000c101120 */
[----:B------:R0:W-:Y:S04]  /*768d0*/  @P5 STG.E.U8 desc[UR32][R12.64], R2 ;  /* 0x000000020c005986 */ /* 0x0001e8000c101120 */
[----:B0-----:R-:W2:Y:S04]  /*768e0*/  LDL.LU.64 R12, [R1+0x2970] ;  /* 0x00297000010c7983 */ /* 0x001ea80000300a00 */
[----:B------:R-:W4:Y:S01]  /*768f0*/  LDL.LU.64 R46, [R1+0xe80] ;  /* 0x000e8000012e7983 */ /* 0x000f220000300a00 */
[----:B------:R-:W-:Y:S01]  /*76900*/  ISETP.LT.AND P2, PT, R11, UR4, !P3 ;  /* 0x000000040b007c0c */ /* 0x000fe2000df41270 */
[----:B------:R-:W-:Y:S01]  /*76910*/  ULDC UR4, c[0x0][0x228] ;  /* 0x00008a0000047ab9 */ /* 0x000fe20000000800 */
[----:B------:R-:W-:Y:S01]  /*76920*/  ISETP.LT.AND P4, PT, R48, UR6, !P3 ;  /* 0x0000000630007c0c */ /* 0x000fe2000df81270 */
[----:B------:R-:W-:Y:S01]  /*76930*/  ULDC UR6, c[0x0][0x228] ;  /* 0x00008a0000067ab9 */ /* 0x000fe20000000800 */
[----:B------:R-:W-:Y:S01]  /*76940*/  ISETP.LT.AND P6, PT, R49, UR4, !P3 ;  /* 0x0000000431007c0c */ /* 0x000fe2000dfc1270 */
[----:B------:R-:W-:Y:S01]  /*76950*/  VIADD R0, R18, 0x3a ;  /* 0x0000003a12007836 */ /* 0x000fe20000000000 */
[----:B------:R-:W-:Y:S01]  /*76960*/  PRMT R2, R16, 0x7772, RZ ;  /* 0x0000777210027816 */ /* 0x000fe200000000ff */
[----:B------:R-:W4:Y:S01]  /*76970*/  LDL.LU.64 R26, [R1+0xe78] ;  /* 0x000e7800011a7983 */ /* 0x000f220000300a00 */
[----:B------:R-:W-:Y:S01]  /*76980*/  ISETP.LT.AND P5, PT, R60, UR6, !P3 ;  /* 0x000000063c007c0c */ /* 0x000fe2000dfa1270 */
[----:B------:R-:W-:Y:S01]  /*76990*/  ULDC UR4, c[0x0][0x228] ;  /* 0x00008a0000047ab9 */ /* 0x000fe20000000800 */
[----:B------:R-:W-:Y:S01]  /*769a0*/  PRMT R16, R16, 0x7773, RZ ;  /* 0x0000777310107816 */ /* 0x000fe200000000ff */
[----:B------:R-:W4:Y:S01]  /*769b0*/  LDL.LU.64 R28, [R1+0xe98] ;  /* 0x000e9800011c7983 */ /* 0x000f220000300a00 */
[----:B------:R-:W-:-:S03]  /*769c0*/  ULDC UR6, c[0x0][0x228] ;  /* 0x00008a0000067ab9 */ /* 0x000fc60000000800 */
[----:B------:R-:W-:Y:S01]  /*769d0*/  @P2 STG.E.U8 desc[UR32][R44.64], R2 ;  /* 0x000000022c002986 */ /* 0x000fe2000c101120 */
[----:B------:R-:W-:-:S03]  /*769e0*/  ISETP.GE.AND P2, PT, R0, UR13, PT ;  /* 0x0000000d00007c0c */ /* 0x000fc6000bf46270 */
[----:B------:R0:W-:Y:S04]  /*769f0*/  @P4 STG.E.U8 desc[UR32][R58.64], R16 ;  /* 0x000000103a004986 */ /* 0x0001e8000c101120 */
[----:B0-----:R-:W4:Y:S04]  /*76a00*/  LDL.LU.64 R58, [R1+0xe90] ;  /* 0x000e9000013a7983 */ /* 0x001f280000300a00 */
[----:B------:R-:W4:Y:S01]  /*76a10*/  LDL.LU.64 R44, [R1+0xea0] ;  /* 0x000ea000012c7983 */ /* 0x000f220000300a00 */
[----:B------:R-:W-:Y:S01]  /*76a20*/  ISETP.LT.AND P4, PT, R61, UR4, !P3 ;  /* 0x000000043d007c0c */ /* 0x000fe2000df81270 */
[----:B------:R-:W-:Y:S01]  /*76a30*/  ULDC UR4, c[0x0][0x228] ;  /* 0x00008a0000047ab9 */ /* 0x000fe20000000800 */
[----:B--2---:R-:W-:-:S02]  /*76a40*/  PRMT R0, R12, 0x7770, RZ ;  /* 0x000077700c007816 */ /* 0x004fc400000000ff */
[----:B------:R-:W-:-:S03]  /*76a50*/  PRMT R2, R12, 0x7771, RZ ;  /* 0x000077710c027816 */ /* 0x000fc600000000ff */
[----:B---3--:R-:W-:Y:S04]  /*76a60*/  @P6 STG.E.U8 desc[UR32][R54.64], R0 ;  /* 0x0000000036006986 */ /* 0x008fe8000c101120 */
[----:B------:R0:W-:Y:S04]  /*76a70*/  @P5 STG.E.U8 desc[UR32][R8.64], R2 ;  /* 0x0000000208005986 */ /* 0x0001e8000c101120 */
[----:B0-----:R-:W2:Y:S04]  /*76a80*/  LDL.LU.64 R8, [R1+0x2968] ;  /* 0x0029680001087983 */ /* 0x001ea80000300a00 */
[----:B------:R-:W3:Y:S04]  /*76a90*/  LDL.LU.64 R24, [R1+0xeb0] ;  /* 0x000eb00001187983 */ /* 0x000ee80000300a00 */
[----:B------:R-:W3:Y:S01]  /*76aa0*/  LDL.LU.64 R54, [R1+0xea8] ;  /* 0x000ea80001367983 */ /* 0x000ee20000300a00 */
[----:B------:R-:W-:-:S05]  /*76ab0*/  PRMT R2, R12, 0x7772, RZ ;  /* 0x000077720c027816 */ /* 0x000fca00000000ff */
        /* <DEDUP_REMOVED lines=11> */
[----:B------:R-:W-:-:S04]  /*76b70*/  VIADD R0, R18, 0x3c ;  /* 0x0000003c12007836 */ /* 0x000fc80000000000 */
[----:B------:R0:W-:Y:S01]  /*76b80*/  @P3 STG.E.U8 desc[UR32][R26.64], R12 ;  /* 0x0000000c1a003986 */ /* 0x0001e2000c101120 */
[----:B------:R-:W-:Y:S01]  /*76b90*/  ISETP.GE.AND P3, PT, R0, UR9, PT ;  /* 0x0000000900007c0c */ /* 0x000fe2000bf66270 */
[----:B------:R-:W-:Y:S02]  /*76ba0*/  VIADD R0, R18, 0x3d ;  /* 0x0000003d12007836 */ /* 0x000fe40000000000 */
[----:B0-----:R-:W4:Y:S04]  /*76bb0*/  LDL.LU.64 R26, [R1+0xec8] ;  /* 0x000ec800011a7983 */ /* 0x001f280000300a00 */
[----:B------:R-:W4:Y:S01]  /*76bc0*/  LDL.LU.64 R22, [R1+0xec0] ;  /* 0x000ec00001167983 */ /* 0x000f220000300a00 */
[C---:B--2---:R-:W-:Y:S02]  /*76bd0*/  PRMT R2, R8.reuse, 0x7770, RZ ;  /* 0x0000777008027816 */ /* 0x044fe400000000ff */
[----:B------:R-:W-:-:S03]  /*76be0*/  PRMT R3, R8, 0x7771, RZ ;  /* 0x0000777108037816 */ /* 0x000fc600000000ff */
[----:B------:R-:W-:Y:S04]  /*76bf0*/  @P5 STG.E.U8 desc[UR32][R28.64], R2 ;  /* 0x000000021c005986 */ /* 0x000fe8000c101120 */
[----:B------:R-:W-:Y:S04]  /*76c00*/  @P6 STG.E.U8 desc[UR32][R58.64], R3 ;  /* 0x000000033a006986 */ /* 0x000fe8000c101120 */
[----:B------:R-:W0:Y:S01]  /*76c10*/  LDS.128 R56, [R57] ;  /* 0x0000000039387984 */ /* 0x000e220000000c00 */
[----:B------:R-:W-:Y:S01]  /*76c20*/  ISETP.LT.AND P6, PT, R11, UR4, !P0 ;  /* 0x000000040b007c0c */ /* 0x000fe2000c7c1270 */
[----:B------:R-:W-:Y:S01]  /*76c30*/  ULDC UR4, c[0x0][0x228] ;  /* 0x00008a0000047ab9 */ /* 0x000fe20000000800 */
[----:B------:R-:W-:-:S02]  /*76c40*/  ISETP.GE.AND P5, PT, R0, UR7, PT ;  /* 0x0000000700007c0c */ /* 0x000fc4000bfa6270 */
[----:B------:R-:W-:-:S09]  /*76c50*/  PRMT R0, R8, 0x7772, RZ ;  /* 0x0000777208007816 */ /* 0x000fd200000000ff */
[----:B------:R1:W-:Y:S01]  /*76c60*/  @P6 STG.E.U8 desc[UR32][R44.64], R0 ;  /* 0x000000002c006986 */ /* 0x0003e2000c101120 */
[----:B------:R-:W-:Y:S01]  /*76c70*/  ISETP.LT.AND P6, PT, R48, UR4, !P0 ;  /* 0x0000000430007c0c */ /* 0x000fe2000c7c1270 */
[----:B------:R-:W-:Y:S01]  /*76c80*/  ULDC UR4, c[0x0][0x228] ;  /* 0x00008a0000047ab9 */ /* 0x000fe20000000800 */
[----:B------:R-:W-:Y:S01]  /*76c90*/  PRMT R8, R8, 0x7773, RZ ;  /* 0x0000777308087816 */ /* 0x000fe200000000ff */
[----:B-1----:R-:W2:Y:S10]  /*76ca0*/  LDL.LU.64 R44, [R1+0xed8] ;  /* 0x000ed800012c7983 */ /* 0x002eb40000300a00 */
[----:B---3--:R-:W-:Y:S01]  /*76cb0*/  @P6 STG.E.U8 desc[UR32][R24.64], R8 ;  /* 0x0000000818006986 */ /* 0x008fe2000c101120 */
[----:B------:R-:W-:Y:S01]  /*76cc0*/  ISETP.LT.AND P6, PT, R49, UR4, !P0 ;  /* 0x0000000431007c0c */ /* 0x000fe2000c7c1270 */
[----:B------:R-:W-:-:S02]  /*76cd0*/  ULDC UR4, c[0x0][0x228] ;  /* 0x00008a0000047ab9 */ /* 0x000fc40000000800 */
[----:B------:R-:W3:Y:S01]  /*76ce0*/  LDL.LU.64 R28, [R1+0xee0] ;  /* 0x000ee000011c7983 */ /* 0x000ee20000300a00 */
[----:B0-----:R-:W-:-:S09]  /*76cf0*/  PRMT R0, R56, 0x7770, RZ ;  /* 0x0000777038007816 */ /* 0x001fd200000000ff */
[----:B------:R0:W-:Y:S04]  /*76d00*/  @P6 STG.E.U8 desc[UR32][R54.64], R0 ;  /* 0x0000000036006986 */ /* 0x0001e8000c101120 */
[----:B0-----:R-:W3:Y:S01]  /*76d10*/  LDL.LU.64 R54, [R1+0xee8] ;  /* 0x000ee80001367983 */ /* 0x001ee20000300a00 */
[----:B------:R-:W-:Y:S01]  /*76d20*/  ISETP.LT.AND P6, PT, R60, UR4, !P0 ;  /* 0x000000043c007c0c */ /* 0x000fe2000c7c1270 */
[----:B------:R-:W-:Y:S01]  /*76d30*/  VIADD R2, R18, 0x3e ;  /* 0x0000003e12027836 */ /* 0x000fe20000000000 */
[----:B------:R-:W-:Y:S01]  /*76d40*/  PRMT R0, R56, 0x7771, RZ ;  /* 0x0000777138007816 */ /* 0x000fe200000000ff */
[----:B------:R-:W3:Y:S01]  /*76d50*/  LDL.LU.64 R24, [R1+0xef8] ;  /* 0x000ef80001187983 */ /* 0x000ee20000300a00 */
[----:B------:R-:W-:-:S03]  /*76d60*/  ULDC UR4, c[0x0][0x228] ;  /* 0x00008a0000047ab9 */ /* 0x000fc60000000800 */
[----:B------:R-:W3:Y:S06]  /*76d70*/  LDL.LU R18, [R1+0x2960] ;  /* 0x0029600001127983 */ /* 0x000eec0000300800 */
[----:B----4-:R0:W-:Y:S04]  /*76d80*/  @P6 STG.E.U8 desc[UR32][R46.64], R0 ;  /* 0x000000002e006986 */ /* 0x0101e8000c101120 */
[----:B0-----:R-:W4:Y:S01]  /*76d90*/  LDL.LU.64 R46, [R1+0xef0] ;  /* 0x000ef000012e7983 */ /* 0x001f220000300a00 */
[----:B------:R-:W-:Y:S01]  /*76da0*/  ISETP.LT.AND P6, PT, R61, UR4, !P0 ;  /* 0x000000043d007c0c */ /* 0x000fe2000c7c1270 */
[----:B------:R-:W-:-:S02]  /*76db0*/  ULDC UR4, c[0x0][0x228] ;  /* 0x00008a0000047ab9 */ /* 0x000fc40000000800 */
[----:B------:R-:W-:Y:S01]  /*76dc0*/  ISETP.LT.AND P0, PT, R7, UR4, !P0 ;  /* 0x0000000407007c0c */ /* 0x000fe2000c701270 */
[----:B------:R-:W-:Y:S01]  /*76dd0*/  ULDC UR4, c[0x0][0x228] ;  /* 0x00008a0000047ab9 */ /* 0x000fe20000000800 */
[C---:B------:R-:W-:Y:S02]  /*76de0*/  PRMT R0, R56.reuse, 0x7772, RZ ;  /* 0x0000777238007816 */ /* 0x040fe400000000ff */
[----:B------:R-:W-:-:S06]  /*76df0*/  PRMT R56, R56, 0x7773, RZ ;  /* 0x0000777338387816 */ /* 0x000fcc00000000ff */
[----:B------:R0:W-:Y:S04]  /*76e00*/  @P6 STG.E.U8 desc[UR32][R26.64], R0 ;  /* 0x000000001a006986 */ /* 0x0001e8000c101120 */
[----:B------:R-:W-:Y:S01]  /*76e10*/  @P0 STG.E.U8 desc[UR32][R22.64], R56 ;  /* 0x0000003816000986 */ /* 0x000fe2000c101120 */
[----:B------:R-:W-:Y:S01]  /*76e20*/  ISETP.LT.AND P0, PT, R19, UR4, !P2 ;  /* 0x0000000413007c0c */ /* 0x000fe2000d701270 */
[----:B------:R-:W-:Y:S01]  /*76e30*/  ULDC UR4, c[0x0][0x228] ;  /* 0x00008a0000047ab9 */ /* 0x000fe20000000800 */
[C---:B0-----:R-:W-:Y:S01]  /*76e40*/  PRMT R0, R17.reuse, 0x7770, RZ ;  /* 0x0000777011007816 */ /* 0x041fe200000000ff */
[----:B------:R-:W4:Y:S10]  /*76e50*/  LDL.LU.64 R26, [R1+0xf00] ;  /* 0x000f0000011a7983 */ /* 0x000f340000300a00 */
[----:B--2---:R0:W-:Y:S01]  /*76e60*/  @P0 STG.E.U8 desc[UR32][R44.64], R0 ;  /* 0x000000002c000986 */ /* 0x0041e2000c101120 */
[----:B------:R-:W-:Y:S01]  /*76e70*/  ISETP.LT.AND P0, PT, R6, UR4, !P2 ;  /* 0x0000000406007c0c */ /* 0x000fe2000d701270 */
[----:B------:R-:W-:Y:S01]  /*76e80*/  ULDC UR4, c[0x0][0x228] ;  /* 0x00008a0000047ab9 */ /* 0x000fe20000000800 */
[----:B0-----:R-:W-:Y:S01]  /*76e90*/  PRMT R0, R17, 0x7771, RZ ;  /* 0x0000777111007816 */ /* 0x001fe200000000ff */
[----:B------:R-:W2:Y:S10]  /*76ea0*/  LDL.LU.64 R44, [R1+0xf10] ;  /* 0x000f1000012c7983 */ /* 0x000eb40000300a00 */
[----:B---3--:R0:W-:Y:S01]  /*76eb0*/  @P0 STG.E.U8 desc[UR32][R28.64], R0 ;  /* 0x000000001c000986 */ /* 0x0081e2000c101120 */
[----:B------:R-:W-:Y:S01]  /*76ec0*/  ISETP.LT.AND P0, PT, R11, UR4, !P2 ;  /* 0x000000040b007c0c */ /* 0x000fe2000d701270 */
[----:B------:R-:W-:-:S02]  /*76ed0*/  ULDC UR4, c[0x0][0x228] ;  /* 0x00008a0000047ab9 */ /* 0x000fc40000000800 */
[----:B------:R-:W3:Y:S01]  /*76ee0*/  LDL.LU.64 R22, [R1+0xf08] ;  /* 0x000f080001167983 */ /* 0x000ee20000300a00 */
[----:B0-----:R-:W-:-:S09]  /*76ef0*/  PRMT R0, R17, 0x7772, RZ ;  /* 0x0000777211007816 */ /* 0x001fd200000000ff */
[----:B------:R0:W-:Y:S01]  /*76f00*/  @P0 STG.E.U8 desc[UR32][R54.64], R0 ;  /* 0x0000000036000986 */ /* 0x0001e2000c101120 */
[----:B------:R-:W-:Y:S01]  /*76f10*/  ISETP.LT.AND P0, PT, R48, UR4, !P2 ;  /* 0x0000000430007c0c */ /* 0x000fe2000d701270 */
[----:B------:R-:W-:Y:S01]  /*76f20*/  ULDC UR4, c[0x0][0x228] ;  /* 0x00008a0000047ab9 */ /* 0x000fe20000000800 */
[----:B------:R-:W-:Y:S01]  /*76f30*/  PRMT R17, R17, 0x7773, RZ ;  /* 0x0000777311117816 */ /* 0x000fe200000000ff */
[----:B0-----:R-:W3:Y:S10]  /*76f40*/  LDL.LU.64 R54, [R1+0xf18] ;  /* 0x000f180001367983 */ /* 0x001ef40000300a00 */
[----:B------:R0:W-:Y:S01]  /*76f50*/  @P0 STG.E.U8 desc[UR32][R24.64], R17 ;  /* 0x0000001118000986 */ /* 0x0001e2000c101120 */
[----:B------:R-:W-:Y:S01]  /*76f60*/  ISETP.LT.AND P0, PT, R49, UR4, !P2 ;  /* 0x0000000431007c0c */ /* 0x000fe2000d701270 */
[----:B------:R-:W-:Y:S01]  /*76f70*/  ULDC UR4, c[0x0][0x228] ;  /* 0x00008a0000047ab9 */ /* 0x000fe20000000800 */
[C---:B------:R-:W-:Y:S01]  /*76f80*/  PRMT R0, R13.reuse, 0x7770, RZ ;  /* 0x000077700d007816 */ /* 0x040fe200000000ff */
[----:B0-----:R-:W3:Y:S10]  /*76f90*/  LDL.LU.64 R24, [R1+0xf20] ;  /* 0x000f200001187983 */ /* 0x001ef40000300a00 */
[----:B----4-:R0:W-:Y:S04]  /*76fa0*/  @P0 STG.E.U8 desc[UR32][R46.64], R0 ;  /* 0x000000002e000986 */ /* 0x0101e8000c101120 */
[----:B0-----:R-:W4:Y:S01]  /*76fb0*/  LDL.LU.64 R46, [R1+0xf28] ;  /* 0x000f2800012e7983 */ /* 0x001f220000300a00 */
[----:B------:R-:W-:Y:S01]  /*76fc0*/  ISETP.LT.AND P0, PT, R60, UR4, !P2 ;  /* 0x000000043c007c0c */ /* 0x000fe2000d701270 */
[----:B------:R-:W-:Y:S01]  /*76fd0*/  ULDC UR4, c[0x0][0x228] ;  /* 0x00008a0000047ab9 */ /* 0x000fe20000000800 */
[----:B------:R-:W-:Y:S01]  /*76fe0*/  PRMT R0, R13, 0x7771, RZ ;  /* 0x000077710d007816 */ /* 0x000fe200000000ff */
[----:B------:R-:W4:Y:S10]  /*76ff0*/  LDL.LU.64 R28, [R1+0xf40] ;  /* 0x000f4000011c7983 */ /* 0x000f340000300a00 */
[----:B------:R0:W-:Y:S01]  /*77000*/  @P0 STG.E.U8 desc[UR32][R26.64], R0 ;  /* 0x000000001a000986 */ /* 0x0001e2000c101120 */
[----:B------:R-:W-:Y:S01]  /*77010*/  ISETP.LT.AND P0, PT, R61, UR4, !P2 ;  /* 0x000000043d007c0c */ /* 0x000fe2000d701270 */
[----:B------:R-:W-:-:S02]  /*77020*/  ULDC UR4, c[0x0][0x228] ;  /* 0x00008a0000047ab9 */ /* 0x000fc40000000800 */
[----:B------:R-:W-:Y:S01]  /*77030*/  ISETP.LT.AND P2, PT, R7, UR4, !P2 ;  /* 0x0000000407007c0c */ /* 0x000fe2000d741270 */
[----:B------:R-:W-:Y:S01]  /*77040*/  ULDC UR4, c[0x0][0x228] ;  /* 0x00008a0000047ab9 */ /* 0x000fe20000000800 */
[C---:B0-----:R-:W-:Y:S01]  /*77050*/  PRMT R0, R13.reuse, 0x7772, RZ ;  /* 0x000077720d007816 */ /* 0x041fe200000000ff */
[----:B------:R-:W4:Y:S01]  /*77060*/  LDL.LU.64 R26, [R1+0xf30] ;  /* 0x000f3000011a7983 */ /* 0x000f220000300a00 */
[----:B------:R-:W-:-:S06]  /*77070*/  PRMT R13, R13, 0x7773, RZ ;  /* 0x000077730d0d7816 */ /* 0x000fcc00000000ff */
[----:B--2---:R0:W-:Y:S01]  /*77080*/  @P0 STG.E.U8 desc[UR32][R44.64], R0 ;  /* 0x000000002c000986 */ /* 0x0041e2000c101120 */
[----:B------:R-:W-:Y:S01]  /*77090*/  ISETP.LT.AND P0, PT, R19, UR4, !P4 ;  /* 0x0000000413007c0c */ /* 0x000fe2000e701270 */
[----:B------:R-:W-:Y:S02]  /*770a0*/  ULDC UR4, c[0x0][0x228] ;  /* 0x00008a0000047ab9 */ /* 0x000fe40000000800 */
[----:B---3--:R-:W-:Y:S01]  /*770b0*/  @P2 STG.E.U8 desc[UR32][R22.64], R13 ;  /* 0x0000000d16002986 */ /* 0x008fe2000c101120 */
[----:B------:R-:W-:Y:S01]  /*770c0*/  ISETP.LT.AND P2, PT, R6, UR4, !P4 ;  /* 0x0000000406007c0c */ /* 0x000fe2000e741270 */
[----:B------:R-:W-:Y:S02]  /*770d0*/  ULDC UR4, c[0x0][0x228] ;  /* 0x00008a0000047ab9 */ /* 0x000fe40000000800 */
[----:B0-----:R-:W2:Y:S01]  /*770e0*/  LDL.LU.64 R44, [R1+0xf38] ;  /* 0x000f3800012c7983 */ /* 0x001ea20000300a00 */
[----:B------:R-:W-:-:S05]  /*770f0*/  PRMT R0, R9, 0x7770, RZ ;  /* 0x0000777009007816 */ /* 0x000fca00000000ff */
[----:B------:R0:W-:Y:S01]  /*77100*/  @P0 STG.E.U8 desc[UR32][R54.64], R0 ;  /* 0x0000000036000986 */ /* 0x0001e2000c101120 */
[----:B------:R-:W-:Y:S01]  /*77110*/  ISETP.LT.AND P0, PT, R11, UR4, !P4 ;  /* 0x000000040b007c0c */ /* 0x000fe2000e701270 */
[----:B------:R-:W-:Y:S02]  /*77120*/  ULDC UR4, c[0x0][0x228] ;  /* 0x00008a0000047ab9 */ /* 0x000fe40000000800 */
[----:B0-----:R-:W3:Y:S01]  /*77130*/  LDL.LU.64 R54, [R1+0xf58] ;  /* 0x000f580001367983 */ /* 0x001ee20000300a00 */
[----:B------:R-:W-:-:S03]  /*77140*/  PRMT R0, R9, 0x7771, RZ ;  /* 0x0000777109007816 */ /* 0x000fc600000000ff */
[----:B------:R-:W3:Y:S04]  /*77150*/  LDL.LU.64 R22, [R1+0xf50] ;  /* 0x000f500001167983 */ /* 0x000ee80000300a00 */
[----:B------:R0:W-:Y:S04]  /*77160*/  @P2 STG.E.U8 desc[UR32][R24.64], R0 ;  /* 0x0000000018002986 */ /* 0x0001e8000c101120 */
[----:B0-----:R-:W3:Y:S01]  /*77170*/  LDL.LU.64 R24, [R1+0xf48] ;  /* 0x000f480001187983 */ /* 0x001ee20000300a00 */
[----:B------:R-:W-:-:S05]  /*77180*/  PRMT R0, R9, 0x7772, RZ ;  /* 0x0000777209007816 */ /* 0x000fca00000000ff */
[----:B----4-:R0:W-:Y:S04]  /*77190*/  @P0 STG.E.U8 desc[UR32][R46.64], R0 ;  /* 0x000000002e000986 */ /* 0x0101e8000c101120 */
[----:B0-----:R-:W4:Y:S01]  /*771a0*/  LDL.LU.64 R46, [R1+0xf70] ;  /* 0x000f7000012e7983 */ /* 0x001f220000300a00 */
[----:B------:R-:W-:Y:S01]  /*771b0*/  ISETP.LT.AND P2, PT, R48, UR4, !P4 ;  /* 0x0000000430007c0c */ /* 0x000fe2000e741270 */
[----:B------:R-:W-:Y:S02]  /*771c0*/  ULDC UR4, c[0x0][0x228] ;  /* 0x00008a0000047ab9 */ /* 0x000fe40000000800 */
[----:B------:R-:W-:Y:S01]  /*771d0*/  ISETP.LT.AND P0, PT, R49, UR4, !P4 ;  /* 0x0000000431007c0c */ /* 0x000fe2000e701270 */
[----:B------:R-:W-:Y:S01]  /*771e0*/  ULDC UR4, c[0x0][0x228] ;  /* 0x00008a0000047ab9 */ /* 0x000fe20000000800 */
[----:B------:R-:W-:-:S02]  /*771f0*/  PRMT R9, R9, 0x7773, RZ ;  /* 0x0000777309097816 */ /* 0x000fc400000000ff */
[----:B------:R-:W-:-:S06]  /*77200*/  PRMT R0, R57, 0x7770, RZ ;  /* 0x0000777039007816 */ /* 0x000fcc00000000ff */
[----:B------:R-:W-:Y:S01]  /*77210*/  @P2 STG.E.U8 desc[UR32][R28.64], R9 ;  /* 0x000000091c002986 */ /* 0x000fe2000c101120 */
[----:B------:R-:W-:Y:S01]  /*77220*/  ISETP.LT.AND P2, PT, R60, UR4, !P4 ;  /* 0x000000043c007c0c */ /* 0x000fe2000e741270 */
[----:B------:R-:W-:Y:S01]  /*77230*/  ULDC UR4, c[0x0][0x228] ;  /* 0x00008a0000047ab9 */ /* 0x000fe20000000800 */
[----:B------:R-:W-:Y:S01]  /*77240*/  ISETP.GE.AND P6, PT, R2, UR5, PT ;  /* 0x0000000502007c0c */ /* 0x000fe2000bfc6270 */
[----:B------:R0:W-:Y:S01]  /*77250*/  @P0 STG.E.U8 desc[UR32][R26.64], R0 ;  /* 0x000000001a000986 */ /* 0x0001e2000c101120 */
[----:B------:R-:W-:Y:S01]  /*77260*/  ULDC UR5, c[0x0][0x228] ;  /* 0x00008a0000057ab9 */ /* 0x000fe20000000800 */
[----:B------:R-:W-:Y:S01]  /*77270*/  ISETP.LT.AND P0, PT, R61, UR4, !P4 ;  /* 0x000000043d007c0c */ /* 0x000fe2000e701270 */
[----:B------:R-:W-:Y:S01]  /*77280*/  ULDC UR4, c[0x0][0x228] ;  /* 0x00008a0000047ab9 */ /* 0x000fe20000000800 */
[----:B------:R-:W-:Y:S01]  /*77290*/  ISETP.LT.AND P4, PT, R7, UR5, !P4 ;  /* 0x0000000507007c0c */ /* 0x000fe2000e781270 */
[----:B------:R-:W-:Y:S01]  /*772a0*/  ULDC UR5, c[0x0][0x228] ;  /* 0x00008a0000057ab9 */ /* 0x000fe20000000800 */
[----:B0-----:R-:W-:Y:S01]  /*772b0*/  PRMT R0, R57, 0x7771, RZ ;  /* 0x0000777139007816 */ /* 0x001fe200000000ff */
[----:B------:R-:W4:Y:S01]  /*772c0*/  LDL.LU.64 R26, [R1+0xf60] ;  /* 0x000f6000011a7983 */ /* 0x000f220000300a00 */
[----:B------:R-:W-:-:S03]  /*772d0*/  PRMT R2, R18, 0x7772, RZ ;  /* 0x0000777212027816 */ /* 0x000fc600000000ff */
[----:B--2---:R0:W-:Y:S01]  /*772e0*/  @P2 STG.E.U8 desc[UR32][R44.64], R0 ;  /* 0x000000002c002986 */ /* 0x0041e2000c101120 */
[----:B------:R-:W-:Y:S01]  /*772f0*/  ISETP.LT.AND P2, PT, R19, UR4, !P3 ;  /* 0x0000000413007c0c */ /* 0x000fe2000df41270 */
[----:B------:R-:W-:Y:S01]  /*77300*/  ULDC UR4, c[0x0][0x228] ;  /* 0x00008a0000047ab9 */ /* 0x000fe20000000800 */
[C---:B0-----:R-:W-:Y:S01]  /*77310*/  PRMT R0, R57.reuse, 0x7772, RZ ;  /* 0x0000777239007816 */ /* 0x041fe200000000ff */
[----:B------:R-:W2:Y:S01]  /*77320*/  LDL.LU.64 R44, [R1+0xfa0] ;  /* 0x000fa000012c7983 */ /* 0x000ea20000300a00 */
[----:B------:R-:W-:-:S03]  /*77330*/  PRMT R57, R57, 0x7773, RZ ;  /* 0x0000777339397816 */ /* 0x000fc600000000ff */
[----:B------:R-:W2:Y:S04]  /*77340*/  LDL.LU.64 R28, [R1+0xf98] ;  /* 0x000f9800011c7983 */ /* 0x000ea80000300a00 */
[----:B---3--:R0:W-:Y:S01]  /*77350*/  @P0 STG.E.U8 desc[UR32][R54.64], R0 ;  /* 0x0000000036000986 */ /* 0x0081e2000c101120 */
[----:B------:R-:W-:Y:S01]  /*77360*/  ISETP.LT.AND P0, PT, R11, UR5, !P3 ;  /* 0x000000050b007c0c */ /* 0x000fe2000df01270 */
[----:B------:R-:W-:Y:S02]  /*77370*/  ULDC UR5, c[0x0][0x228] ;  /* 0x00008a0000057ab9 */ /* 0x000fe40000000800 */
[----:B------:R-:W-:Y:S01]  /*77380*/  @P4 STG.E.U8 desc[UR32][R22.64], R57 ;  /* 0x0000003916004986 */ /* 0x000fe2000c101120 */
[----:B------:R-:W-:Y:S01]  /*77390*/  ISETP.LT.AND P4, PT, R6, UR4, !P3 ;  /* 0x0000000406007c0c */ /* 0x000fe2000df81270 */
[----:B------:R-:W-:Y:S01]  /*773a0*/  ULDC UR4, c[0x0][0x228] ;  /* 0x00008a0000047ab9 */ /* 0x000fe20000000800 */
[C---:B0-----:R-:W-:Y:S01]  /*773b0*/  PRMT R0, R18.reuse, 0x7770, RZ ;  /* 0x0000777012007816 */ /* 0x041fe200000000ff */
[----:B------:R-:W3:Y:S04]  /*773c0*/  LDL.LU.64 R54, [R1+0xf90] ;  /* 0x000f900001367983 */ /* 0x000ee80000300a00 */
[----:B------:R0:W-:Y:S02]  /*773d0*/  @P2 STG.E.U8 desc[UR32][R24.64], R0 ;  /* 0x0000000018002986 */ /* 0x0001e4000c101120 */
[----:B0-----:R-:W-:-:S02]  /*773e0*/  PRMT R0, R18, 0x7771, RZ ;  /* 0x0000777112007816 */ /* 0x001fc400000000ff */
        /* <DEDUP_REMOVED lines=8> */
[----:B------:R-:W-:Y:S01]  /*77470*/  ULDC UR4, c[0x0][0x228] ;  /* 0x00008a0000047ab9 */ /* 0x000fe20000000800 */
[----:B------:R-:W-:Y:S02]  /*77480*/  PRMT R18, R18, 0x7773, RZ ;  /* 0x0000777312127816 */ /* 0x000fe400000000ff */
[----:B------:R-:W-:Y:S01]  /*77490*/  ISETP.LT.AND P0, PT, R60, UR5, !P3 ;  /* 0x000000053c007c0c */ /* 0x000fe2000df01270 */
[----:B------:R-:W-:-:S04]  /*774a0*/  ULDC UR5, c[0x0][0x228] ;  /* 0x00008a0000057ab9 */ /* 0x000fc80000000800 */
[----:B------:R0:W-:Y:S01]  /*774b0*/  @P2 STG.E.U8 desc[UR32][R26.64], R18 ;  /* 0x000000121a002986 */ /* 0x0001e2000c101120 */
[----:B------:R-:W-:Y:S01]  /*774c0*/  ISETP.LT.AND P2, PT, R61, UR4, !P3 ;  /* 0x000000043d007c0c */ /* 0x000fe2000df41270 */
[----:B------:R-:W-:Y:S02]  /*774d0*/  ULDC UR4, c[0x0][0x228] ;  /* 0x00008a0000047ab9 */ /* 0x000fe40000000800 */
[----:B0-----:R-:W3:Y:S01]  /*774e0*/  LDL.LU.64 R26, [R1+0xf80] ;  /* 0x000f8000011a7983 */ /* 0x001ee20000300a00 */
[----:B----4-:R-:W-:-:S05]  /*774f0*/  PRMT R0, R14, 0x7770, RZ ;  /* 0x000077700e007816 */ /* 0x010fca00000000ff */
[----:B--2---:R0:W-:Y:S01]  /*77500*/  @P4 STG.E.U8 desc[UR32][R44.64], R0 ;  /* 0x000000002c004986 */ /* 0x0041e2000c101120 */
[C---:B------:R-:W-:Y:S02]  /*77510*/  PRMT R2, R14.reuse, 0x7771, RZ ;  /* 0x000077710e027816 */ /* 0x040fe400000000ff */
[----:B------:R-:W-:Y:S01]  /*77520*/  PRMT R3, R14, 0x7772, RZ ;  /* 0x000077720e037816 */ /* 0x000fe200000000ff */
[----:B0-----:R-:W2:Y:S04]  /*77530*/  LDL.LU.64 R44, [R1+0xf78] ;  /* 0x000f7800012c7983 */ /* 0x001ea80000300a00 */
[----:B------:R0:W-:Y:S04]  /*77540*/  @P0 STG.E.U8 desc[UR32][R28.64], R2 ;  /* 0x000000021c000986 */ /* 0x0001e8000c101120 */
[----:B---3--:R1:W-:Y:S04]  /*77550*/  @P2 STG.E.U8 desc[UR32][R54.64], R3 ;  /* 0x0000000336002986 */ /* 0x0083e8000c101120 */
[----:B0-----:R-:W3:Y:S04]  /*77560*/  LDL.LU.64 R28, [R1+0xed0] ;  /* 0x000ed000011c7983 */ /* 0x001ee80000300a00 */
[----:B-1----:R-:W4:Y:S01]  /*77570*/  LDL.LU.64 R54, [R1+0xe88] ;  /* 0x000e880001367983 */ /* 0x002f220000300a00 */
[----:B------:R-:W-:Y:S01]  /*77580*/  ISETP.LT.AND P4, PT, R19, UR4, !P5 ;  /* 0x0000000413007c0c */ /* 0x000fe2000ef81270 */
[----:B------:R-:W-:-:S02]  /*77590*/  ULDC UR4, c[0x0][0x228] ;  /* 0x00008a0000047ab9 */ /* 0x000fc40000000800 */
[----:B------:R-:W-:Y:S01]  /*775a0*/  ISETP.LT.AND P3, PT, R7, UR4, !P3 ;  /* 0x0000000407007c0c */ /* 0x000fe2000df61270 */
[----:B------:R-:W-:Y:S01]  /*775b0*/  ULDC UR4, c[0x0][0x228] ;  /* 0x00008a0000047ab9 */ /* 0x000fe20000000800 */
[----:B------:R-:W-:Y:S02]  /*775c0*/  PRMT R14, R14, 0x7773, RZ ;  /* 0x000077730e0e7816 */ /* 0x000fe400000000ff */
[----:B------:R-:W-:-:S09]  /*775d0*/  PRMT R0, R10, 0x7770, RZ ;  /* 0x000077700a007816 */ /* 0x000fd200000000ff */
[----:B------:R0:W-:Y:S01]  /*775e0*/  @P3 STG.E.U8 desc[UR32][R24.64], R14 ;  /* 0x0000000e18003986 */ /* 0x0001e2000c101120 */
[----:B------:R-:W-:Y:S01]  /*775f0*/  ISETP.LT.AND P3, PT, R6, UR4, !P5 ;  /* 0x0000000406007c0c */ /* 0x000fe2000ef61270 */
[----:B------:R-:W-:Y:S02]  /*77600*/  ULDC UR4, c[0x0][0x228] ;  /* 0x00008a0000047ab9 */ /* 0x000fe40000000800 */
[----:B------:R1:W-:Y:S01]  /*77610*/  @P4 STG.E.U8 desc[UR32][R46.64], R0 ;  /* 0x000000002e004986 */ /* 0x0003e2000c101120 */
[----:B------:R-:W-:Y:S01]  /*77620*/  ISETP.LT.AND P4, PT, R11, UR4, !P5 ;  /* 0x000000040b007c0c */ /* 0x000fe2000ef81270 */
[----:B------:R-:W-:Y:S01]  /*77630*/  ULDC UR4, c[0x0][0x228] ;  /* 0x00008a0000047ab9 */ /* 0x000fe20000000800 */
[C---:B------:R-:W-:Y:S02]  /*77640*/  ISETP.LT.AND P0, PT, R19.reuse, UR6, !P1 ;  /* 0x0000000613007c0c */ /* 0x040fe4000cf01270 */
[----:B------:R-:W-:Y:S01]  /*77650*/  ISETP.LT.AND P2, PT, R19, UR5, !P6 ;  /* 0x0000000513007c0c */ /* 0x000fe2000f741270 */
[----:B------:R-:W-:Y:S01]  /*77660*/  ULDC UR5, c[0x0][0x228] ;  /* 0x00008a0000057ab9 */ /* 0x000fe20000000800 */
[C---:B------:R-:W-:Y:S01]  /*77670*/  PRMT R2, R10.reuse, 0x7771, RZ ;  /* 0x000077710a027816 */ /* 0x040fe200000000ff */
[----:B------:R-:W4:Y:S01]  /*77680*/  LDL.LU R19, [R1+0x2950] ;  /* 0x0029500001137983 */ /* 0x000f220000300800 */
[----:B------:R-:W-:-:S03]  /*77690*/  PRMT R3, R10, 0x7772, RZ ;  /* 0x000077720a037816 */ /* 0x000fc600000000ff */
[----:B------:R-:W4:Y:S04]  /*776a0*/  LDL.LU.64 R30, [R1+0xe00] ;  /* 0x000e0000011e7983 */ /* 0x000f280000300a00 */
[----:B0-----:R-:W4:Y:S04]  /*776b0*/  LDL.LU.64 R24, [R1+0xdd0] ;  /* 0x000dd00001187983 */ /* 0x001f280000300a00 */
[----:B-1----:R-:W4:Y:S04]  /*776c0*/  LDL.LU.64 R46, [R1+0xd70] ;  /* 0x000d7000012e7983 */ /* 0x002f280000300a00 */
[----:B------:R0:W-:Y:S01]  /*776d0*/  @P3 STG.E.U8 desc[UR32][R26.64], R2 ;  /* 0x000000021a003986 */ /* 0x0001e2000c101120 */
[----:B------:R-:W-:Y:S01]  /*776e0*/  ISETP.LT.AND P3, PT, R48, UR4, !P5 ;  /* 0x0000000430007c0c */ /* 0x000fe2000ef61270 */
[----:B------:R-:W-:-:S02]  /*776f0*/  ULDC UR4, c[0x0][0x228] ;  /* 0x00008a0000047ab9 */ /* 0x000fc40000000800 */
[----:B0-----:R-:W4:Y:S01]  /*77700*/  LDL.LU.64 R26, [R1+0xce8] ;  /* 0x000ce800011a7983 */ /* 0x001f220000300a00 */
[----:B------:R-:W-:Y:S02]  /*77710*/  PRMT R10, R10, 0x7773, RZ ;  /* 0x000077730a0a7816 */ /* 0x000fe400000000ff */
[----:B------:R-:W-:Y:S01]  /*77720*/  PRMT R0, R58, 0x7770, RZ ;  /* 0x000077703a007816 */ /* 0x000fe200000000ff */
[----:B--2---:R0:W-:Y:S01]  /*77730*/  @P4 STG.E.U8 desc[UR32][R44.64], R3 ;  /* 0x000000032c004986 */ /* 0x0041e2000c101120 */
[----:B------:R-:W-:Y:S01]  /*77740*/  ISETP.LT.AND P4, PT, R49, UR4, !P5 ;  /* 0x0000000431007c0c */ /* 0x000fe2000ef81270 */
[----:B------:R-:W-:Y:S02]  /*77750*/  ULDC UR4, c[0x0][0x228] ;  /* 0x00008a0000047ab9 */ /* 0x000fe40000000800 */
[----:B0-----:R-:W2:Y:S04]  /*77760*/  LDL.LU.64 R44, [R1+0xc78] ;  /* 0x000c7800012c7983 */ /* 0x001ea80000300a00 */
[----:B---3--:R0:W-:Y:S04]  /*77770*/  @P3 STG.E.U8 desc[UR32][R28.64], R10 ;  /* 0x0000000a1c003986 */ /* 0x0081e8000c101120 */
[----:B------:R-:W3:Y:S04]  /*77780*/  LDL.LU.64 R22, [R1+0xc40] ;  /* 0x000c400001167983 */ /* 0x000ee80000300a00 */
[----:B----4-:R1:W-:Y:S04]  /*77790*/  @P4 STG.E.U8 desc[UR32][R54.64], R0 ;  /* 0x0000000036004986 */ /* 0x0103e8000c101120 */
[----:B0-----:R-:W4:Y:S04]  /*777a0*/  LDL.LU.64 R28, [R1+0xba8] ;  /* 0x000ba800011c7983 */ /* 0x001f280000300a00 */
[----:B-1----:R-:W4:Y:S01]  /*777b0*/  LDL.LU.64 R54, [R1+0xb70] ;  /* 0x000b700001367983 */ /* 0x002f220000300a00 */
[----:B------:R-:W-:Y:S01]  /*777c0*/  ISETP.LT.AND P3, PT, R60, UR4, !P5 ;  /* 0x000000043c007c0c */ /* 0x000fe2000ef61270 */
[----:B------:R-:W-:-:S02]  /*777d0*/  ULDC UR4, c[0x0][0x228] ;  /* 0x00008a0000047ab9 */ /* 0x000fc40000000800 */
[----:B------:R-:W-:Y:S01]  /*777e0*/  ISETP.LT.AND P4, PT, R61, UR4, !P5 ;  /* 0x000000043d007c0c */ /* 0x000fe2000ef81270 */
[----:B------:R-:W-:Y:S02]  /*777f0*/  ULDC UR4, c[0x0][0x228] ;  /* 0x00008a0000047ab9 */ /* 0x000fe40000000800 */
[----:B------:R-:W-:Y:S01]  /*77800*/  ISETP.LT.AND P5, PT, R7, UR4, !P5 ;  /* 0x0000000407007c0c */ /* 0x000fe2000efa1270 */
[----:B------:R-:W-:Y:S01]  /*77810*/  ULDC UR4, c[0x0][0x228] ;  /* 0x00008a0000047ab9 */ /* 0x000fe20000000800 */
[C---:B------:R-:W-:Y:S02]  /*77820*/  PRMT R2, R58.reuse, 0x7771, RZ ;  /* 0x000077713a027816 */ /* 0x040fe400000000ff */
[C---:B------:R-:W-:Y:S02]  /*77830*/  PRMT R3, R58.reuse, 0x7772, RZ ;  /* 0x000077723a037816 */ /* 0x040fe400000000ff */
[----:B------:R-:W-:Y:S02]  /*77840*/  PRMT R58, R58, 0x7773, RZ ;  /* 0x000077733a3a7816 */ /* 0x000fe400000000ff */
[----:B------:R-:W-:Y:S01]  /*77850*/  PRMT R0, R19, 0x7770, RZ ;  /* 0x0000777013007816 */ /* 0x000fe200000000ff */
[----:B------:R0:W-:Y:S01]  /*77860*/  @P3 STG.E.U8 desc[UR32][R30.64], R2 ;  /* 0x000000021e003986 */ /* 0x0001e2000c101120 */
[----:B------:R-:W-:Y:S01]  /*77870*/  ISETP.LT.AND P3, PT, R6, UR4, !P6 ;  /* 0x0000000406007c0c */ /* 0x000fe2000f761270 */
[----:B------:R-:W-:-:S02]  /*77880*/  ULDC UR4, c[0x0][0x228] ;  /* 0x00008a0000047ab9 */ /* 0x000fc40000000800 */
[----:B------:R1:W-:Y:S04]  /*77890*/  @P4 STG.E.U8 desc[UR32][R24.64], R3 ;  /* 0x0000000318004986 */ /* 0x0003e8000c101120 */
[----:B------:R1:W-:Y:S01]  /*778a0*/  @P5 STG.E.U8 desc[UR32][R46.64], R58 ;  /* 0x0000003a2e005986 */ /* 0x0003e2000c101120 */
[----:B------:R-:W-:Y:S01]  /*778b0*/  ISETP.LT.AND P5, PT, R49, UR5, !P6 ;  /* 0x0000000531007c0c */ /* 0x000fe2000f7a1270 */
[----:B------:R-:W-:Y:S01]  /*778c0*/  ULDC UR5, c[0x0][0x228] ;  /* 0x00008a0000057ab9 */ /* 0x000fe20000000800 */
[C---:B------:R-:W-:Y:S02]  /*778d0*/  PRMT R8, R19.reuse, 0x7771, RZ ;  /* 0x0000777113087816 */ /* 0x040fe400000000ff */
[----:B0-----:R-:W-:Y:S01]  /*778e0*/  PRMT R2, R19, 0x7772, RZ ;  /* 0x0000777213027816 */ /* 0x001fe200000000ff */
[----:B-1----:R-:W4:Y:S04]  /*778f0*/  LDL.LU.64 R24, [R1+0xb20] ;  /* 0x000b200001187983 */ /* 0x002f280000300a00 */
[----:B------:R0:W-:Y:S01]  /*77900*/  @P2 STG.E.U8 desc[UR32][R26.64], R0 ;  /* 0x000000001a002986 */ /* 0x0001e2000c101120 */
[----:B------:R-:W-:Y:S01]  /*77910*/  ISETP.LT.AND P2, PT, R11, UR4, !P6 ;  /* 0x000000040b007c0c */ /* 0x000fe2000f741270 */
[----:B------:R-:W-:-:S02]  /*77920*/  ULDC UR4, c[0x0][0x228] ;  /* 0x00008a0000047ab9 */ /* 0x000fc40000000800 */
[----:B------:R-:W-:Y:S01]  /*77930*/  ISETP.LT.AND P4, PT, R48, UR4, !P6 ;  /* 0x0000000430007c0c */ /* 0x000fe2000f781270 */
[----:B------:R-:W4:Y:S01]  /*77940*/  LDL.LU.64 R46, [R1+0xae0] ;  /* 0x000ae000012e7983 */ /* 0x000f220000300a00 */
[----:B------:R-:W-:Y:S01]  /*77950*/  PRMT R19, R19, 0x7773, RZ ;  /* 0x0000777313137816 */ /* 0x000fe200000000ff */
[----:B------:R-:W-:Y:S01]  /*77960*/  ULDC UR4, c[0x0][0x228] ;  /* 0x00008a0000047ab9 */ /* 0x000fe20000000800 */
[----:B0-----:R-:W-:Y:S01]  /*77970*/  PRMT R0, R15, 0x7770, RZ ;  /* 0x000077700f007816 */ /* 0x001fe200000000ff */
[----:B------:R-:W4:Y:S04]  /*77980*/  LDL.LU.64 R26, [R1+0x9c0] ;  /* 0x0009c000011a7983 */ /* 0x000f280000300a00 */
[----:B--2---:R0:W-:Y:S01]  /*77990*/  @P3 STG.E.U8 desc[UR32][R44.64], R8 ;  /* 0x000000082c003986 */ /* 0x0041e2000c101120 */
[----:B------:R-:W-:Y:S01]  /*779a0*/  ISETP.LT.AND P3, PT, R6, UR4, !P1 ;  /* 0x0000000406007c0c */ /* 0x000fe2000cf61270 */
[----:B------:R-:W-:-:S02]  /*779b0*/  ULDC UR4, c[0x0][0x228] ;  /* 0x00008a0000047ab9 */ /* 0x000fc40000000800 */
[----:B---3--:R-:W-:Y:S04]  /*779c0*/  @P2 STG.E.U8 desc[UR32][R22.64], R2 ;  /* 0x0000000216002986 */ /* 0x008fe8000c101120 */
[----:B0-----:R-:W2:Y:S04]  /*779d0*/  LDL.LU.64 R44, [R1+0x758] ;  /* 0x00075800012c7983 */ /* 0x001ea80000300a00 */
[----:B----4-:R-:W-:Y:S04]  /*779e0*/  @P4 STG.E.U8 desc[UR32][R28.64], R19 ;  /* 0x000000131c004986 */ /* 0x010fe8000c101120 */
[----:B------:R-:W3:Y:S04]  /*779f0*/  LDL.LU R6, [R1+0x294c] ;  /* 0x00294c0001067983 */ /* 0x000ee80000300800 */
[----:B------:R0:W-:Y:S01]  /*77a00*/  @P5 STG.E.U8 desc[UR32][R54.64], R0 ;  /* 0x0000000036005986 */ /* 0x0001e2000c101120 */
[----:B------:R-:W-:Y:S01]  /*77a10*/  ISETP.LT.AND P5, PT, R11, UR5, !P1 ;  /* 0x000000050b007c0c */ /* 0x000fe2000cfa1270 */
[----:B------:R-:W-:-:S02]  /*77a20*/  ULDC UR5, c[0x0][0x228] ;  /* 0x00008a0000057ab9 */ /* 0x000fc40000000800 */
[----:B0-----:R-:W4:Y:S04]  /*77a30*/  LDL.LU.64 R54, [R1+0x558] ;  /* 0x0005580001367983 */ /* 0x001f280000300a00 */
[----:B------:R-:W2:Y:S01]  /*77a40*/  LDL.LU R11, [R1+0x2948] ;  /* 0x00294800010b7983 */ /* 0x000ea20000300800 */
[----:B------:R-:W-:Y:S01]  /*77a50*/  ISETP.LT.AND P2, PT, R60, UR4, !P6 ;  /* 0x000000043c007c0c */ /* 0x000fe2000f741270 */
[----:B------:R-:W-:Y:S02]  /*77a60*/  ULDC UR4, c[0x0][0x228] ;  /* 0x00008a0000047ab9 */ /* 0x000fe40000000800 */
[----:B------:R-:W-:Y:S01]  /*77a70*/  ISETP.LT.AND P4, PT, R61, UR4, !P6 ;  /* 0x000000043d007c0c */ /* 0x000fe2000f781270 */
[----:B------:R-:W-:Y:S02]  /*77a80*/  ULDC UR4, c[0x0][0x228] ;  /* 0x00008a0000047ab9 */ /* 0x000fe40000000800 */
[----:B------:R-:W-:Y:S01]  /*77a90*/  ISETP.LT.AND P6, PT, R7, UR4, !P6 ;  /* 0x0000000407007c0c */ /* 0x000fe2000f7c1270 */
[----:B------:R-:W-:Y:S01]  /*77aa0*/  ULDC UR4, c[0x0][0x228] ;  /* 0x00008a0000047ab9 */ /* 0x000fe20000000800 */
[----:B------:R-:W-:-:S02]  /*77ab0*/  PRMT R3, R15, 0x7771, RZ ;  /* 0x000077710f037816 */ /* 0x000fc400000000ff */
[C---:B------:R-:W-:Y:S02]  /*77ac0*/  PRMT R2, R15.reuse, 0x7772, RZ ;  /* 0x000077720f027816 */ /* 0x040fe400000000ff */
[----:B------:R-:W-:Y:S01]  /*77ad0*/  PRMT R15, R15, 0x7773, RZ ;  /* 0x000077730f0f7816 */ /* 0x000fe200000000ff */
[----:B------:R-:W-:Y:S01]  /*77ae0*/  @P2 STG.E.U8 desc[UR32][R24.64], R3 ;  /* 0x0000000318002986 */ /* 0x000fe2000c101120 */
[----:B------:R-:W-:Y:S01]  /*77af0*/  ISETP.LT.AND P2, PT, R48, UR4, !P1 ;  /* 0x0000000430007c0c */ /* 0x000fe2000cf41270 */
[----:B------:R-:W-:Y:S02]  /*77b00*/  ULDC UR4, c[0x0][0x228] ;  /* 0x00008a0000047ab9 */ /* 0x000fe40000000800 */
[----:B------:R-:W3:Y:S04]  /*77b10*/  LDL.LU R48, [R1+0x2944] ;  /* 0x0029440001307983 */ /* 0x000ee80000300800 */
[----:B------:R0:W-:Y:S01]  /*77b20*/  @P4 STG.E.U8 desc[UR32][R46.64], R2 ;  /* 0x000000022e004986 */ /* 0x0001e2000c101120 */
[----:B------:R-:W-:Y:S01]  /*77b30*/  ISETP.LT.AND P4, PT, R49, UR4, !P1 ;  /* 0x0000000431007c0c */ /* 0x000fe2000cf81270 */
[----:B------:R-:W-:-:S02]  /*77b40*/  ULDC UR4, c[0x0][0x228] ;  /* 0x00008a0000047ab9 */ /* 0x000fc40000000800 */
[----:B------:R-:W3:Y:S04]  /*77b50*/  LDL.LU R49, [R1+0x2940] ;  /* 0x0029400001317983 */ /* 0x000ee80000300800 */
[----:B------:R1:W-:Y:S01]  /*77b60*/  @P6 STG.E.U8 desc[UR32][R26.64], R15 ;  /* 0x0000000f1a006986 */ /* 0x0003e2000c101120 */
[----:B------:R-:W-:Y:S01]  /*77b70*/  ISETP.LT.AND P6, PT, R60, UR4, !P1 ;  /* 0x000000043c007c0c */ /* 0x000fe2000cfc1270 */
[----:B------:R-:W-:Y:S02]  /*77b80*/  ULDC UR4, c[0x0][0x228] ;  /* 0x00008a0000047ab9 */ /* 0x000fe40000000800 */
[----:B------:R-:W3:Y:S01]  /*77b90*/  LDL.LU R60, [R1+0x293c] ;  /* 0x00293c00013c7983 */ /* 0x000ee20000300800 */
[----:B--2---:R-:W-:-:S05]  /*77ba0*/  PRMT R0, R11, 0x7770, RZ ;  /* 0x000077700b007816 */ /* 0x004fca00000000ff */
[----:B------:R2:W-:Y:S01]  /*77bb0*/  @P0 STG.E.U8 desc[UR32][R44.64], R0 ;  /* 0x000000002c000986 */ /* 0x0005e2000c101120 */
[----:B------:R-:W-:Y:S02]  /*77bc0*/  ISETP.LT.AND P0, PT, R61, UR4, !P1 ;  /* 0x000000043d007c0c */ /* 0x000fe4000cf01270 */
[----:B------:R-:W-:Y:S01]  /*77bd0*/  ISETP.LT.AND P1, PT, R7, UR5, !P1 ;  /* 0x0000000507007c0c */ /* 0x000fe2000cf21270 */
[----:B------:R-:W3:Y:S04]  /*77be0*/  LDL.LU R61, [R1+0x2938] ;  /* 0x00293800013d7983 */ /* 0x000ee80000300800 */
[----:B------:R-:W2:Y:S01]  /*77bf0*/  LDL.LU R7, [R1+0x2934] ;  /* 0x0029340001077983 */ /* 0x000ea20000300800 */
[C---:B0-----:R-:W-:Y:S02]  /*77c00*/  PRMT R2, R11.reuse, 0x7771, RZ ;  /* 0x000077710b027816 */ /* 0x041fe400000000ff */
[----:B------:R-:W-:-:S02]  /*77c10*/  PRMT R3, R11, 0x7772, RZ ;  /* 0x000077720b037816 */ /* 0x000fc400000000ff */
[----:B------:R-:W-:Y:S02]  /*77c20*/  PRMT R11, R11, 0x7773, RZ ;  /* 0x000077730b0b7816 */ /* 0x000fe400000000ff */
[C---:B------:R-:W-:Y:S01]  /*77c30*/  PRMT R9, R59.reuse, 0x7770, RZ ;  /* 0x000077703b097816 */ /* 0x040fe200000000ff */
[----:B----4-:R0:W-:Y:S01]  /*77c40*/  @P3 STG.E.U8 desc[UR32][R54.64], R2 ;  /* 0x0000000236003986 */ /* 0x0101e2000c101120 */
[C---:B------:R-:W-:Y:S02]  /*77c50*/  PRMT R13, R59.reuse, 0x7771, RZ ;  /* 0x000077713b0d7816 */ /* 0x040fe400000000ff */
[C---:B-1----:R-:W-:Y:S02]  /*77c60*/  PRMT R15, R59.reuse, 0x7772, RZ ;  /* 0x000077723b0f7816 */ /* 0x042fe400000000ff */
[----:B------:R-:W-:Y:S01]  /*77c70*/  PRMT R59, R59, 0x7773, RZ ;  /* 0x000077733b3b7816 */ /* 0x000fe200000000ff */
[----:B---3--:R0:W-:Y:S04]  /*77c80*/  @P5 STG.E.U8 desc[UR32][R60.64], R3 ;  /* 0x000000033c005986 */ /* 0x0081e8000c101120 */
[----:B------:R0:W-:Y:S04]  /*77c90*/  @P2 STG.E.U8 desc[UR32][R48.64], R11 ;  /* 0x0000000b30002986 */ /* 0x0001e8000c101120 */
[----:B--2---:R0:W-:Y:S04]  /*77ca0*/  @P4 STG.E.U8 desc[UR32][R6.64], R9 ;  /* 0x0000000906004986 */ /* 0x0041e8000c101120 */
[----:B------:R0:W-:Y:S04]  /*77cb0*/  @P6 STG.E.U8 desc[UR32][R50.64], R13 ;  /* 0x0000000d32006986 */ /* 0x0001e8000c101120 */
[----:B------:R0:W-:Y:S01]  /*77cc0*/  @P0 STG.E.U8 desc[UR32][R4.64], R15 ;  /* 0x0000000f04000986 */ /* 0x0001e2000c101120 */
[----:B------:R-:W-:Y:S05]  /*77cd0*/  @!P1 EXIT ;  /* 0x000000000000994d */ /* 0x000fea0003800000 */
[----:B------:R-:W-:Y:S01]  /*77ce0*/  STG.E.U8 desc[UR32][R52.64], R59 ;  /* 0x0000003b34007986 */ /* 0x000fe2000c101120 */
[----:B------:R-:W-:Y:S05]  /*77cf0*/  EXIT ;  /* 0x000000000000794d */ /* 0x000fea0003800000 */
.L_x_2:
[----:B------:R-:W-:-:S00]  /*77d00*/  BRA `(.L_x_2) ;  /* 0xfffffffc00fc7947 */ /* 0x000fc0000383ffff */
[----:B------:R-:W-:-:S00]  /*77d10*/  NOP ;  /* 0x0000000000007918 */ /* 0x000fc00000000000 */
        /* <DEDUP_REMOVED lines=14> */
.L_x_3:


//--------------------- .nv.shared.matmul_kernel  --------------------------
	.section	.nv.shared.matmul_kernel,"aw",@nobits
	.sectionflags	@""
	.align	16
	.zero		1024


//--------------------- .nv.shared.reserved.0     --------------------------
	.section	.nv.shared.reserved.0,"aw",@nobits
	.weak		__nv_reservedSMEM_offset_0_alias
	.size		__nv_reservedSMEM_offset_0_alias, 0, 0
	.other		__nv_reservedSMEM_offset_0_alias,@"STO_CUDA_RESERVED_SHARED STV_DEFAULT"
__nv_reservedSMEM_offset_0_alias:
	.zero		0


//--------------------- .nv.constant0.matmul_kernel --------------------------
	.section	.nv.constant0.matmul_kernel,"a",@progbits
	.sectionflags	@""
	.align	4
.nv.constant0.matmul_kernel:
	.zero		608


//--------------------- SYMBOLS --------------------------

	.type		.nv.reservedSmem.offset0,@object
	.size		.nv.reservedSmem.offset0,0x4
